//
// Generated by NVIDIA NVVM Compiler
//
// Compiler Build ID: CL-36424714
// Cuda compilation tools, release 13.0, V13.0.88
// Based on NVVM 20.0.0
//

.version 9.0
.target sm_100
.address_size 64

	// .globl	_Z6DBSCANPdPiS0_S0_S0_S0_S0_PP14IndexStructureS0_S0_
.extern .func  (.param .b32 func_retval0) vprintf
(
	.param .b64 vprintf_param_0,
	.param .b64 vprintf_param_1
)
;
.extern .func  (.param .b64 func_retval0) malloc
(
	.param .b64 malloc_param_0
)
;
.extern .func free
(
	.param .b64 free_param_0
)
;
// _ZZ6DBSCANPdPiS0_S0_S0_S0_S0_PP14IndexStructureS0_S0_E7pointID has been demoted
// _ZZ6DBSCANPdPiS0_S0_S0_S0_S0_PP14IndexStructureS0_S0_E14neighborBuffer has been demoted
// _ZZ6DBSCANPdPiS0_S0_S0_S0_S0_PP14IndexStructureS0_S0_E13neighborCount has been demoted
// _ZZ6DBSCANPdPiS0_S0_S0_S0_S0_PP14IndexStructureS0_S0_E7chainID has been demoted
// _ZZ6DBSCANPdPiS0_S0_S0_S0_S0_PP14IndexStructureS0_S0_E5point has been demoted
// _ZZ6DBSCANPdPiS0_S0_S0_S0_S0_PP14IndexStructureS0_S0_E17currentSeedLength has been demoted
// _ZZ19INDEXING_ADJUSTMENTPiPP14IndexStructureS_E13indexingRange has been demoted
// _ZZ12searchPointsPdiS_PiPP14IndexStructureS0_S0_E12matchedIndex has been demoted
// _ZZ12searchPointsPdiS_PiPP14IndexStructureS0_S0_E17matchedIndexCount has been demoted
// _ZZ12searchPointsPdiS_PiPP14IndexStructureS0_S0_E12resultsCount has been demoted
// _ZZ12searchPointsPdiS_PiPP14IndexStructureS0_S0_E15indexBucketSize has been demoted
// _ZZ12searchPointsPdiS_PiPP14IndexStructureS0_S0_E12currentIndex has been demoted
// _ZZ12searchPointsPdiS_PiPP14IndexStructureS0_S0_E16currentIndexSize has been demoted
// _ZZ12searchPointsPdiS_PiPP14IndexStructureS0_S0_E12stopTraverse has been demoted
// _ZZ12searchPointsPdiS_PiPP14IndexStructureS0_S0_E13comparingData has been demoted
// _ZZN3cub18CUB_300001_SM_10006detail10radix_sort31DeviceRadixSortSingleTileKernelINS1_5radix10policy_hubIiiyE10Policy1000ELNS0_9SortOrderE0EiiyNS1_21identity_decomposer_tEEEvPKT1_PSA_PKT2_PSE_T3_iiT4_E12temp_storage has been demoted
// _ZZN3cub18CUB_300001_SM_10006detail10radix_sort30DeviceRadixSortHistogramKernelINS1_5radix10policy_hubIiiyE10Policy1000ELNS0_9SortOrderE0EiyNS1_21identity_decomposer_tEEEvPT2_PKT1_SA_iiT3_E12temp_storage has been demoted
// _ZZN3cub18CUB_300001_SM_10006detail10radix_sort33DeviceRadixSortExclusiveSumKernelINS1_5radix10policy_hubIiiyE10Policy1000EyEEvPT0_E12temp_storage has been demoted
// _ZZN3cub18CUB_300001_SM_10006detail10radix_sort29DeviceRadixSortOnesweepKernelINS1_5radix10policy_hubIiiyE10Policy1000ELNS0_9SortOrderE0EiiyiiNS1_21identity_decomposer_tEEEvPT5_SB_PT3_PKSC_PT1_PKSG_PT2_PKSK_T4_iiT6_E1s has been demoted
.global .align 1 .b8 _ZN34_INTERNAL_b3f01e41_4_k_cu_52019ccd4cuda3std3__45__cpo5beginE[1];
.global .align 1 .b8 _ZN34_INTERNAL_b3f01e41_4_k_cu_52019ccd4cuda3std3__45__cpo3endE[1];
.global .align 1 .b8 _ZN34_INTERNAL_b3f01e41_4_k_cu_52019ccd4cuda3std3__45__cpo6cbeginE[1];
.global .align 1 .b8 _ZN34_INTERNAL_b3f01e41_4_k_cu_52019ccd4cuda3std3__45__cpo4cendE[1];
.global .align 1 .b8 _ZN34_INTERNAL_b3f01e41_4_k_cu_52019ccd4cuda3std3__45__cpo6rbeginE[1];
.global .align 1 .b8 _ZN34_INTERNAL_b3f01e41_4_k_cu_52019ccd4cuda3std3__45__cpo4rendE[1];
.global .align 1 .b8 _ZN34_INTERNAL_b3f01e41_4_k_cu_52019ccd4cuda3std3__45__cpo7crbeginE[1];
.global .align 1 .b8 _ZN34_INTERNAL_b3f01e41_4_k_cu_52019ccd4cuda3std3__45__cpo5crendE[1];
.global .align 1 .b8 _ZN34_INTERNAL_b3f01e41_4_k_cu_52019ccd4cuda3std3__436_GLOBAL__N__b3f01e41_4_k_cu_52019ccd6ignoreE[1];
.global .align 1 .b8 _ZN34_INTERNAL_b3f01e41_4_k_cu_52019ccd4cuda3std3__419piecewise_constructE[1];
.global .align 1 .b8 _ZN34_INTERNAL_b3f01e41_4_k_cu_52019ccd4cuda3std3__48in_placeE[1];
.global .align 1 .b8 _ZN34_INTERNAL_b3f01e41_4_k_cu_52019ccd4cuda3std3__420unreachable_sentinelE[1];
.global .align 1 .b8 _ZN34_INTERNAL_b3f01e41_4_k_cu_52019ccd4cuda3std3__47nulloptE[1];
.global .align 1 .b8 _ZN34_INTERNAL_b3f01e41_4_k_cu_52019ccd4cuda3std3__48unexpectE[1];
.global .align 1 .b8 _ZN34_INTERNAL_b3f01e41_4_k_cu_52019ccd4cuda3std6ranges3__45__cpo4swapE[1];
.global .align 1 .b8 _ZN34_INTERNAL_b3f01e41_4_k_cu_52019ccd4cuda3std6ranges3__45__cpo9iter_moveE[1];
.global .align 1 .b8 _ZN34_INTERNAL_b3f01e41_4_k_cu_52019ccd4cuda3std6ranges3__45__cpo5beginE[1];
.global .align 1 .b8 _ZN34_INTERNAL_b3f01e41_4_k_cu_52019ccd4cuda3std6ranges3__45__cpo3endE[1];
.global .align 1 .b8 _ZN34_INTERNAL_b3f01e41_4_k_cu_52019ccd4cuda3std6ranges3__45__cpo6cbeginE[1];
.global .align 1 .b8 _ZN34_INTERNAL_b3f01e41_4_k_cu_52019ccd4cuda3std6ranges3__45__cpo4cendE[1];
.global .align 1 .b8 _ZN34_INTERNAL_b3f01e41_4_k_cu_52019ccd4cuda3std6ranges3__45__cpo7advanceE[1];
.global .align 1 .b8 _ZN34_INTERNAL_b3f01e41_4_k_cu_52019ccd4cuda3std6ranges3__45__cpo9iter_swapE[1];
.global .align 1 .b8 _ZN34_INTERNAL_b3f01e41_4_k_cu_52019ccd4cuda3std6ranges3__45__cpo4nextE[1];
.global .align 1 .b8 _ZN34_INTERNAL_b3f01e41_4_k_cu_52019ccd4cuda3std6ranges3__45__cpo4prevE[1];
.global .align 1 .b8 _ZN34_INTERNAL_b3f01e41_4_k_cu_52019ccd4cuda3std6ranges3__45__cpo4dataE[1];
.global .align 1 .b8 _ZN34_INTERNAL_b3f01e41_4_k_cu_52019ccd4cuda3std6ranges3__45__cpo5cdataE[1];
.global .align 1 .b8 _ZN34_INTERNAL_b3f01e41_4_k_cu_52019ccd4cuda3std6ranges3__45__cpo4sizeE[1];
.global .align 1 .b8 _ZN34_INTERNAL_b3f01e41_4_k_cu_52019ccd4cuda3std6ranges3__45__cpo5ssizeE[1];
.global .align 1 .b8 _ZN34_INTERNAL_b3f01e41_4_k_cu_52019ccd4cuda3std6ranges3__45__cpo8distanceE[1];
.global .align 1 .b8 _ZN34_INTERNAL_b3f01e41_4_k_cu_52019ccd6thrust24THRUST_300001_SM_1000_NS8cuda_cub3parE[1];
.global .align 1 .b8 _ZN34_INTERNAL_b3f01e41_4_k_cu_52019ccd6thrust24THRUST_300001_SM_1000_NS8cuda_cub10par_nosyncE[1];
.global .align 1 .b8 _ZN34_INTERNAL_b3f01e41_4_k_cu_52019ccd6thrust24THRUST_300001_SM_1000_NS6system6detail10sequential3seqE[1];
.global .align 1 .b8 _ZN34_INTERNAL_b3f01e41_4_k_cu_52019ccd6thrust24THRUST_300001_SM_1000_NS6system3cpp3parE[1];
.global .align 1 .b8 _ZN34_INTERNAL_b3f01e41_4_k_cu_52019ccd6thrust24THRUST_300001_SM_1000_NS12placeholders2_1E[1];
.global .align 1 .b8 _ZN34_INTERNAL_b3f01e41_4_k_cu_52019ccd6thrust24THRUST_300001_SM_1000_NS12placeholders2_2E[1];
.global .align 1 .b8 _ZN34_INTERNAL_b3f01e41_4_k_cu_52019ccd6thrust24THRUST_300001_SM_1000_NS12placeholders2_3E[1];
.global .align 1 .b8 _ZN34_INTERNAL_b3f01e41_4_k_cu_52019ccd6thrust24THRUST_300001_SM_1000_NS12placeholders2_4E[1];
.global .align 1 .b8 _ZN34_INTERNAL_b3f01e41_4_k_cu_52019ccd6thrust24THRUST_300001_SM_1000_NS12placeholders2_5E[1];
.global .align 1 .b8 _ZN34_INTERNAL_b3f01e41_4_k_cu_52019ccd6thrust24THRUST_300001_SM_1000_NS12placeholders2_6E[1];
.global .align 1 .b8 _ZN34_INTERNAL_b3f01e41_4_k_cu_52019ccd6thrust24THRUST_300001_SM_1000_NS12placeholders2_7E[1];
.global .align 1 .b8 _ZN34_INTERNAL_b3f01e41_4_k_cu_52019ccd6thrust24THRUST_300001_SM_1000_NS12placeholders2_8E[1];
.global .align 1 .b8 _ZN34_INTERNAL_b3f01e41_4_k_cu_52019ccd6thrust24THRUST_300001_SM_1000_NS12placeholders2_9E[1];
.global .align 1 .b8 _ZN34_INTERNAL_b3f01e41_4_k_cu_52019ccd6thrust24THRUST_300001_SM_1000_NS12placeholders3_10E[1];
.global .align 1 .b8 _ZN34_INTERNAL_b3f01e41_4_k_cu_52019ccd6thrust24THRUST_300001_SM_1000_NS3seqE[1];
.global .align 1 .b8 _ZN34_INTERNAL_b3f01e41_4_k_cu_52019ccd6thrust24THRUST_300001_SM_1000_NS6deviceE[1];
.global .align 1 .b8 $str[4] = {37, 100, 10};
.global .align 1 .b8 $str$1[56] = {116, 101, 109, 112, 111, 114, 97, 114, 121, 95, 98, 117, 102, 102, 101, 114, 58, 58, 97, 108, 108, 111, 99, 97, 116, 101, 58, 32, 103, 101, 116, 95, 116, 101, 109, 112, 111, 114, 97, 114, 121, 95, 98, 117, 102, 102, 101, 114, 32, 102, 97, 105, 108, 101, 100};
.global .align 1 .b8 $str$5[4] = {37, 115, 10};

.visible .entry _Z6DBSCANPdPiS0_S0_S0_S0_S0_PP14IndexStructureS0_S0_(
	.param .u64 .ptr .align 1 _Z6DBSCANPdPiS0_S0_S0_S0_S0_PP14IndexStructureS0_S0__param_0,
	.param .u64 .ptr .align 1 _Z6DBSCANPdPiS0_S0_S0_S0_S0_PP14IndexStructureS0_S0__param_1,
	.param .u64 .ptr .align 1 _Z6DBSCANPdPiS0_S0_S0_S0_S0_PP14IndexStructureS0_S0__param_2,
	.param .u64 .ptr .align 1 _Z6DBSCANPdPiS0_S0_S0_S0_S0_PP14IndexStructureS0_S0__param_3,
	.param .u64 .ptr .align 1 _Z6DBSCANPdPiS0_S0_S0_S0_S0_PP14IndexStructureS0_S0__param_4,
	.param .u64 .ptr .align 1 _Z6DBSCANPdPiS0_S0_S0_S0_S0_PP14IndexStructureS0_S0__param_5,
	.param .u64 .ptr .align 1 _Z6DBSCANPdPiS0_S0_S0_S0_S0_PP14IndexStructureS0_S0__param_6,
	.param .u64 .ptr .align 1 _Z6DBSCANPdPiS0_S0_S0_S0_S0_PP14IndexStructureS0_S0__param_7,
	.param .u64 .ptr .align 1 _Z6DBSCANPdPiS0_S0_S0_S0_S0_PP14IndexStructureS0_S0__param_8,
	.param .u64 .ptr .align 1 _Z6DBSCANPdPiS0_S0_S0_S0_S0_PP14IndexStructureS0_S0__param_9
)
{
	.local .align 8 .b8 	__local_depot0[8];
	.reg .b64 	%SP;
	.reg .b64 	%SPL;
	.reg .pred 	%p<63>;
	.reg .b32 	%r<154>;
	.reg .b64 	%rd<131>;
	.reg .b64 	%fd<17>;
	// demoted variable
	.shared .align 4 .u32 _ZZ6DBSCANPdPiS0_S0_S0_S0_S0_PP14IndexStructureS0_S0_E7pointID;
	// demoted variable
	.shared .align 4 .b8 _ZZ6DBSCANPdPiS0_S0_S0_S0_S0_PP14IndexStructureS0_S0_E14neighborBuffer[16];
	// demoted variable
	.shared .align 4 .u32 _ZZ6DBSCANPdPiS0_S0_S0_S0_S0_PP14IndexStructureS0_S0_E13neighborCount;
	// demoted variable
	.shared .align 4 .u32 _ZZ6DBSCANPdPiS0_S0_S0_S0_S0_PP14IndexStructureS0_S0_E7chainID;
	// demoted variable
	.shared .align 8 .b8 _ZZ6DBSCANPdPiS0_S0_S0_S0_S0_PP14IndexStructureS0_S0_E5point[16];
	// demoted variable
	.shared .align 4 .u32 _ZZ6DBSCANPdPiS0_S0_S0_S0_S0_PP14IndexStructureS0_S0_E17currentSeedLength;
	// demoted variable
	.shared .align 4 .b8 _ZZ12searchPointsPdiS_PiPP14IndexStructureS0_S0_E12matchedIndex[200];
	// demoted variable
	.shared .align 4 .u32 _ZZ12searchPointsPdiS_PiPP14IndexStructureS0_S0_E17matchedIndexCount;
	// demoted variable
	.shared .align 4 .u32 _ZZ12searchPointsPdiS_PiPP14IndexStructureS0_S0_E12resultsCount;
	// demoted variable
	.shared .align 4 .u32 _ZZ12searchPointsPdiS_PiPP14IndexStructureS0_S0_E15indexBucketSize;
	// demoted variable
	.shared .align 4 .u32 _ZZ12searchPointsPdiS_PiPP14IndexStructureS0_S0_E12currentIndex;
	// demoted variable
	.shared .align 4 .u32 _ZZ12searchPointsPdiS_PiPP14IndexStructureS0_S0_E16currentIndexSize;
	// demoted variable
	.shared .align 4 .u32 _ZZ12searchPointsPdiS_PiPP14IndexStructureS0_S0_E12stopTraverse;
	// demoted variable
	.shared .align 8 .f64 _ZZ12searchPointsPdiS_PiPP14IndexStructureS0_S0_E13comparingData;
	mov.u64 	%SPL, __local_depot0;
	cvta.local.u64 	%SP, %SPL;
	ld.param.u64 	%rd32, [_Z6DBSCANPdPiS0_S0_S0_S0_S0_PP14IndexStructureS0_S0__param_0];
	ld.param.u64 	%rd33, [_Z6DBSCANPdPiS0_S0_S0_S0_S0_PP14IndexStructureS0_S0__param_1];
	ld.param.u64 	%rd34, [_Z6DBSCANPdPiS0_S0_S0_S0_S0_PP14IndexStructureS0_S0__param_2];
	ld.param.u64 	%rd35, [_Z6DBSCANPdPiS0_S0_S0_S0_S0_PP14IndexStructureS0_S0__param_3];
	ld.param.u64 	%rd36, [_Z6DBSCANPdPiS0_S0_S0_S0_S0_PP14IndexStructureS0_S0__param_4];
	ld.param.u64 	%rd37, [_Z6DBSCANPdPiS0_S0_S0_S0_S0_PP14IndexStructureS0_S0__param_5];
	ld.param.u64 	%rd38, [_Z6DBSCANPdPiS0_S0_S0_S0_S0_PP14IndexStructureS0_S0__param_6];
	ld.param.u64 	%rd39, [_Z6DBSCANPdPiS0_S0_S0_S0_S0_PP14IndexStructureS0_S0__param_7];
	ld.param.u64 	%rd40, [_Z6DBSCANPdPiS0_S0_S0_S0_S0_PP14IndexStructureS0_S0__param_8];
	ld.param.u64 	%rd41, [_Z6DBSCANPdPiS0_S0_S0_S0_S0_PP14IndexStructureS0_S0__param_9];
	cvta.to.global.u64 	%rd1, %rd41;
	cvta.to.global.u64 	%rd2, %rd32;
	cvta.to.global.u64 	%rd3, %rd37;
	cvta.to.global.u64 	%rd4, %rd36;
	cvta.to.global.u64 	%rd5, %rd33;
	cvta.to.global.u64 	%rd6, %rd38;
	cvta.to.global.u64 	%rd7, %rd39;
	cvta.to.global.u64 	%rd8, %rd40;
	cvta.to.global.u64 	%rd9, %rd34;
	cvta.to.global.u64 	%rd10, %rd35;
	mov.u32 	%r1, %tid.x;
	setp.ne.s32 	%p1, %r1, 0;
	@%p1 bra 	$L__BB0_2;
	mov.u32 	%r45, %ctaid.x;
	st.shared.u32 	[_ZZ6DBSCANPdPiS0_S0_S0_S0_S0_PP14IndexStructureS0_S0_E7chainID], %r45;
	mul.wide.u32 	%rd42, %r45, 4;
	add.s64 	%rd43, %rd10, %rd42;
	ld.global.u32 	%r46, [%rd43];
	st.shared.u32 	[_ZZ6DBSCANPdPiS0_S0_S0_S0_S0_PP14IndexStructureS0_S0_E17currentSeedLength], %r46;
	shl.b32 	%r47, %r45, 8;
	add.s32 	%r48, %r47, %r46;
	add.s32 	%r49, %r48, -1;
	mul.wide.s32 	%rd44, %r49, 4;
	add.s64 	%rd45, %rd9, %rd44;
	ld.global.u32 	%r50, [%rd45];
	st.shared.u32 	[_ZZ6DBSCANPdPiS0_S0_S0_S0_S0_PP14IndexStructureS0_S0_E7pointID], %r50;
$L__BB0_2:
	bar.sync 	0;
	ld.shared.u32 	%r2, [_ZZ6DBSCANPdPiS0_S0_S0_S0_S0_PP14IndexStructureS0_S0_E17currentSeedLength];
	setp.eq.s32 	%p2, %r2, 0;
	@%p2 bra 	$L__BB0_71;
	setp.ne.s32 	%p3, %r1, 0;
	@%p3 bra 	$L__BB0_5;
	add.s32 	%r51, %r2, -1;
	ld.shared.u32 	%r52, [_ZZ6DBSCANPdPiS0_S0_S0_S0_S0_PP14IndexStructureS0_S0_E7chainID];
	mul.wide.s32 	%rd46, %r52, 4;
	add.s64 	%rd47, %rd10, %rd46;
	st.global.u32 	[%rd47], %r51;
	mov.b32 	%r53, 0;
	st.shared.u32 	[_ZZ6DBSCANPdPiS0_S0_S0_S0_S0_PP14IndexStructureS0_S0_E13neighborCount], %r53;
	ld.shared.u32 	%r54, [_ZZ6DBSCANPdPiS0_S0_S0_S0_S0_PP14IndexStructureS0_S0_E7pointID];
	shl.b32 	%r55, %r54, 1;
	mul.wide.s32 	%rd48, %r55, 8;
	add.s64 	%rd49, %rd2, %rd48;
	ld.global.f64 	%fd3, [%rd49];
	st.shared.f64 	[_ZZ6DBSCANPdPiS0_S0_S0_S0_S0_PP14IndexStructureS0_S0_E5point], %fd3;
	ld.global.f64 	%fd4, [%rd49+8];
	st.shared.f64 	[_ZZ6DBSCANPdPiS0_S0_S0_S0_S0_PP14IndexStructureS0_S0_E5point+8], %fd4;
$L__BB0_5:
	setp.ne.s32 	%p4, %r1, 0;
	bar.sync 	0;
	ld.shared.u32 	%r3, [_ZZ6DBSCANPdPiS0_S0_S0_S0_S0_PP14IndexStructureS0_S0_E7chainID];
	@%p4 bra 	$L__BB0_7;
	mov.b32 	%r56, 0;
	st.shared.u32 	[_ZZ12searchPointsPdiS_PiPP14IndexStructureS0_S0_E17matchedIndexCount], %r56;
	st.shared.u32 	[_ZZ12searchPointsPdiS_PiPP14IndexStructureS0_S0_E12resultsCount], %r56;
	mul.lo.s32 	%r57, %r3, 9;
	st.shared.u32 	[_ZZ12searchPointsPdiS_PiPP14IndexStructureS0_S0_E15indexBucketSize], %r57;
	add.s32 	%r58, %r57, 1;
	st.shared.u32 	[_ZZ12searchPointsPdiS_PiPP14IndexStructureS0_S0_E16currentIndexSize], %r58;
	mul.wide.s32 	%rd50, %r57, 4;
	add.s64 	%rd51, %rd8, %rd50;
	st.global.u32 	[%rd51], %r56;
	st.shared.u32 	[_ZZ12searchPointsPdiS_PiPP14IndexStructureS0_S0_E12stopTraverse], %r56;
$L__BB0_7:
	bar.sync 	0;
	ld.shared.u32 	%r146, [_ZZ12searchPointsPdiS_PiPP14IndexStructureS0_S0_E16currentIndexSize];
	ld.shared.u32 	%r59, [_ZZ12searchPointsPdiS_PiPP14IndexStructureS0_S0_E15indexBucketSize];
	setp.le.s32 	%p5, %r146, %r59;
	@%p5 bra 	$L__BB0_21;
	add.s32 	%r5, %r1, -1;
	mov.u32 	%r67, _ZZ6DBSCANPdPiS0_S0_S0_S0_S0_PP14IndexStructureS0_S0_E5point;
	mul.wide.u32 	%rd61, %r1, 4;
	mul.wide.u32 	%rd68, %r5, 4;
$L__BB0_9:
	ld.shared.u32 	%r60, [_ZZ12searchPointsPdiS_PiPP14IndexStructureS0_S0_E12currentIndex];
	mul.wide.s32 	%rd52, %r60, 8;
	add.s64 	%rd53, %rd7, %rd52;
	ld.global.u64 	%rd54, [%rd53];
	ld.u32 	%r61, [%rd54+4];
	setp.gt.s32 	%p6, %r61, 1;
	@%p6 bra 	$L__BB0_21;
	setp.ne.s32 	%p7, %r1, 0;
	@%p7 bra 	$L__BB0_12;
	add.s32 	%r62, %r146, -1;
	st.shared.u32 	[_ZZ12searchPointsPdiS_PiPP14IndexStructureS0_S0_E16currentIndexSize], %r62;
	mul.wide.s32 	%rd55, %r146, 4;
	add.s64 	%rd56, %rd8, %rd55;
	ld.global.u32 	%r63, [%rd56+-4];
	st.shared.u32 	[_ZZ12searchPointsPdiS_PiPP14IndexStructureS0_S0_E12currentIndex], %r63;
	mov.b32 	%r64, 0;
	st.shared.u32 	[_ZZ12searchPointsPdiS_PiPP14IndexStructureS0_S0_E12stopTraverse], %r64;
	mul.wide.s32 	%rd57, %r63, 8;
	add.s64 	%rd58, %rd7, %rd57;
	ld.global.u64 	%rd59, [%rd58];
	ld.u32 	%r65, [%rd59+4];
	shl.b32 	%r66, %r65, 3;
	add.s32 	%r68, %r67, %r66;
	ld.shared.f64 	%fd5, [%r68];
	st.shared.f64 	[_ZZ12searchPointsPdiS_PiPP14IndexStructureS0_S0_E13comparingData], %fd5;
$L__BB0_12:
	setp.gt.u32 	%p8, %r1, 99;
	bar.sync 	0;
	ld.shared.u32 	%r69, [_ZZ12searchPointsPdiS_PiPP14IndexStructureS0_S0_E12stopTraverse];
	setp.eq.s32 	%p9, %r69, 1;
	or.pred  	%p10, %p8, %p9;
	@%p10 bra 	$L__BB0_20;
	ld.shared.u32 	%r71, [_ZZ12searchPointsPdiS_PiPP14IndexStructureS0_S0_E12currentIndex];
	mul.wide.s32 	%rd60, %r71, 8;
	add.s64 	%rd11, %rd7, %rd60;
	ld.global.u64 	%rd12, [%rd11];
	add.s64 	%rd13, %rd12, %rd61;
	ld.u32 	%r72, [%rd13+32];
	mul.wide.s32 	%rd62, %r72, 8;
	add.s64 	%rd63, %rd7, %rd62;
	ld.global.u64 	%rd64, [%rd63];
	ld.f64 	%fd6, [%rd64+16];
	ld.f64 	%fd7, [%rd64+24];
	ld.shared.f64 	%fd9, [_ZZ12searchPointsPdiS_PiPP14IndexStructureS0_S0_E13comparingData];
	setp.ltu.f64 	%p11, %fd9, %fd6;
	setp.geu.f64 	%p12, %fd9, %fd7;
	or.pred  	%p13, %p11, %p12;
	@%p13 bra 	$L__BB0_20;
	ld.u32 	%r73, [%rd12+4];
	setp.ne.s32 	%p14, %r73, 1;
	@%p14 bra 	$L__BB0_16;
	atom.shared.add.u32 	%r81, [_ZZ12searchPointsPdiS_PiPP14IndexStructureS0_S0_E17matchedIndexCount], 1;
	ld.u32 	%r82, [%rd13+32];
	shl.b32 	%r83, %r81, 2;
	mov.u32 	%r84, _ZZ12searchPointsPdiS_PiPP14IndexStructureS0_S0_E12matchedIndex;
	add.s32 	%r85, %r84, %r83;
	st.shared.u32 	[%r85], %r82;
	atom.relaxed.shared.cas.b32 	%r86, [_ZZ12searchPointsPdiS_PiPP14IndexStructureS0_S0_E12stopTraverse], 0, 1;
	bra.uni 	$L__BB0_20;
$L__BB0_16:
	setp.eq.s32 	%p15, %r1, 0;
	atom.shared.add.u32 	%r74, [_ZZ12searchPointsPdiS_PiPP14IndexStructureS0_S0_E16currentIndexSize], 1;
	ld.u32 	%r75, [%rd13+32];
	mul.wide.s32 	%rd65, %r74, 4;
	add.s64 	%rd66, %rd8, %rd65;
	st.global.u32 	[%rd66], %r75;
	@%p15 bra 	$L__BB0_18;
	setp.gt.u32 	%p16, %r1, 98;
	atom.shared.add.u32 	%r76, [_ZZ12searchPointsPdiS_PiPP14IndexStructureS0_S0_E16currentIndexSize], 1;
	ld.global.u64 	%rd67, [%rd11];
	add.s64 	%rd69, %rd67, %rd68;
	ld.u32 	%r77, [%rd69+32];
	mul.wide.s32 	%rd70, %r76, 4;
	add.s64 	%rd71, %rd8, %rd70;
	st.global.u32 	[%rd71], %r77;
	@%p16 bra 	$L__BB0_19;
$L__BB0_18:
	atom.shared.add.u32 	%r78, [_ZZ12searchPointsPdiS_PiPP14IndexStructureS0_S0_E16currentIndexSize], 1;
	ld.global.u64 	%rd72, [%rd11];
	add.s64 	%rd74, %rd72, %rd61;
	ld.u32 	%r79, [%rd74+36];
	mul.wide.s32 	%rd75, %r78, 4;
	add.s64 	%rd76, %rd8, %rd75;
	st.global.u32 	[%rd76], %r79;
$L__BB0_19:
	atom.relaxed.shared.cas.b32 	%r80, [_ZZ12searchPointsPdiS_PiPP14IndexStructureS0_S0_E12stopTraverse], 0, 1;
$L__BB0_20:
	bar.sync 	0;
	ld.shared.u32 	%r146, [_ZZ12searchPointsPdiS_PiPP14IndexStructureS0_S0_E16currentIndexSize];
	ld.shared.u32 	%r87, [_ZZ12searchPointsPdiS_PiPP14IndexStructureS0_S0_E15indexBucketSize];
	setp.gt.s32 	%p17, %r146, %r87;
	@%p17 bra 	$L__BB0_9;
$L__BB0_21:
	ld.shared.u32 	%r88, [_ZZ12searchPointsPdiS_PiPP14IndexStructureS0_S0_E17matchedIndexCount];
	add.u64 	%rd77, %SP, 0;
	add.u64 	%rd78, %SPL, 0;
	st.local.u32 	[%rd78], %r88;
	mov.u64 	%rd79, $str;
	cvta.global.u64 	%rd80, %rd79;
	{ // callseq 0, 0
	.param .b64 param0;
	st.param.b64 	[param0], %rd80;
	.param .b64 param1;
	st.param.b64 	[param1], %rd77;
	.param .b32 retval0;
	call.uni (retval0), 
	vprintf, 
	(
	param0, 
	param1
	);
	ld.param.b32 	%r89, [retval0];
	} // callseq 0
	ld.shared.u32 	%r8, [_ZZ12searchPointsPdiS_PiPP14IndexStructureS0_S0_E17matchedIndexCount];
	setp.lt.s32 	%p18, %r8, 1;
	@%p18 bra 	$L__BB0_38;
	mul.lo.s32 	%r9, %r3, 800000;
	mov.b32 	%r147, 0;
	mov.u32 	%r93, _ZZ12searchPointsPdiS_PiPP14IndexStructureS0_S0_E12matchedIndex;
$L__BB0_23:
	shl.b32 	%r92, %r147, 2;
	add.s32 	%r94, %r93, %r92;
	ld.shared.u32 	%r11, [%r94];
	mul.wide.s32 	%rd81, %r11, 8;
	add.s64 	%rd14, %rd7, %rd81;
	ld.global.u64 	%rd126, [%rd14];
	ld.v2.u32 	{%r95, %r96}, [%rd126+8];
	add.s32 	%r148, %r95, %r1;
	setp.ge.s32 	%p19, %r148, %r96;
	@%p19 bra 	$L__BB0_27;
$L__BB0_24:
	atom.shared.add.u32 	%r14, [_ZZ12searchPointsPdiS_PiPP14IndexStructureS0_S0_E12resultsCount], 1;
	setp.gt.s32 	%p20, %r14, 799999;
	@%p20 bra 	$L__BB0_26;
	mul.wide.s32 	%rd82, %r148, 4;
	add.s64 	%rd83, %rd1, %rd82;
	ld.global.u32 	%r97, [%rd83];
	add.s32 	%r98, %r14, %r9;
	mul.wide.s32 	%rd84, %r98, 4;
	add.s64 	%rd85, %rd6, %rd84;
	st.global.u32 	[%rd85], %r97;
	ld.global.u64 	%rd126, [%rd14];
$L__BB0_26:
	add.s32 	%r148, %r148, 512;
	ld.u32 	%r99, [%rd126+12];
	setp.lt.s32 	%p21, %r148, %r99;
	@%p21 bra 	$L__BB0_24;
$L__BB0_27:
	setp.lt.s32 	%p22, %r11, 1;
	@%p22 bra 	$L__BB0_32;
	add.s32 	%r100, %r11, -1;
	mul.wide.u32 	%rd86, %r100, 8;
	add.s64 	%rd19, %rd7, %rd86;
	ld.global.u64 	%rd128, [%rd19];
	ld.v2.u32 	{%r101, %r102}, [%rd128+8];
	add.s32 	%r149, %r101, %r1;
	setp.ge.s32 	%p23, %r149, %r102;
	@%p23 bra 	$L__BB0_32;
$L__BB0_29:
	atom.shared.add.u32 	%r18, [_ZZ12searchPointsPdiS_PiPP14IndexStructureS0_S0_E12resultsCount], 1;
	setp.gt.s32 	%p24, %r18, 799999;
	@%p24 bra 	$L__BB0_31;
	mul.wide.s32 	%rd87, %r149, 4;
	add.s64 	%rd88, %rd1, %rd87;
	ld.global.u32 	%r103, [%rd88];
	add.s32 	%r104, %r18, %r9;
	mul.wide.s32 	%rd89, %r104, 4;
	add.s64 	%rd90, %rd6, %rd89;
	st.global.u32 	[%rd90], %r103;
	ld.global.u64 	%rd128, [%rd19];
$L__BB0_31:
	add.s32 	%r149, %r149, 512;
	ld.u32 	%r105, [%rd128+12];
	setp.lt.s32 	%p25, %r149, %r105;
	@%p25 bra 	$L__BB0_29;
$L__BB0_32:
	setp.gt.s32 	%p26, %r11, 98;
	@%p26 bra 	$L__BB0_37;
	ld.global.u64 	%rd130, [%rd14+8];
	ld.v2.u32 	{%r106, %r107}, [%rd130+8];
	add.s32 	%r150, %r106, %r1;
	setp.ge.s32 	%p27, %r150, %r107;
	@%p27 bra 	$L__BB0_37;
$L__BB0_34:
	atom.shared.add.u32 	%r22, [_ZZ12searchPointsPdiS_PiPP14IndexStructureS0_S0_E12resultsCount], 1;
	setp.gt.s32 	%p28, %r22, 799999;
	@%p28 bra 	$L__BB0_36;
	mul.wide.s32 	%rd91, %r150, 4;
	add.s64 	%rd92, %rd1, %rd91;
	ld.global.u32 	%r108, [%rd92];
	add.s32 	%r109, %r22, %r9;
	mul.wide.s32 	%rd93, %r109, 4;
	add.s64 	%rd94, %rd6, %rd93;
	st.global.u32 	[%rd94], %r108;
	ld.global.u64 	%rd130, [%rd14+8];
$L__BB0_36:
	add.s32 	%r150, %r150, 512;
	ld.u32 	%r110, [%rd130+12];
	setp.lt.s32 	%p29, %r150, %r110;
	@%p29 bra 	$L__BB0_34;
$L__BB0_37:
	add.s32 	%r147, %r147, 1;
	setp.ne.s32 	%p30, %r147, %r8;
	@%p30 bra 	$L__BB0_23;
$L__BB0_38:
	bar.sync 	0;
	ld.shared.u32 	%r25, [_ZZ6DBSCANPdPiS0_S0_S0_S0_S0_PP14IndexStructureS0_S0_E7chainID];
	mul.lo.s32 	%r26, %r25, 800000;
	shl.b32 	%r27, %r25, 10;
	shl.b32 	%r28, %r25, 9;
	mul.wide.s32 	%rd95, %r25, 4;
	add.s64 	%rd28, %rd10, %rd95;
	shl.b32 	%r29, %r25, 8;
	ld.shared.f64 	%fd1, [_ZZ6DBSCANPdPiS0_S0_S0_S0_S0_PP14IndexStructureS0_S0_E5point];
	ld.shared.f64 	%fd2, [_ZZ6DBSCANPdPiS0_S0_S0_S0_S0_PP14IndexStructureS0_S0_E5point+8];
	mov.u32 	%r151, %r1;
$L__BB0_39:
	mov.u32 	%r30, %r151;
	add.s32 	%r111, %r26, %r30;
	mul.wide.s32 	%rd96, %r111, 4;
	add.s64 	%rd97, %rd6, %rd96;
	ld.global.u32 	%r31, [%rd97];
	setp.eq.s32 	%p31, %r31, -1;
	@%p31 bra 	$L__BB0_54;
	shl.b32 	%r112, %r31, 1;
	mul.wide.s32 	%rd98, %r112, 8;
	add.s64 	%rd99, %rd2, %rd98;
	ld.global.f64 	%fd11, [%rd99];
	ld.global.f64 	%fd12, [%rd99+8];
	sub.f64 	%fd13, %fd1, %fd11;
	sub.f64 	%fd14, %fd2, %fd12;
	mul.f64 	%fd15, %fd14, %fd14;
	fma.rn.f64 	%fd16, %fd13, %fd13, %fd15;
	setp.gtu.f64 	%p32, %fd16, 0d3F1A36E2EB1C432D;
	@%p32 bra 	$L__BB0_53;
	atom.shared.add.u32 	%r32, [_ZZ6DBSCANPdPiS0_S0_S0_S0_S0_PP14IndexStructureS0_S0_E13neighborCount], 1;
	setp.lt.s32 	%p33, %r32, 4;
	@%p33 bra 	$L__BB0_52;
	mul.wide.s32 	%rd100, %r31, 4;
	add.s64 	%rd29, %rd5, %rd100;
	atom.relaxed.global.cas.b32 	%r33, [%rd29], -1, %r25;
	setp.ne.s32 	%p34, %r33, -1;
	@%p34 bra 	$L__BB0_45;
	atom.global.add.u32 	%r34, [%rd28], 1;
	setp.gt.s32 	%p45, %r34, 255;
	@%p45 bra 	$L__BB0_53;
	add.s32 	%r124, %r29, %r34;
	mul.wide.s32 	%rd107, %r124, 4;
	add.s64 	%rd108, %rd9, %rd107;
	st.global.u32 	[%rd108], %r31;
	bra.uni 	$L__BB0_53;
$L__BB0_45:
	setp.lt.s32 	%p35, %r33, 1024;
	@%p35 bra 	$L__BB0_48;
	mov.b32 	%r152, 0;
$L__BB0_47:
	add.s32 	%r122, %r28, %r152;
	mul.wide.s32 	%rd105, %r122, 4;
	add.s64 	%rd106, %rd3, %rd105;
	atom.relaxed.global.cas.b32 	%r123, [%rd106], -1, %r33;
	setp.eq.s32 	%p40, %r123, -1;
	setp.eq.s32 	%p41, %r123, %r33;
	or.pred  	%p42, %p40, %p41;
	add.s32 	%r36, %r152, 1;
	setp.gt.u32 	%p43, %r152, 510;
	or.pred  	%p44, %p42, %p43;
	mov.u32 	%r152, %r36;
	@%p44 bra 	$L__BB0_53;
	bra.uni 	$L__BB0_47;
$L__BB0_48:
	setp.eq.s32 	%p36, %r33, -2;
	setp.eq.s32 	%p37, %r33, %r25;
	or.pred  	%p38, %p36, %p37;
	@%p38 bra 	$L__BB0_50;
	shl.b32 	%r117, %r33, 10;
	add.s32 	%r118, %r117, %r25;
	mul.wide.s32 	%rd101, %r118, 4;
	add.s64 	%rd102, %rd4, %rd101;
	mov.b32 	%r119, 1;
	st.global.u32 	[%rd102], %r119;
	add.s32 	%r120, %r27, %r33;
	mul.wide.s32 	%rd103, %r120, 4;
	add.s64 	%rd104, %rd4, %rd103;
	st.global.u32 	[%rd104], %r119;
	bra.uni 	$L__BB0_53;
$L__BB0_50:
	setp.ne.s32 	%p39, %r33, -2;
	@%p39 bra 	$L__BB0_53;
	atom.relaxed.global.cas.b32 	%r116, [%rd29], -2, %r25;
	bra.uni 	$L__BB0_53;
$L__BB0_52:
	shl.b32 	%r113, %r32, 2;
	mov.u32 	%r114, _ZZ6DBSCANPdPiS0_S0_S0_S0_S0_PP14IndexStructureS0_S0_E14neighborBuffer;
	add.s32 	%r115, %r114, %r113;
	st.shared.u32 	[%r115], %r31;
$L__BB0_53:
	add.s32 	%r151, %r30, 512;
	setp.lt.u32 	%p46, %r30, 799488;
	@%p46 bra 	$L__BB0_39;
$L__BB0_54:
	bar.sync 	0;
	ld.shared.u32 	%r125, [_ZZ6DBSCANPdPiS0_S0_S0_S0_S0_PP14IndexStructureS0_S0_E13neighborCount];
	setp.lt.s32 	%p47, %r125, 4;
	@%p47 bra 	$L__BB0_66;
	ld.shared.u32 	%r38, [_ZZ6DBSCANPdPiS0_S0_S0_S0_S0_PP14IndexStructureS0_S0_E7chainID];
	ld.shared.u32 	%r128, [_ZZ6DBSCANPdPiS0_S0_S0_S0_S0_PP14IndexStructureS0_S0_E7pointID];
	mul.wide.s32 	%rd111, %r128, 4;
	add.s64 	%rd112, %rd5, %rd111;
	st.global.u32 	[%rd112], %r38;
	setp.gt.u32 	%p48, %r1, 3;
	@%p48 bra 	$L__BB0_67;
	shl.b32 	%r129, %r1, 2;
	mov.u32 	%r130, _ZZ6DBSCANPdPiS0_S0_S0_S0_S0_PP14IndexStructureS0_S0_E14neighborBuffer;
	add.s32 	%r131, %r130, %r129;
	ld.shared.u32 	%r39, [%r131];
	mul.wide.s32 	%rd113, %r39, 4;
	add.s64 	%rd30, %rd5, %rd113;
	atom.relaxed.global.cas.b32 	%r40, [%rd30], -1, %r38;
	setp.ne.s32 	%p49, %r40, -1;
	@%p49 bra 	$L__BB0_59;
	mul.wide.s32 	%rd120, %r38, 4;
	add.s64 	%rd121, %rd10, %rd120;
	atom.global.add.u32 	%r41, [%rd121], 1;
	setp.gt.s32 	%p60, %r41, 255;
	@%p60 bra 	$L__BB0_67;
	shl.b32 	%r141, %r38, 8;
	add.s32 	%r142, %r141, %r41;
	mul.wide.s32 	%rd122, %r142, 4;
	add.s64 	%rd123, %rd9, %rd122;
	st.global.u32 	[%rd123], %r39;
	bra.uni 	$L__BB0_67;
$L__BB0_59:
	setp.lt.s32 	%p50, %r40, 1024;
	@%p50 bra 	$L__BB0_62;
	shl.b32 	%r42, %r38, 9;
	mov.b32 	%r153, 0;
$L__BB0_61:
	add.s32 	%r139, %r42, %r153;
	mul.wide.s32 	%rd118, %r139, 4;
	add.s64 	%rd119, %rd3, %rd118;
	atom.relaxed.global.cas.b32 	%r140, [%rd119], -1, %r40;
	setp.eq.s32 	%p55, %r140, -1;
	setp.eq.s32 	%p56, %r140, %r40;
	or.pred  	%p57, %p55, %p56;
	add.s32 	%r44, %r153, 1;
	setp.gt.u32 	%p58, %r153, 510;
	or.pred  	%p59, %p57, %p58;
	mov.u32 	%r153, %r44;
	@%p59 bra 	$L__BB0_67;
	bra.uni 	$L__BB0_61;
$L__BB0_62:
	setp.eq.s32 	%p51, %r40, -2;
	setp.eq.s32 	%p52, %r40, %r38;
	or.pred  	%p53, %p51, %p52;
	@%p53 bra 	$L__BB0_64;
	shl.b32 	%r133, %r40, 10;
	add.s32 	%r134, %r133, %r38;
	mul.wide.s32 	%rd114, %r134, 4;
	add.s64 	%rd115, %rd4, %rd114;
	mov.b32 	%r135, 1;
	st.global.u32 	[%rd115], %r135;
	shl.b32 	%r136, %r38, 10;
	add.s32 	%r137, %r136, %r40;
	mul.wide.s32 	%rd116, %r137, 4;
	add.s64 	%rd117, %rd4, %rd116;
	st.global.u32 	[%rd117], %r135;
	bra.uni 	$L__BB0_67;
$L__BB0_64:
	setp.ne.s32 	%p54, %r40, -2;
	@%p54 bra 	$L__BB0_67;
	atom.relaxed.global.cas.b32 	%r132, [%rd30], -2, %r38;
	bra.uni 	$L__BB0_67;
$L__BB0_66:
	ld.shared.u32 	%r126, [_ZZ6DBSCANPdPiS0_S0_S0_S0_S0_PP14IndexStructureS0_S0_E7pointID];
	mul.wide.s32 	%rd109, %r126, 4;
	add.s64 	%rd110, %rd5, %rd109;
	mov.b32 	%r127, -2;
	st.global.u32 	[%rd110], %r127;
$L__BB0_67:
	setp.ne.s32 	%p61, %r1, 0;
	bar.sync 	0;
	@%p61 bra 	$L__BB0_70;
	ld.shared.u32 	%r143, [_ZZ6DBSCANPdPiS0_S0_S0_S0_S0_PP14IndexStructureS0_S0_E7chainID];
	mul.wide.s32 	%rd124, %r143, 4;
	add.s64 	%rd31, %rd10, %rd124;
	ld.global.u32 	%r144, [%rd31];
	setp.lt.s32 	%p62, %r144, 256;
	@%p62 bra 	$L__BB0_70;
	mov.b32 	%r145, 255;
	st.global.u32 	[%rd31], %r145;
$L__BB0_70:
	bar.sync 	0;
$L__BB0_71:
	ret;

}
	// .globl	_Z18INDEXING_STRUCTUREPdPiS_S_S0_PP14IndexStructureS0_S0_
.visible .entry _Z18INDEXING_STRUCTUREPdPiS_S_S0_PP14IndexStructureS0_S0_(
	.param .u64 .ptr .align 1 _Z18INDEXING_STRUCTUREPdPiS_S_S0_PP14IndexStructureS0_S0__param_0,
	.param .u64 .ptr .align 1 _Z18INDEXING_STRUCTUREPdPiS_S_S0_PP14IndexStructureS0_S0__param_1,
	.param .u64 .ptr .align 1 _Z18INDEXING_STRUCTUREPdPiS_S_S0_PP14IndexStructureS0_S0__param_2,
	.param .u64 .ptr .align 1 _Z18INDEXING_STRUCTUREPdPiS_S_S0_PP14IndexStructureS0_S0__param_3,
	.param .u64 .ptr .align 1 _Z18INDEXING_STRUCTUREPdPiS_S_S0_PP14IndexStructureS0_S0__param_4,
	.param .u64 .ptr .align 1 _Z18INDEXING_STRUCTUREPdPiS_S_S0_PP14IndexStructureS0_S0__param_5,
	.param .u64 .ptr .align 1 _Z18INDEXING_STRUCTUREPdPiS_S_S0_PP14IndexStructureS0_S0__param_6,
	.param .u64 .ptr .align 1 _Z18INDEXING_STRUCTUREPdPiS_S_S0_PP14IndexStructureS0_S0__param_7
)
{
	.local .align 16 .b8 	__local_depot1[16];
	.reg .b64 	%SP;
	.reg .b64 	%SPL;
	.reg .pred 	%p<35>;
	.reg .b32 	%r<54>;
	.reg .b64 	%rd<98>;
	.reg .b64 	%fd<37>;

	mov.u64 	%SPL, __local_depot1;
	ld.param.u64 	%rd27, [_Z18INDEXING_STRUCTUREPdPiS_S_S0_PP14IndexStructureS0_S0__param_1];
	ld.param.u64 	%rd28, [_Z18INDEXING_STRUCTUREPdPiS_S_S0_PP14IndexStructureS0_S0__param_2];
	ld.param.u64 	%rd29, [_Z18INDEXING_STRUCTUREPdPiS_S_S0_PP14IndexStructureS0_S0__param_3];
	ld.param.u64 	%rd30, [_Z18INDEXING_STRUCTUREPdPiS_S_S0_PP14IndexStructureS0_S0__param_5];
	ld.param.u64 	%rd25, [_Z18INDEXING_STRUCTUREPdPiS_S_S0_PP14IndexStructureS0_S0__param_6];
	ld.param.u64 	%rd26, [_Z18INDEXING_STRUCTUREPdPiS_S_S0_PP14IndexStructureS0_S0__param_7];
	cvta.to.global.u64 	%rd1, %rd29;
	cvta.to.global.u64 	%rd2, %rd28;
	cvta.to.global.u64 	%rd3, %rd27;
	cvta.to.global.u64 	%rd4, %rd30;
	add.u64 	%rd5, %SPL, 0;
	mov.u32 	%r1, %ctaid.x;
	mov.u32 	%r2, %tid.x;
	cvt.rn.f64.u32 	%fd1, %r2;
	ld.global.u32 	%r22, [%rd3];
	add.s32 	%r47, %r22, %r1;
	ld.global.u32 	%r23, [%rd3+4];
	setp.ge.s32 	%p2, %r47, %r23;
	@%p2 bra 	$L__BB1_10;
$L__BB1_1:
	setp.ne.s32 	%p3, %r2, 0;
	mul.wide.s32 	%rd32, %r47, 8;
	add.s64 	%rd6, %rd4, %rd32;
	@%p3 bra 	$L__BB1_3;
	ld.global.u64 	%rd33, [%rd6];
	cvta.to.global.u64 	%rd34, %rd33;
	mov.b32 	%r24, 0;
	st.global.u32 	[%rd34+4], %r24;
$L__BB1_3:
	setp.gt.u32 	%p4, %r2, 99;
	bar.sync 	0;
	@%p4 bra 	$L__BB1_9;
	ld.global.u32 	%r25, [%rd3+4];
	add.s32 	%r26, %r25, %r2;
	ld.global.u32 	%r27, [%rd3];
	sub.s32 	%r28, %r47, %r27;
	mad.lo.s32 	%r29, %r28, 100, %r26;
	mul.wide.s32 	%rd35, %r29, 8;
	add.s64 	%rd7, %rd4, %rd35;
	ld.global.u64 	%rd36, [%rd7];
	cvta.to.global.u64 	%rd37, %rd36;
	mov.b32 	%r30, 1;
	st.global.u32 	[%rd37+4], %r30;
	ld.global.u64 	%rd38, [%rd7];
	cvta.to.global.u64 	%rd39, %rd38;
	st.global.u32 	[%rd39], %r29;
	ld.global.u64 	%rd40, [%rd6];
	cvta.to.global.u64 	%rd41, %rd40;
	mul.wide.u32 	%rd42, %r2, 4;
	add.s64 	%rd43, %rd41, %rd42;
	st.global.u32 	[%rd43+32], %r29;
	ld.global.f64 	%fd17, [%rd2];
	ld.global.f64 	%fd2, [%rd1];
	fma.rn.f64 	%fd33, %fd2, %fd1, %fd17;
	add.f64 	%fd34, %fd2, %fd33;
	setp.eq.s32 	%p5, %r2, 99;
	@%p5 bra 	$L__BB1_7;
	setp.ne.s32 	%p6, %r2, 0;
	@%p6 bra 	$L__BB1_8;
	sub.f64 	%fd33, %fd33, %fd2;
	bra.uni 	$L__BB1_8;
$L__BB1_7:
	add.f64 	%fd34, %fd34, %fd2;
$L__BB1_8:
	ld.global.u64 	%rd44, [%rd7];
	cvta.to.global.u64 	%rd45, %rd44;
	st.global.f64 	[%rd45+16], %fd33;
	ld.global.u64 	%rd46, [%rd7];
	cvta.to.global.u64 	%rd47, %rd46;
	st.global.f64 	[%rd47+24], %fd34;
$L__BB1_9:
	add.s32 	%r47, %r47, 1024;
	ld.global.u32 	%r31, [%rd3+4];
	setp.lt.s32 	%p7, %r47, %r31;
	@%p7 bra 	$L__BB1_1;
$L__BB1_10:
	ld.global.u32 	%r32, [%rd3+8];
	add.s32 	%r48, %r32, %r1;
	ld.global.u32 	%r33, [%rd3+12];
	setp.ge.s32 	%p8, %r48, %r33;
	@%p8 bra 	$L__BB1_21;
	mul.wide.u32 	%rd58, %r2, 4;
$L__BB1_12:
	setp.ne.s32 	%p9, %r2, 0;
	mul.wide.s32 	%rd48, %r48, 8;
	add.s64 	%rd8, %rd4, %rd48;
	@%p9 bra 	$L__BB1_14;
	ld.global.u64 	%rd49, [%rd8];
	cvta.to.global.u64 	%rd50, %rd49;
	mov.b32 	%r34, 1;
	st.global.u32 	[%rd50+4], %r34;
$L__BB1_14:
	setp.gt.u32 	%p10, %r2, 99;
	bar.sync 	0;
	@%p10 bra 	$L__BB1_20;
	ld.global.u32 	%r35, [%rd3+12];
	add.s32 	%r36, %r35, %r2;
	ld.global.u32 	%r37, [%rd3+8];
	sub.s32 	%r38, %r48, %r37;
	mad.lo.s32 	%r39, %r38, 100, %r36;
	mul.wide.s32 	%rd51, %r39, 8;
	add.s64 	%rd9, %rd4, %rd51;
	ld.global.u64 	%rd52, [%rd9];
	cvta.to.global.u64 	%rd53, %rd52;
	mov.b32 	%r40, 2;
	st.global.u32 	[%rd53+4], %r40;
	ld.global.u64 	%rd54, [%rd9];
	cvta.to.global.u64 	%rd55, %rd54;
	st.global.u32 	[%rd55], %r39;
	ld.global.u64 	%rd56, [%rd8];
	cvta.to.global.u64 	%rd57, %rd56;
	add.s64 	%rd59, %rd57, %rd58;
	st.global.u32 	[%rd59+32], %r39;
	ld.global.f64 	%fd18, [%rd2+8];
	ld.global.f64 	%fd9, [%rd1+8];
	fma.rn.f64 	%fd35, %fd9, %fd1, %fd18;
	add.f64 	%fd36, %fd9, %fd35;
	setp.eq.s32 	%p11, %r2, 0;
	@%p11 bra 	$L__BB1_18;
	setp.ne.s32 	%p12, %r2, 99;
	@%p12 bra 	$L__BB1_19;
	add.f64 	%fd36, %fd36, %fd9;
	bra.uni 	$L__BB1_19;
$L__BB1_18:
	sub.f64 	%fd35, %fd35, %fd9;
$L__BB1_19:
	ld.global.u64 	%rd60, [%rd9];
	cvta.to.global.u64 	%rd61, %rd60;
	st.global.f64 	[%rd61+16], %fd35;
	ld.global.u64 	%rd62, [%rd9];
	cvta.to.global.u64 	%rd63, %rd62;
	st.global.f64 	[%rd63+24], %fd36;
$L__BB1_20:
	add.s32 	%r48, %r48, 1024;
	ld.global.u32 	%r41, [%rd3+12];
	setp.lt.s32 	%p13, %r48, %r41;
	@%p13 bra 	$L__BB1_12;
$L__BB1_21:
	bar.sync 	0;
	mov.u32 	%r42, %ntid.x;
	mad.lo.s32 	%r49, %r42, %r1, %r2;
	setp.gt.s32 	%p14, %r49, 49999999;
	@%p14 bra 	$L__BB1_38;
	ld.param.u64 	%rd94, [_Z18INDEXING_STRUCTUREPdPiS_S_S0_PP14IndexStructureS0_S0__param_0];
	cvta.to.global.u64 	%rd10, %rd26;
	cvta.to.global.u64 	%rd11, %rd25;
	cvta.to.global.u64 	%rd12, %rd94;
$L__BB1_23:
	mov.u32 	%r10, %r49;
	shl.b32 	%r44, %r10, 1;
	mul.wide.s32 	%rd64, %r44, 8;
	add.s64 	%rd65, %rd12, %rd64;
	ld.global.f64 	%fd19, [%rd65];
	ld.global.f64 	%fd20, [%rd65+8];
	st.local.v2.f64 	[%rd5], {%fd19, %fd20};
	mov.b32 	%r52, 0;
$L__BB1_24:
	mov.u32 	%r11, %r52;
	mul.wide.s32 	%rd66, %r11, 8;
	add.s64 	%rd13, %rd4, %rd66;
	ld.global.u64 	%rd67, [%rd13];
	cvta.to.global.u64 	%rd14, %rd67;
	ld.global.u32 	%r12, [%rd14+4];
	setp.gt.s32 	%p15, %r12, 1;
	@%p15 bra 	$L__BB1_37;
	mul.wide.s32 	%rd69, %r12, 8;
	add.s64 	%rd70, %rd5, %rd69;
	ld.local.f64 	%fd16, [%rd70];
	add.s64 	%rd95, %rd14, 44;
	mov.b32 	%r51, 0;
	mov.b64 	%rd19, 3;
	bra.uni 	$L__BB1_30;
$L__BB1_26:
	ld.global.u32 	%r52, [%rd95+-8];
	mul.wide.s32 	%rd75, %r52, 8;
	add.s64 	%rd76, %rd4, %rd75;
	ld.global.u64 	%rd77, [%rd76];
	cvta.to.global.u64 	%rd78, %rd77;
	ld.global.f64 	%fd24, [%rd78+16];
	ld.global.f64 	%fd25, [%rd78+24];
	setp.ge.f64 	%p19, %fd16, %fd24;
	setp.lt.f64 	%p20, %fd16, %fd25;
	and.pred  	%p21, %p19, %p20;
	@%p21 bra 	$L__BB1_32;
	ld.global.u32 	%r52, [%rd95+-4];
	mul.wide.s32 	%rd79, %r52, 8;
	add.s64 	%rd80, %rd4, %rd79;
	ld.global.u64 	%rd81, [%rd80];
	cvta.to.global.u64 	%rd82, %rd81;
	ld.global.f64 	%fd27, [%rd82+16];
	ld.global.f64 	%fd28, [%rd82+24];
	setp.ge.f64 	%p22, %fd16, %fd27;
	setp.lt.f64 	%p23, %fd16, %fd28;
	and.pred  	%p24, %p22, %p23;
	@%p24 bra 	$L__BB1_33;
	ld.global.u32 	%r52, [%rd95];
	mul.wide.s32 	%rd83, %r52, 8;
	add.s64 	%rd84, %rd4, %rd83;
	ld.global.u64 	%rd85, [%rd84];
	cvta.to.global.u64 	%rd86, %rd85;
	ld.global.f64 	%fd30, [%rd86+16];
	ld.global.f64 	%fd31, [%rd86+24];
	setp.ge.f64 	%p25, %fd16, %fd30;
	setp.lt.f64 	%p26, %fd16, %fd31;
	and.pred  	%p27, %p25, %p26;
	@%p27 bra 	$L__BB1_34;
	add.s32 	%r51, %r51, 16;
	add.s64 	%rd19, %rd19, 4;
	add.s64 	%rd95, %rd95, 16;
	setp.eq.s32 	%p29, %r51, 400;
	mov.pred 	%p34, -1;
	mov.u32 	%r52, %r11;
	@%p29 bra 	$L__BB1_36;
$L__BB1_30:
	ld.global.u32 	%r52, [%rd95+-12];
	mul.wide.s32 	%rd71, %r52, 8;
	add.s64 	%rd72, %rd4, %rd71;
	ld.global.u64 	%rd73, [%rd72];
	cvta.to.global.u64 	%rd74, %rd73;
	ld.global.f64 	%fd21, [%rd74+16];
	ld.global.f64 	%fd22, [%rd74+24];
	setp.ltu.f64 	%p16, %fd16, %fd21;
	setp.geu.f64 	%p17, %fd16, %fd22;
	or.pred  	%p18, %p16, %p17;
	@%p18 bra 	$L__BB1_26;
	add.s64 	%rd19, %rd19, -3;
	bra.uni 	$L__BB1_34;
$L__BB1_32:
	add.s64 	%rd19, %rd19, -2;
	bra.uni 	$L__BB1_34;
$L__BB1_33:
	add.s64 	%rd19, %rd19, -1;
$L__BB1_34:
	setp.ne.s32 	%p31, %r12, 1;
	mov.pred 	%p34, -1;
	@%p31 bra 	$L__BB1_36;
	mul.wide.s32 	%rd87, %r10, 4;
	add.s64 	%rd88, %rd10, %rd87;
	st.global.u32 	[%rd88], %r10;
	ld.global.u64 	%rd89, [%rd13];
	cvta.to.global.u64 	%rd90, %rd89;
	shl.b64 	%rd91, %rd19, 2;
	add.s64 	%rd92, %rd90, %rd91;
	ld.global.u32 	%r46, [%rd92+32];
	add.s64 	%rd93, %rd11, %rd87;
	st.global.u32 	[%rd93], %r46;
	mov.pred 	%p34, 0;
	mov.u32 	%r52, %r11;
$L__BB1_36:
	@%p34 bra 	$L__BB1_24;
$L__BB1_37:
	add.s32 	%r49, %r10, 524288;
	setp.lt.s32 	%p33, %r10, 49475712;
	@%p33 bra 	$L__BB1_23;
$L__BB1_38:
	bar.sync 	0;
	ret;

}
	// .globl	_Z19INDEXING_ADJUSTMENTPiPP14IndexStructureS_
.visible .entry _Z19INDEXING_ADJUSTMENTPiPP14IndexStructureS_(
	.param .u64 .ptr .align 1 _Z19INDEXING_ADJUSTMENTPiPP14IndexStructureS__param_0,
	.param .u64 .ptr .align 1 _Z19INDEXING_ADJUSTMENTPiPP14IndexStructureS__param_1,
	.param .u64 .ptr .align 1 _Z19INDEXING_ADJUSTMENTPiPP14IndexStructureS__param_2
)
{
	.local .align 8 .b8 	__local_depot2[8];
	.reg .b64 	%SP;
	.reg .b64 	%SPL;
	.reg .pred 	%p<12>;
	.reg .b32 	%r<28>;
	.reg .b64 	%rd<75>;
	// demoted variable
	.shared .align 4 .u32 _ZZ19INDEXING_ADJUSTMENTPiPP14IndexStructureS_E13indexingRange;
	mov.u64 	%SPL, __local_depot2;
	cvta.local.u64 	%SP, %SPL;
	ld.param.u64 	%rd17, [_Z19INDEXING_ADJUSTMENTPiPP14IndexStructureS__param_0];
	ld.param.u64 	%rd16, [_Z19INDEXING_ADJUSTMENTPiPP14IndexStructureS__param_1];
	ld.param.u64 	%rd18, [_Z19INDEXING_ADJUSTMENTPiPP14IndexStructureS__param_2];
	cvta.to.global.u64 	%rd1, %rd18;
	cvta.to.global.u64 	%rd2, %rd17;
	mov.u32 	%r1, %tid.x;
	setp.ne.s32 	%p1, %r1, 0;
	@%p1 bra 	$L__BB2_2;
	ld.global.u32 	%r8, [%rd2+20];
	ld.global.u32 	%r9, [%rd2+16];
	sub.s32 	%r10, %r8, %r9;
	st.shared.u32 	[_ZZ19INDEXING_ADJUSTMENTPiPP14IndexStructureS_E13indexingRange], %r10;
$L__BB2_2:
	bar.sync 	0;
	mov.u32 	%r11, %ntid.x;
	mov.u32 	%r12, %ctaid.x;
	mad.lo.s32 	%r3, %r11, %r12, %r1;
	ld.shared.u32 	%r13, [_ZZ19INDEXING_ADJUSTMENTPiPP14IndexStructureS_E13indexingRange];
	setp.ge.s32 	%p2, %r3, %r13;
	@%p2 bra 	$L__BB2_17;
	cvta.to.global.u64 	%rd3, %rd16;
$L__BB2_4:
	ld.global.u32 	%r4, [%rd2+16];
	{ // callseq 1, 0
	.param .b64 param0;
	st.param.b64 	[param0], 4;
	.param .b64 retval0;
	call.uni (retval0), 
	malloc, 
	(
	param0
	);
	ld.param.b64 	%rd19, [retval0];
	} // callseq 1
	setp.ne.s64 	%p3, %rd19, 0;
	@%p3 bra 	$L__BB2_6;
	add.u64 	%rd65, %SP, 0;
	add.u64 	%rd66, %SPL, 0;
	{ // callseq 15, 0
	.param .b64 param0;
	st.param.b64 	[param0], 0;
	call.uni 
	free, 
	(
	param0
	);
	} // callseq 15
	mov.u64 	%rd67, $str$1;
	cvta.global.u64 	%rd68, %rd67;
	st.local.u64 	[%rd66], %rd68;
	mov.u64 	%rd69, $str$5;
	cvta.global.u64 	%rd70, %rd69;
	{ // callseq 16, 0
	.param .b64 param0;
	st.param.b64 	[param0], %rd70;
	.param .b64 param1;
	st.param.b64 	[param1], %rd65;
	.param .b32 retval0;
	call.uni (retval0), 
	vprintf, 
	(
	param0, 
	param1
	);
	ld.param.b32 	%r25, [retval0];
	} // callseq 16
	// begin inline asm
	trap;
	// end inline asm
$L__BB2_6:
	{ // callseq 2, 0
	.param .b64 param0;
	st.param.b64 	[param0], 8;
	.param .b64 retval0;
	call.uni (retval0), 
	malloc, 
	(
	param0
	);
	ld.param.b64 	%rd20, [retval0];
	} // callseq 2
	setp.ne.s64 	%p4, %rd20, 0;
	@%p4 bra 	$L__BB2_8;
	add.u64 	%rd59, %SP, 0;
	add.u64 	%rd60, %SPL, 0;
	{ // callseq 13, 0
	.param .b64 param0;
	st.param.b64 	[param0], 0;
	call.uni 
	free, 
	(
	param0
	);
	} // callseq 13
	mov.u64 	%rd61, $str$1;
	cvta.global.u64 	%rd62, %rd61;
	st.local.u64 	[%rd60], %rd62;
	mov.u64 	%rd63, $str$5;
	cvta.global.u64 	%rd64, %rd63;
	{ // callseq 14, 0
	.param .b64 param0;
	st.param.b64 	[param0], %rd64;
	.param .b64 param1;
	st.param.b64 	[param1], %rd59;
	.param .b32 retval0;
	call.uni (retval0), 
	vprintf, 
	(
	param0, 
	param1
	);
	ld.param.b32 	%r23, [retval0];
	} // callseq 14
	// begin inline asm
	trap;
	// end inline asm
$L__BB2_8:
	ld.u32 	%r5, [%rd19];
	mov.b64 	%rd72, 50000000;
	mov.b64 	%rd71, 0;
$L__BB2_9:
	sub.s64 	%rd23, %rd72, %rd71;
	shr.u64 	%rd24, %rd23, 63;
	add.s64 	%rd25, %rd23, %rd24;
	shr.s64 	%rd26, %rd25, 1;
	add.s64 	%rd27, %rd26, %rd71;
	shl.b64 	%rd28, %rd27, 2;
	add.s64 	%rd29, %rd1, %rd28;
	ld.global.u32 	%r14, [%rd29];
	setp.lt.s32 	%p5, %r14, %r5;
	add.s64 	%rd30, %rd27, 1;
	selp.b64 	%rd72, %rd72, %rd27, %p5;
	selp.b64 	%rd71, %rd30, %rd71, %p5;
	setp.lt.s64 	%p6, %rd71, %rd72;
	@%p6 bra 	$L__BB2_9;
	st.u64 	[%rd20], %rd71;
	{ // callseq 3, 0
	.param .b64 param0;
	st.param.b64 	[param0], %rd20;
	call.uni 
	free, 
	(
	param0
	);
	} // callseq 3
	{ // callseq 4, 0
	.param .b64 param0;
	st.param.b64 	[param0], %rd19;
	call.uni 
	free, 
	(
	param0
	);
	} // callseq 4
	{ // callseq 5, 0
	.param .b64 param0;
	st.param.b64 	[param0], 4;
	.param .b64 retval0;
	call.uni (retval0), 
	malloc, 
	(
	param0
	);
	ld.param.b64 	%rd31, [retval0];
	} // callseq 5
	setp.ne.s64 	%p7, %rd31, 0;
	@%p7 bra 	$L__BB2_12;
	add.u64 	%rd53, %SP, 0;
	add.u64 	%rd54, %SPL, 0;
	{ // callseq 11, 0
	.param .b64 param0;
	st.param.b64 	[param0], 0;
	call.uni 
	free, 
	(
	param0
	);
	} // callseq 11
	mov.u64 	%rd55, $str$1;
	cvta.global.u64 	%rd56, %rd55;
	st.local.u64 	[%rd54], %rd56;
	mov.u64 	%rd57, $str$5;
	cvta.global.u64 	%rd58, %rd57;
	{ // callseq 12, 0
	.param .b64 param0;
	st.param.b64 	[param0], %rd58;
	.param .b64 param1;
	st.param.b64 	[param1], %rd53;
	.param .b32 retval0;
	call.uni (retval0), 
	vprintf, 
	(
	param0, 
	param1
	);
	ld.param.b32 	%r21, [retval0];
	} // callseq 12
	// begin inline asm
	trap;
	// end inline asm
$L__BB2_12:
	{ // callseq 6, 0
	.param .b64 param0;
	st.param.b64 	[param0], 8;
	.param .b64 retval0;
	call.uni (retval0), 
	malloc, 
	(
	param0
	);
	ld.param.b64 	%rd32, [retval0];
	} // callseq 6
	setp.ne.s64 	%p8, %rd32, 0;
	@%p8 bra 	$L__BB2_14;
	add.u64 	%rd47, %SP, 0;
	add.u64 	%rd48, %SPL, 0;
	{ // callseq 9, 0
	.param .b64 param0;
	st.param.b64 	[param0], 0;
	call.uni 
	free, 
	(
	param0
	);
	} // callseq 9
	mov.u64 	%rd49, $str$1;
	cvta.global.u64 	%rd50, %rd49;
	st.local.u64 	[%rd48], %rd50;
	mov.u64 	%rd51, $str$5;
	cvta.global.u64 	%rd52, %rd51;
	{ // callseq 10, 0
	.param .b64 param0;
	st.param.b64 	[param0], %rd52;
	.param .b64 param1;
	st.param.b64 	[param1], %rd47;
	.param .b32 retval0;
	call.uni (retval0), 
	vprintf, 
	(
	param0, 
	param1
	);
	ld.param.b32 	%r19, [retval0];
	} // callseq 10
	// begin inline asm
	trap;
	// end inline asm
$L__BB2_14:
	ld.u32 	%r6, [%rd31];
	mov.b64 	%rd74, 50000000;
	mov.b64 	%rd73, 0;
$L__BB2_15:
	sub.s64 	%rd35, %rd74, %rd73;
	shr.u64 	%rd36, %rd35, 63;
	add.s64 	%rd37, %rd35, %rd36;
	shr.s64 	%rd38, %rd37, 1;
	add.s64 	%rd39, %rd38, %rd73;
	shl.b64 	%rd40, %rd39, 2;
	add.s64 	%rd41, %rd1, %rd40;
	ld.global.u32 	%r15, [%rd41];
	setp.lt.s32 	%p9, %r6, %r15;
	add.s64 	%rd42, %rd39, 1;
	selp.b64 	%rd74, %rd39, %rd74, %p9;
	selp.b64 	%rd73, %rd73, %rd42, %p9;
	setp.lt.s64 	%p10, %rd73, %rd74;
	@%p10 bra 	$L__BB2_15;
	st.u64 	[%rd32], %rd73;
	{ // callseq 7, 0
	.param .b64 param0;
	st.param.b64 	[param0], %rd32;
	call.uni 
	free, 
	(
	param0
	);
	} // callseq 7
	{ // callseq 8, 0
	.param .b64 param0;
	st.param.b64 	[param0], %rd31;
	call.uni 
	free, 
	(
	param0
	);
	} // callseq 8
	add.s32 	%r16, %r4, %r3;
	mul.wide.s32 	%rd43, %r16, 8;
	add.s64 	%rd44, %rd3, %rd43;
	ld.global.u64 	%rd45, [%rd44];
	mov.b32 	%r17, 0;
	st.u32 	[%rd45+8], %r17;
	ld.global.u64 	%rd46, [%rd44];
	st.u32 	[%rd46+12], %r17;
	add.s32 	%r3, %r3, 524288;
	ld.shared.u32 	%r18, [_ZZ19INDEXING_ADJUSTMENTPiPP14IndexStructureS_E13indexingRange];
	setp.lt.s32 	%p11, %r3, %r18;
	@%p11 bra 	$L__BB2_4;
$L__BB2_17:
	bar.sync 	0;
	ret;

}
	// .globl	_ZN3cub18CUB_300001_SM_10006detail11EmptyKernelIvEEvv
.visible .entry _ZN3cub18CUB_300001_SM_10006detail11EmptyKernelIvEEvv()
{


	ret;

}
	// .globl	_ZN3cub18CUB_300001_SM_10006detail8for_each13static_kernelINS2_12policy_hub_t12policy_500_tElNS2_12op_wrapper_tIlN6thrust24THRUST_300001_SM_1000_NS6system6detail7generic6detail21binary_search_functorIPiNSC_18binary_search_lessENSC_3lbfEEENS8_12zip_iteratorIN4cuda3std3__45tupleIJNS8_6detail15normal_iteratorINS8_7pointerIiNS8_8cuda_cub5par_tENS8_11use_defaultESS_EEEENSO_INSP_IlSR_SS_SS_EEEEEEEEEEEEEvT0_T1_
.visible .entry _ZN3cub18CUB_300001_SM_10006detail8for_each13static_kernelINS2_12policy_hub_t12policy_500_tElNS2_12op_wrapper_tIlN6thrust24THRUST_300001_SM_1000_NS6system6detail7generic6detail21binary_search_functorIPiNSC_18binary_search_lessENSC_3lbfEEENS8_12zip_iteratorIN4cuda3std3__45tupleIJNS8_6detail15normal_iteratorINS8_7pointerIiNS8_8cuda_cub5par_tENS8_11use_defaultESS_EEEENSO_INSP_IlSR_SS_SS_EEEEEEEEEEEEEvT0_T1_(
	.param .u64 _ZN3cub18CUB_300001_SM_10006detail8for_each13static_kernelINS2_12policy_hub_t12policy_500_tElNS2_12op_wrapper_tIlN6thrust24THRUST_300001_SM_1000_NS6system6detail7generic6detail21binary_search_functorIPiNSC_18binary_search_lessENSC_3lbfEEENS8_12zip_iteratorIN4cuda3std3__45tupleIJNS8_6detail15normal_iteratorINS8_7pointerIiNS8_8cuda_cub5par_tENS8_11use_defaultESS_EEEENSO_INSP_IlSR_SS_SS_EEEEEEEEEEEEEvT0_T1__param_0,
	.param .align 8 .b8 _ZN3cub18CUB_300001_SM_10006detail8for_each13static_kernelINS2_12policy_hub_t12policy_500_tElNS2_12op_wrapper_tIlN6thrust24THRUST_300001_SM_1000_NS6system6detail7generic6detail21binary_search_functorIPiNSC_18binary_search_lessENSC_3lbfEEENS8_12zip_iteratorIN4cuda3std3__45tupleIJNS8_6detail15normal_iteratorINS8_7pointerIiNS8_8cuda_cub5par_tENS8_11use_defaultESS_EEEENSO_INSP_IlSR_SS_SS_EEEEEEEEEEEEEvT0_T1__param_1[40]
)
.maxntid 256
{
	.reg .pred 	%p<16>;
	.reg .b16 	%rs<9>;
	.reg .b32 	%r<24>;
	.reg .b64 	%rd<110>;

	ld.param.u64 	%rd37, [_ZN3cub18CUB_300001_SM_10006detail8for_each13static_kernelINS2_12policy_hub_t12policy_500_tElNS2_12op_wrapper_tIlN6thrust24THRUST_300001_SM_1000_NS6system6detail7generic6detail21binary_search_functorIPiNSC_18binary_search_lessENSC_3lbfEEENS8_12zip_iteratorIN4cuda3std3__45tupleIJNS8_6detail15normal_iteratorINS8_7pointerIiNS8_8cuda_cub5par_tENS8_11use_defaultESS_EEEENSO_INSP_IlSR_SS_SS_EEEEEEEEEEEEEvT0_T1__param_1+24];
	ld.param.u64 	%rd36, [_ZN3cub18CUB_300001_SM_10006detail8for_each13static_kernelINS2_12policy_hub_t12policy_500_tElNS2_12op_wrapper_tIlN6thrust24THRUST_300001_SM_1000_NS6system6detail7generic6detail21binary_search_functorIPiNSC_18binary_search_lessENSC_3lbfEEENS8_12zip_iteratorIN4cuda3std3__45tupleIJNS8_6detail15normal_iteratorINS8_7pointerIiNS8_8cuda_cub5par_tENS8_11use_defaultESS_EEEENSO_INSP_IlSR_SS_SS_EEEEEEEEEEEEEvT0_T1__param_1+16];
	ld.param.u64 	%rd35, [_ZN3cub18CUB_300001_SM_10006detail8for_each13static_kernelINS2_12policy_hub_t12policy_500_tElNS2_12op_wrapper_tIlN6thrust24THRUST_300001_SM_1000_NS6system6detail7generic6detail21binary_search_functorIPiNSC_18binary_search_lessENSC_3lbfEEENS8_12zip_iteratorIN4cuda3std3__45tupleIJNS8_6detail15normal_iteratorINS8_7pointerIiNS8_8cuda_cub5par_tENS8_11use_defaultESS_EEEENSO_INSP_IlSR_SS_SS_EEEEEEEEEEEEEvT0_T1__param_1+8];
	ld.param.u64 	%rd34, [_ZN3cub18CUB_300001_SM_10006detail8for_each13static_kernelINS2_12policy_hub_t12policy_500_tElNS2_12op_wrapper_tIlN6thrust24THRUST_300001_SM_1000_NS6system6detail7generic6detail21binary_search_functorIPiNSC_18binary_search_lessENSC_3lbfEEENS8_12zip_iteratorIN4cuda3std3__45tupleIJNS8_6detail15normal_iteratorINS8_7pointerIiNS8_8cuda_cub5par_tENS8_11use_defaultESS_EEEENSO_INSP_IlSR_SS_SS_EEEEEEEEEEEEEvT0_T1__param_1];
	ld.param.u64 	%rd38, [_ZN3cub18CUB_300001_SM_10006detail8for_each13static_kernelINS2_12policy_hub_t12policy_500_tElNS2_12op_wrapper_tIlN6thrust24THRUST_300001_SM_1000_NS6system6detail7generic6detail21binary_search_functorIPiNSC_18binary_search_lessENSC_3lbfEEENS8_12zip_iteratorIN4cuda3std3__45tupleIJNS8_6detail15normal_iteratorINS8_7pointerIiNS8_8cuda_cub5par_tENS8_11use_defaultESS_EEEENSO_INSP_IlSR_SS_SS_EEEEEEEEEEEEEvT0_T1__param_0];
	mov.u32 	%r17, %ctaid.x;
	mul.wide.u32 	%rd1, %r17, 512;
	sub.s64 	%rd2, %rd38, %rd1;
	setp.lt.s64 	%p1, %rd2, 512;
	@%p1 bra 	$L__BB4_8;
	cvta.to.global.u64 	%rd4, %rd35;
	cvta.to.global.u64 	%rd5, %rd36;
	mov.u32 	%r1, %tid.x;
	sub.s64 	%rd73, %rd37, %rd36;
	shr.s64 	%rd105, %rd73, 2;
	setp.lt.s64 	%p11, %rd105, 1;
	@%p11 bra 	$L__BB4_7;
	cvta.to.global.u64 	%rd80, %rd34;
	cvt.u64.u32 	%rd81, %r1;
	add.s64 	%rd82, %rd1, %rd81;
	shl.b64 	%rd83, %rd82, 2;
	add.s64 	%rd7, %rd80, %rd83;
	shl.b64 	%rd84, %rd82, 3;
	add.s64 	%rd8, %rd4, %rd84;
	ld.global.u32 	%r2, [%rd7];
	mov.b64 	%rd102, 0;
	mov.u64 	%rd103, %rd105;
$L__BB4_3:
	sub.s64 	%rd85, %rd103, %rd102;
	shr.u64 	%rd86, %rd85, 63;
	add.s64 	%rd87, %rd85, %rd86;
	shr.s64 	%rd88, %rd87, 1;
	add.s64 	%rd89, %rd88, %rd102;
	shl.b64 	%rd90, %rd89, 2;
	add.s64 	%rd91, %rd5, %rd90;
	ld.global.u32 	%r22, [%rd91];
	setp.lt.s32 	%p12, %r22, %r2;
	add.s64 	%rd92, %rd89, 1;
	selp.b64 	%rd103, %rd103, %rd89, %p12;
	selp.b64 	%rd102, %rd92, %rd102, %p12;
	setp.lt.s64 	%p13, %rd102, %rd103;
	@%p13 bra 	$L__BB4_3;
	st.global.u64 	[%rd8], %rd102;
	ld.global.u32 	%r3, [%rd7+1024];
	mov.b64 	%rd104, 0;
$L__BB4_5:
	sub.s64 	%rd94, %rd105, %rd104;
	shr.u64 	%rd95, %rd94, 63;
	add.s64 	%rd96, %rd94, %rd95;
	shr.s64 	%rd97, %rd96, 1;
	add.s64 	%rd98, %rd97, %rd104;
	shl.b64 	%rd99, %rd98, 2;
	add.s64 	%rd100, %rd5, %rd99;
	ld.global.u32 	%r23, [%rd100];
	setp.lt.s32 	%p14, %r23, %r3;
	add.s64 	%rd101, %rd98, 1;
	selp.b64 	%rd105, %rd105, %rd98, %p14;
	selp.b64 	%rd104, %rd101, %rd104, %p14;
	setp.lt.s64 	%p15, %rd104, %rd105;
	@%p15 bra 	$L__BB4_5;
	st.global.u64 	[%rd8+2048], %rd104;
	bra.uni 	$L__BB4_21;
$L__BB4_7:
	cvt.u64.u32 	%rd74, %r1;
	add.s64 	%rd75, %rd1, %rd74;
	shl.b64 	%rd76, %rd75, 3;
	add.s64 	%rd77, %rd4, %rd76;
	mov.b64 	%rd78, 0;
	st.global.u64 	[%rd77], %rd78;
	st.global.u64 	[%rd77+2048], %rd78;
	bra.uni 	$L__BB4_21;
$L__BB4_8:
	cvta.to.global.u64 	%rd17, %rd34;
	cvta.to.global.u64 	%rd18, %rd35;
	cvta.to.global.u64 	%rd19, %rd36;
	mov.u32 	%r4, %tid.x;
	cvt.s64.s32 	%rd20, %rd2;
	sub.s64 	%rd39, %rd37, %rd36;
	shr.s64 	%rd109, %rd39, 2;
	setp.lt.s64 	%p2, %rd109, 1;
	@%p2 bra 	$L__BB4_17;
	cvt.u64.u32 	%rd22, %r4;
	setp.le.s64 	%p5, %rd20, %rd22;
	@%p5 bra 	$L__BB4_13;
	add.s64 	%rd47, %rd1, %rd22;
	shl.b64 	%rd48, %rd47, 2;
	add.s64 	%rd49, %rd17, %rd48;
	shl.b64 	%rd50, %rd47, 3;
	add.s64 	%rd23, %rd18, %rd50;
	ld.global.u32 	%r5, [%rd49];
	mov.b64 	%rd106, 0;
	mov.u64 	%rd107, %rd109;
$L__BB4_11:
	sub.s64 	%rd51, %rd107, %rd106;
	shr.u64 	%rd52, %rd51, 63;
	add.s64 	%rd53, %rd51, %rd52;
	shr.s64 	%rd54, %rd53, 1;
	add.s64 	%rd55, %rd54, %rd106;
	shl.b64 	%rd56, %rd55, 2;
	add.s64 	%rd57, %rd19, %rd56;
	ld.global.u32 	%r19, [%rd57];
	setp.lt.s32 	%p6, %r19, %r5;
	add.s64 	%rd58, %rd55, 1;
	selp.b64 	%rd107, %rd107, %rd55, %p6;
	selp.b64 	%rd106, %rd58, %rd106, %p6;
	setp.lt.s64 	%p7, %rd106, %rd107;
	@%p7 bra 	$L__BB4_11;
	st.global.u64 	[%rd23], %rd106;
$L__BB4_13:
	add.s32 	%r20, %r4, 256;
	cvt.u64.u32 	%rd59, %r20;
	setp.le.s64 	%p8, %rd20, %rd59;
	@%p8 bra 	$L__BB4_21;
	add.s64 	%rd61, %rd1, %rd22;
	shl.b64 	%rd62, %rd61, 2;
	add.s64 	%rd63, %rd17, %rd62;
	shl.b64 	%rd64, %rd61, 3;
	add.s64 	%rd28, %rd18, %rd64;
	ld.global.u32 	%r6, [%rd63+1024];
	mov.b64 	%rd108, 0;
$L__BB4_15:
	sub.s64 	%rd65, %rd109, %rd108;
	shr.u64 	%rd66, %rd65, 63;
	add.s64 	%rd67, %rd65, %rd66;
	shr.s64 	%rd68, %rd67, 1;
	add.s64 	%rd69, %rd68, %rd108;
	shl.b64 	%rd70, %rd69, 2;
	add.s64 	%rd71, %rd19, %rd70;
	ld.global.u32 	%r21, [%rd71];
	setp.lt.s32 	%p9, %r21, %r6;
	add.s64 	%rd72, %rd69, 1;
	selp.b64 	%rd109, %rd109, %rd69, %p9;
	selp.b64 	%rd108, %rd72, %rd108, %p9;
	setp.lt.s64 	%p10, %rd108, %rd109;
	@%p10 bra 	$L__BB4_15;
	st.global.u64 	[%rd28+2048], %rd108;
	bra.uni 	$L__BB4_21;
$L__BB4_17:
	cvt.u64.u32 	%rd40, %r4;
	setp.le.s64 	%p3, %rd20, %rd40;
	add.s64 	%rd41, %rd1, %rd40;
	shl.b64 	%rd42, %rd41, 3;
	add.s64 	%rd33, %rd18, %rd42;
	@%p3 bra 	$L__BB4_19;
	mov.b64 	%rd43, 0;
	st.global.u64 	[%rd33], %rd43;
$L__BB4_19:
	add.s32 	%r18, %r4, 256;
	cvt.u64.u32 	%rd44, %r18;
	setp.le.s64 	%p4, %rd20, %rd44;
	@%p4 bra 	$L__BB4_21;
	mov.b64 	%rd45, 0;
	st.global.u64 	[%rd33+2048], %rd45;
$L__BB4_21:
	ret;

}
	// .globl	_ZN3cub18CUB_300001_SM_10006detail8for_each13static_kernelINS2_12policy_hub_t12policy_500_tElNS2_12op_wrapper_tIlN6thrust24THRUST_300001_SM_1000_NS6system6detail7generic6detail21binary_search_functorIPiNSC_18binary_search_lessENSC_3ubfEEENS8_12zip_iteratorIN4cuda3std3__45tupleIJNS8_6detail15normal_iteratorINS8_7pointerIiNS8_8cuda_cub5par_tENS8_11use_defaultESS_EEEENSO_INSP_IlSR_SS_SS_EEEEEEEEEEEEEvT0_T1_
.visible .entry _ZN3cub18CUB_300001_SM_10006detail8for_each13static_kernelINS2_12policy_hub_t12policy_500_tElNS2_12op_wrapper_tIlN6thrust24THRUST_300001_SM_1000_NS6system6detail7generic6detail21binary_search_functorIPiNSC_18binary_search_lessENSC_3ubfEEENS8_12zip_iteratorIN4cuda3std3__45tupleIJNS8_6detail15normal_iteratorINS8_7pointerIiNS8_8cuda_cub5par_tENS8_11use_defaultESS_EEEENSO_INSP_IlSR_SS_SS_EEEEEEEEEEEEEvT0_T1_(
	.param .u64 _ZN3cub18CUB_300001_SM_10006detail8for_each13static_kernelINS2_12policy_hub_t12policy_500_tElNS2_12op_wrapper_tIlN6thrust24THRUST_300001_SM_1000_NS6system6detail7generic6detail21binary_search_functorIPiNSC_18binary_search_lessENSC_3ubfEEENS8_12zip_iteratorIN4cuda3std3__45tupleIJNS8_6detail15normal_iteratorINS8_7pointerIiNS8_8cuda_cub5par_tENS8_11use_defaultESS_EEEENSO_INSP_IlSR_SS_SS_EEEEEEEEEEEEEvT0_T1__param_0,
	.param .align 8 .b8 _ZN3cub18CUB_300001_SM_10006detail8for_each13static_kernelINS2_12policy_hub_t12policy_500_tElNS2_12op_wrapper_tIlN6thrust24THRUST_300001_SM_1000_NS6system6detail7generic6detail21binary_search_functorIPiNSC_18binary_search_lessENSC_3ubfEEENS8_12zip_iteratorIN4cuda3std3__45tupleIJNS8_6detail15normal_iteratorINS8_7pointerIiNS8_8cuda_cub5par_tENS8_11use_defaultESS_EEEENSO_INSP_IlSR_SS_SS_EEEEEEEEEEEEEvT0_T1__param_1[40]
)
.maxntid 256
{
	.reg .pred 	%p<16>;
	.reg .b16 	%rs<9>;
	.reg .b32 	%r<24>;
	.reg .b64 	%rd<110>;

	ld.param.u64 	%rd37, [_ZN3cub18CUB_300001_SM_10006detail8for_each13static_kernelINS2_12policy_hub_t12policy_500_tElNS2_12op_wrapper_tIlN6thrust24THRUST_300001_SM_1000_NS6system6detail7generic6detail21binary_search_functorIPiNSC_18binary_search_lessENSC_3ubfEEENS8_12zip_iteratorIN4cuda3std3__45tupleIJNS8_6detail15normal_iteratorINS8_7pointerIiNS8_8cuda_cub5par_tENS8_11use_defaultESS_EEEENSO_INSP_IlSR_SS_SS_EEEEEEEEEEEEEvT0_T1__param_1+24];
	ld.param.u64 	%rd36, [_ZN3cub18CUB_300001_SM_10006detail8for_each13static_kernelINS2_12policy_hub_t12policy_500_tElNS2_12op_wrapper_tIlN6thrust24THRUST_300001_SM_1000_NS6system6detail7generic6detail21binary_search_functorIPiNSC_18binary_search_lessENSC_3ubfEEENS8_12zip_iteratorIN4cuda3std3__45tupleIJNS8_6detail15normal_iteratorINS8_7pointerIiNS8_8cuda_cub5par_tENS8_11use_defaultESS_EEEENSO_INSP_IlSR_SS_SS_EEEEEEEEEEEEEvT0_T1__param_1+16];
	ld.param.u64 	%rd35, [_ZN3cub18CUB_300001_SM_10006detail8for_each13static_kernelINS2_12policy_hub_t12policy_500_tElNS2_12op_wrapper_tIlN6thrust24THRUST_300001_SM_1000_NS6system6detail7generic6detail21binary_search_functorIPiNSC_18binary_search_lessENSC_3ubfEEENS8_12zip_iteratorIN4cuda3std3__45tupleIJNS8_6detail15normal_iteratorINS8_7pointerIiNS8_8cuda_cub5par_tENS8_11use_defaultESS_EEEENSO_INSP_IlSR_SS_SS_EEEEEEEEEEEEEvT0_T1__param_1+8];
	ld.param.u64 	%rd34, [_ZN3cub18CUB_300001_SM_10006detail8for_each13static_kernelINS2_12policy_hub_t12policy_500_tElNS2_12op_wrapper_tIlN6thrust24THRUST_300001_SM_1000_NS6system6detail7generic6detail21binary_search_functorIPiNSC_18binary_search_lessENSC_3ubfEEENS8_12zip_iteratorIN4cuda3std3__45tupleIJNS8_6detail15normal_iteratorINS8_7pointerIiNS8_8cuda_cub5par_tENS8_11use_defaultESS_EEEENSO_INSP_IlSR_SS_SS_EEEEEEEEEEEEEvT0_T1__param_1];
	ld.param.u64 	%rd38, [_ZN3cub18CUB_300001_SM_10006detail8for_each13static_kernelINS2_12policy_hub_t12policy_500_tElNS2_12op_wrapper_tIlN6thrust24THRUST_300001_SM_1000_NS6system6detail7generic6detail21binary_search_functorIPiNSC_18binary_search_lessENSC_3ubfEEENS8_12zip_iteratorIN4cuda3std3__45tupleIJNS8_6detail15normal_iteratorINS8_7pointerIiNS8_8cuda_cub5par_tENS8_11use_defaultESS_EEEENSO_INSP_IlSR_SS_SS_EEEEEEEEEEEEEvT0_T1__param_0];
	mov.u32 	%r17, %ctaid.x;
	mul.wide.u32 	%rd1, %r17, 512;
	sub.s64 	%rd2, %rd38, %rd1;
	setp.lt.s64 	%p1, %rd2, 512;
	@%p1 bra 	$L__BB5_8;
	cvta.to.global.u64 	%rd4, %rd35;
	cvta.to.global.u64 	%rd5, %rd36;
	mov.u32 	%r1, %tid.x;
	sub.s64 	%rd73, %rd37, %rd36;
	shr.s64 	%rd105, %rd73, 2;
	setp.lt.s64 	%p11, %rd105, 1;
	@%p11 bra 	$L__BB5_7;
	cvta.to.global.u64 	%rd80, %rd34;
	cvt.u64.u32 	%rd81, %r1;
	add.s64 	%rd82, %rd1, %rd81;
	shl.b64 	%rd83, %rd82, 2;
	add.s64 	%rd7, %rd80, %rd83;
	shl.b64 	%rd84, %rd82, 3;
	add.s64 	%rd8, %rd4, %rd84;
	ld.global.u32 	%r2, [%rd7];
	mov.b64 	%rd102, 0;
	mov.u64 	%rd103, %rd105;
$L__BB5_3:
	sub.s64 	%rd85, %rd103, %rd102;
	shr.u64 	%rd86, %rd85, 63;
	add.s64 	%rd87, %rd85, %rd86;
	shr.s64 	%rd88, %rd87, 1;
	add.s64 	%rd89, %rd88, %rd102;
	shl.b64 	%rd90, %rd89, 2;
	add.s64 	%rd91, %rd5, %rd90;
	ld.global.u32 	%r22, [%rd91];
	setp.lt.s32 	%p12, %r2, %r22;
	add.s64 	%rd92, %rd89, 1;
	selp.b64 	%rd103, %rd89, %rd103, %p12;
	selp.b64 	%rd102, %rd102, %rd92, %p12;
	setp.lt.s64 	%p13, %rd102, %rd103;
	@%p13 bra 	$L__BB5_3;
	st.global.u64 	[%rd8], %rd102;
	ld.global.u32 	%r3, [%rd7+1024];
	mov.b64 	%rd104, 0;
$L__BB5_5:
	sub.s64 	%rd94, %rd105, %rd104;
	shr.u64 	%rd95, %rd94, 63;
	add.s64 	%rd96, %rd94, %rd95;
	shr.s64 	%rd97, %rd96, 1;
	add.s64 	%rd98, %rd97, %rd104;
	shl.b64 	%rd99, %rd98, 2;
	add.s64 	%rd100, %rd5, %rd99;
	ld.global.u32 	%r23, [%rd100];
	setp.lt.s32 	%p14, %r3, %r23;
	add.s64 	%rd101, %rd98, 1;
	selp.b64 	%rd105, %rd98, %rd105, %p14;
	selp.b64 	%rd104, %rd104, %rd101, %p14;
	setp.lt.s64 	%p15, %rd104, %rd105;
	@%p15 bra 	$L__BB5_5;
	st.global.u64 	[%rd8+2048], %rd104;
	bra.uni 	$L__BB5_21;
$L__BB5_7:
	cvt.u64.u32 	%rd74, %r1;
	add.s64 	%rd75, %rd1, %rd74;
	shl.b64 	%rd76, %rd75, 3;
	add.s64 	%rd77, %rd4, %rd76;
	mov.b64 	%rd78, 0;
	st.global.u64 	[%rd77], %rd78;
	st.global.u64 	[%rd77+2048], %rd78;
	bra.uni 	$L__BB5_21;
$L__BB5_8:
	cvta.to.global.u64 	%rd17, %rd34;
	cvta.to.global.u64 	%rd18, %rd35;
	cvta.to.global.u64 	%rd19, %rd36;
	mov.u32 	%r4, %tid.x;
	cvt.s64.s32 	%rd20, %rd2;
	sub.s64 	%rd39, %rd37, %rd36;
	shr.s64 	%rd109, %rd39, 2;
	setp.lt.s64 	%p2, %rd109, 1;
	@%p2 bra 	$L__BB5_17;
	cvt.u64.u32 	%rd22, %r4;
	setp.le.s64 	%p5, %rd20, %rd22;
	@%p5 bra 	$L__BB5_13;
	add.s64 	%rd47, %rd1, %rd22;
	shl.b64 	%rd48, %rd47, 2;
	add.s64 	%rd49, %rd17, %rd48;
	shl.b64 	%rd50, %rd47, 3;
	add.s64 	%rd23, %rd18, %rd50;
	ld.global.u32 	%r5, [%rd49];
	mov.b64 	%rd106, 0;
	mov.u64 	%rd107, %rd109;
$L__BB5_11:
	sub.s64 	%rd51, %rd107, %rd106;
	shr.u64 	%rd52, %rd51, 63;
	add.s64 	%rd53, %rd51, %rd52;
	shr.s64 	%rd54, %rd53, 1;
	add.s64 	%rd55, %rd54, %rd106;
	shl.b64 	%rd56, %rd55, 2;
	add.s64 	%rd57, %rd19, %rd56;
	ld.global.u32 	%r19, [%rd57];
	setp.lt.s32 	%p6, %r5, %r19;
	add.s64 	%rd58, %rd55, 1;
	selp.b64 	%rd107, %rd55, %rd107, %p6;
	selp.b64 	%rd106, %rd106, %rd58, %p6;
	setp.lt.s64 	%p7, %rd106, %rd107;
	@%p7 bra 	$L__BB5_11;
	st.global.u64 	[%rd23], %rd106;
$L__BB5_13:
	add.s32 	%r20, %r4, 256;
	cvt.u64.u32 	%rd59, %r20;
	setp.le.s64 	%p8, %rd20, %rd59;
	@%p8 bra 	$L__BB5_21;
	add.s64 	%rd61, %rd1, %rd22;
	shl.b64 	%rd62, %rd61, 2;
	add.s64 	%rd63, %rd17, %rd62;
	shl.b64 	%rd64, %rd61, 3;
	add.s64 	%rd28, %rd18, %rd64;
	ld.global.u32 	%r6, [%rd63+1024];
	mov.b64 	%rd108, 0;
$L__BB5_15:
	sub.s64 	%rd65, %rd109, %rd108;
	shr.u64 	%rd66, %rd65, 63;
	add.s64 	%rd67, %rd65, %rd66;
	shr.s64 	%rd68, %rd67, 1;
	add.s64 	%rd69, %rd68, %rd108;
	shl.b64 	%rd70, %rd69, 2;
	add.s64 	%rd71, %rd19, %rd70;
	ld.global.u32 	%r21, [%rd71];
	setp.lt.s32 	%p9, %r6, %r21;
	add.s64 	%rd72, %rd69, 1;
	selp.b64 	%rd109, %rd69, %rd109, %p9;
	selp.b64 	%rd108, %rd108, %rd72, %p9;
	setp.lt.s64 	%p10, %rd108, %rd109;
	@%p10 bra 	$L__BB5_15;
	st.global.u64 	[%rd28+2048], %rd108;
	bra.uni 	$L__BB5_21;
$L__BB5_17:
	cvt.u64.u32 	%rd40, %r4;
	setp.le.s64 	%p3, %rd20, %rd40;
	add.s64 	%rd41, %rd1, %rd40;
	shl.b64 	%rd42, %rd41, 3;
	add.s64 	%rd33, %rd18, %rd42;
	@%p3 bra 	$L__BB5_19;
	mov.b64 	%rd43, 0;
	st.global.u64 	[%rd33], %rd43;
$L__BB5_19:
	add.s32 	%r18, %r4, 256;
	cvt.u64.u32 	%rd44, %r18;
	setp.le.s64 	%p4, %rd20, %rd44;
	@%p4 bra 	$L__BB5_21;
	mov.b64 	%rd45, 0;
	st.global.u64 	[%rd33+2048], %rd45;
$L__BB5_21:
	ret;

}
	// .globl	_ZN3cub18CUB_300001_SM_10006detail10radix_sort31DeviceRadixSortSingleTileKernelINS1_5radix10policy_hubIiiyE10Policy1000ELNS0_9SortOrderE0EiiyNS1_21identity_decomposer_tEEEvPKT1_PSA_PKT2_PSE_T3_iiT4_
.visible .entry _ZN3cub18CUB_300001_SM_10006detail10radix_sort31DeviceRadixSortSingleTileKernelINS1_5radix10policy_hubIiiyE10Policy1000ELNS0_9SortOrderE0EiiyNS1_21identity_decomposer_tEEEvPKT1_PSA_PKT2_PSE_T3_iiT4_(
	.param .u64 .ptr .align 1 _ZN3cub18CUB_300001_SM_10006detail10radix_sort31DeviceRadixSortSingleTileKernelINS1_5radix10policy_hubIiiyE10Policy1000ELNS0_9SortOrderE0EiiyNS1_21identity_decomposer_tEEEvPKT1_PSA_PKT2_PSE_T3_iiT4__param_0,
	.param .u64 .ptr .align 1 _ZN3cub18CUB_300001_SM_10006detail10radix_sort31DeviceRadixSortSingleTileKernelINS1_5radix10policy_hubIiiyE10Policy1000ELNS0_9SortOrderE0EiiyNS1_21identity_decomposer_tEEEvPKT1_PSA_PKT2_PSE_T3_iiT4__param_1,
	.param .u64 .ptr .align 1 _ZN3cub18CUB_300001_SM_10006detail10radix_sort31DeviceRadixSortSingleTileKernelINS1_5radix10policy_hubIiiyE10Policy1000ELNS0_9SortOrderE0EiiyNS1_21identity_decomposer_tEEEvPKT1_PSA_PKT2_PSE_T3_iiT4__param_2,
	.param .u64 .ptr .align 1 _ZN3cub18CUB_300001_SM_10006detail10radix_sort31DeviceRadixSortSingleTileKernelINS1_5radix10policy_hubIiiyE10Policy1000ELNS0_9SortOrderE0EiiyNS1_21identity_decomposer_tEEEvPKT1_PSA_PKT2_PSE_T3_iiT4__param_3,
	.param .u64 _ZN3cub18CUB_300001_SM_10006detail10radix_sort31DeviceRadixSortSingleTileKernelINS1_5radix10policy_hubIiiyE10Policy1000ELNS0_9SortOrderE0EiiyNS1_21identity_decomposer_tEEEvPKT1_PSA_PKT2_PSE_T3_iiT4__param_4,
	.param .u32 _ZN3cub18CUB_300001_SM_10006detail10radix_sort31DeviceRadixSortSingleTileKernelINS1_5radix10policy_hubIiiyE10Policy1000ELNS0_9SortOrderE0EiiyNS1_21identity_decomposer_tEEEvPKT1_PSA_PKT2_PSE_T3_iiT4__param_5,
	.param .u32 _ZN3cub18CUB_300001_SM_10006detail10radix_sort31DeviceRadixSortSingleTileKernelINS1_5radix10policy_hubIiiyE10Policy1000ELNS0_9SortOrderE0EiiyNS1_21identity_decomposer_tEEEvPKT1_PSA_PKT2_PSE_T3_iiT4__param_6,
	.param .align 1 .b8 _ZN3cub18CUB_300001_SM_10006detail10radix_sort31DeviceRadixSortSingleTileKernelINS1_5radix10policy_hubIiiyE10Policy1000ELNS0_9SortOrderE0EiiyNS1_21identity_decomposer_tEEEvPKT1_PSA_PKT2_PSE_T3_iiT4__param_7[1]
)
.maxntid 256
.minnctapersm 1
{
	.reg .pred 	%p<73>;
	.reg .b16 	%rs<39>;
	.reg .b32 	%r<900>;
	.reg .b64 	%rd<37>;
	// demoted variable
	.shared .align 16 .b8 _ZZN3cub18CUB_300001_SM_10006detail10radix_sort31DeviceRadixSortSingleTileKernelINS1_5radix10policy_hubIiiyE10Policy1000ELNS0_9SortOrderE0EiiyNS1_21identity_decomposer_tEEEvPKT1_PSA_PKT2_PSE_T3_iiT4_E12temp_storage[33856];
	ld.param.u64 	%rd10, [_ZN3cub18CUB_300001_SM_10006detail10radix_sort31DeviceRadixSortSingleTileKernelINS1_5radix10policy_hubIiiyE10Policy1000ELNS0_9SortOrderE0EiiyNS1_21identity_decomposer_tEEEvPKT1_PSA_PKT2_PSE_T3_iiT4__param_0];
	ld.param.u64 	%rd6, [_ZN3cub18CUB_300001_SM_10006detail10radix_sort31DeviceRadixSortSingleTileKernelINS1_5radix10policy_hubIiiyE10Policy1000ELNS0_9SortOrderE0EiiyNS1_21identity_decomposer_tEEEvPKT1_PSA_PKT2_PSE_T3_iiT4__param_1];
	ld.param.u64 	%rd7, [_ZN3cub18CUB_300001_SM_10006detail10radix_sort31DeviceRadixSortSingleTileKernelINS1_5radix10policy_hubIiiyE10Policy1000ELNS0_9SortOrderE0EiiyNS1_21identity_decomposer_tEEEvPKT1_PSA_PKT2_PSE_T3_iiT4__param_2];
	ld.param.u64 	%rd8, [_ZN3cub18CUB_300001_SM_10006detail10radix_sort31DeviceRadixSortSingleTileKernelINS1_5radix10policy_hubIiiyE10Policy1000ELNS0_9SortOrderE0EiiyNS1_21identity_decomposer_tEEEvPKT1_PSA_PKT2_PSE_T3_iiT4__param_3];
	ld.param.u64 	%rd9, [_ZN3cub18CUB_300001_SM_10006detail10radix_sort31DeviceRadixSortSingleTileKernelINS1_5radix10policy_hubIiiyE10Policy1000ELNS0_9SortOrderE0EiiyNS1_21identity_decomposer_tEEEvPKT1_PSA_PKT2_PSE_T3_iiT4__param_4];
	ld.param.u32 	%r303, [_ZN3cub18CUB_300001_SM_10006detail10radix_sort31DeviceRadixSortSingleTileKernelINS1_5radix10policy_hubIiiyE10Policy1000ELNS0_9SortOrderE0EiiyNS1_21identity_decomposer_tEEEvPKT1_PSA_PKT2_PSE_T3_iiT4__param_5];
	ld.param.u32 	%r304, [_ZN3cub18CUB_300001_SM_10006detail10radix_sort31DeviceRadixSortSingleTileKernelINS1_5radix10policy_hubIiiyE10Policy1000ELNS0_9SortOrderE0EiiyNS1_21identity_decomposer_tEEEvPKT1_PSA_PKT2_PSE_T3_iiT4__param_6];
	cvta.to.global.u64 	%rd11, %rd10;
	cvt.u32.u64 	%r1, %rd9;
	mov.u32 	%r2, %tid.x;
	mul.lo.s32 	%r3, %r2, 19;
	setp.ge.s32 	%p1, %r3, %r1;
	mul.wide.u32 	%rd12, %r3, 4;
	add.s64 	%rd1, %rd11, %rd12;
	mov.b32 	%r878, -1;
	@%p1 bra 	$L__BB6_2;
	ld.global.u32 	%r306, [%rd1];
	xor.b32  	%r878, %r306, -2147483648;
$L__BB6_2:
	add.s32 	%r6, %r3, 1;
	setp.ge.s32 	%p2, %r6, %r1;
	mov.b32 	%r877, -1;
	@%p2 bra 	$L__BB6_4;
	ld.global.u32 	%r308, [%rd1+4];
	xor.b32  	%r877, %r308, -2147483648;
$L__BB6_4:
	add.s32 	%r9, %r3, 2;
	setp.ge.s32 	%p3, %r9, %r1;
	mov.b32 	%r876, -1;
	@%p3 bra 	$L__BB6_6;
	ld.global.u32 	%r310, [%rd1+8];
	xor.b32  	%r876, %r310, -2147483648;
$L__BB6_6:
	add.s32 	%r12, %r3, 3;
	setp.ge.s32 	%p4, %r12, %r1;
	mov.b32 	%r875, -1;
	@%p4 bra 	$L__BB6_8;
	ld.global.u32 	%r312, [%rd1+12];
	xor.b32  	%r875, %r312, -2147483648;
$L__BB6_8:
	add.s32 	%r15, %r3, 4;
	setp.ge.s32 	%p5, %r15, %r1;
	mov.b32 	%r874, -1;
	@%p5 bra 	$L__BB6_10;
	ld.global.u32 	%r314, [%rd1+16];
	xor.b32  	%r874, %r314, -2147483648;
$L__BB6_10:
	add.s32 	%r18, %r3, 5;
	setp.ge.s32 	%p6, %r18, %r1;
	mov.b32 	%r873, -1;
	@%p6 bra 	$L__BB6_12;
	ld.global.u32 	%r316, [%rd1+20];
	xor.b32  	%r873, %r316, -2147483648;
$L__BB6_12:
	add.s32 	%r21, %r3, 6;
	setp.ge.s32 	%p7, %r21, %r1;
	mov.b32 	%r872, -1;
	@%p7 bra 	$L__BB6_14;
	ld.global.u32 	%r318, [%rd1+24];
	xor.b32  	%r872, %r318, -2147483648;
$L__BB6_14:
	add.s32 	%r24, %r3, 7;
	setp.ge.s32 	%p8, %r24, %r1;
	mov.b32 	%r871, -1;
	@%p8 bra 	$L__BB6_16;
	ld.global.u32 	%r320, [%rd1+28];
	xor.b32  	%r871, %r320, -2147483648;
$L__BB6_16:
	add.s32 	%r27, %r3, 8;
	setp.ge.s32 	%p9, %r27, %r1;
	mov.b32 	%r870, -1;
	@%p9 bra 	$L__BB6_18;
	ld.global.u32 	%r322, [%rd1+32];
	xor.b32  	%r870, %r322, -2147483648;
$L__BB6_18:
	add.s32 	%r30, %r3, 9;
	setp.ge.s32 	%p10, %r30, %r1;
	mov.b32 	%r869, -1;
	@%p10 bra 	$L__BB6_20;
	ld.global.u32 	%r324, [%rd1+36];
	xor.b32  	%r869, %r324, -2147483648;
$L__BB6_20:
	add.s32 	%r33, %r3, 10;
	setp.ge.s32 	%p11, %r33, %r1;
	mov.b32 	%r868, -1;
	@%p11 bra 	$L__BB6_22;
	ld.global.u32 	%r326, [%rd1+40];
	xor.b32  	%r868, %r326, -2147483648;
$L__BB6_22:
	add.s32 	%r36, %r3, 11;
	setp.ge.s32 	%p12, %r36, %r1;
	mov.b32 	%r867, -1;
	@%p12 bra 	$L__BB6_24;
	ld.global.u32 	%r328, [%rd1+44];
	xor.b32  	%r867, %r328, -2147483648;
$L__BB6_24:
	add.s32 	%r39, %r3, 12;
	setp.ge.s32 	%p13, %r39, %r1;
	mov.b32 	%r866, -1;
	@%p13 bra 	$L__BB6_26;
	ld.global.u32 	%r330, [%rd1+48];
	xor.b32  	%r866, %r330, -2147483648;
$L__BB6_26:
	add.s32 	%r42, %r3, 13;
	setp.ge.s32 	%p14, %r42, %r1;
	mov.b32 	%r865, -1;
	@%p14 bra 	$L__BB6_28;
	ld.global.u32 	%r332, [%rd1+52];
	xor.b32  	%r865, %r332, -2147483648;
$L__BB6_28:
	add.s32 	%r45, %r3, 14;
	setp.ge.s32 	%p15, %r45, %r1;
	mov.b32 	%r864, -1;
	@%p15 bra 	$L__BB6_30;
	ld.global.u32 	%r334, [%rd1+56];
	xor.b32  	%r864, %r334, -2147483648;
$L__BB6_30:
	add.s32 	%r48, %r3, 15;
	setp.ge.s32 	%p16, %r48, %r1;
	mov.b32 	%r863, -1;
	@%p16 bra 	$L__BB6_32;
	ld.global.u32 	%r336, [%rd1+60];
	xor.b32  	%r863, %r336, -2147483648;
$L__BB6_32:
	add.s32 	%r51, %r3, 16;
	setp.ge.s32 	%p17, %r51, %r1;
	mov.b32 	%r862, -1;
	@%p17 bra 	$L__BB6_34;
	ld.global.u32 	%r338, [%rd1+64];
	xor.b32  	%r862, %r338, -2147483648;
$L__BB6_34:
	add.s32 	%r54, %r3, 17;
	setp.ge.s32 	%p18, %r54, %r1;
	mov.b32 	%r861, -1;
	@%p18 bra 	$L__BB6_36;
	ld.global.u32 	%r340, [%rd1+68];
	xor.b32  	%r861, %r340, -2147483648;
$L__BB6_36:
	add.s32 	%r57, %r3, 18;
	setp.ge.s32 	%p19, %r57, %r1;
	mov.b32 	%r860, -1;
	@%p19 bra 	$L__BB6_38;
	ld.global.u32 	%r342, [%rd1+72];
	xor.b32  	%r860, %r342, -2147483648;
$L__BB6_38:
	bar.sync 	0;
	mov.b64 	{%r344, %r345}, %rd9;
	shfl.sync.idx.b32	%r60|%p20, %r344, 0, 31, -1;
	shfl.sync.idx.b32	%r346|%p21, %r345, 0, 31, -1;
	mov.b64 	%rd2, {%r60, %r346};
	setp.ge.s32 	%p22, %r3, %r60;
	cvta.to.global.u64 	%rd13, %rd7;
	add.s64 	%rd3, %rd13, %rd12;
	@%p22 bra 	$L__BB6_40;
	ld.global.u32 	%r897, [%rd3];
$L__BB6_40:
	setp.ge.s32 	%p23, %r6, %r60;
	@%p23 bra 	$L__BB6_42;
	ld.global.u32 	%r896, [%rd3+4];
$L__BB6_42:
	setp.ge.s32 	%p24, %r9, %r60;
	@%p24 bra 	$L__BB6_44;
	ld.global.u32 	%r895, [%rd3+8];
$L__BB6_44:
	setp.ge.s32 	%p25, %r12, %r60;
	@%p25 bra 	$L__BB6_46;
	ld.global.u32 	%r894, [%rd3+12];
$L__BB6_46:
	setp.ge.s32 	%p26, %r15, %r60;
	@%p26 bra 	$L__BB6_48;
	ld.global.u32 	%r893, [%rd3+16];
$L__BB6_48:
	setp.ge.s32 	%p27, %r18, %r60;
	@%p27 bra 	$L__BB6_50;
	ld.global.u32 	%r892, [%rd3+20];
$L__BB6_50:
	setp.ge.s32 	%p28, %r21, %r60;
	@%p28 bra 	$L__BB6_52;
	ld.global.u32 	%r891, [%rd3+24];
$L__BB6_52:
	setp.ge.s32 	%p29, %r24, %r60;
	@%p29 bra 	$L__BB6_54;
	ld.global.u32 	%r890, [%rd3+28];
$L__BB6_54:
	setp.ge.s32 	%p30, %r27, %r60;
	@%p30 bra 	$L__BB6_56;
	ld.global.u32 	%r889, [%rd3+32];
$L__BB6_56:
	setp.ge.s32 	%p31, %r30, %r60;
	@%p31 bra 	$L__BB6_58;
	ld.global.u32 	%r888, [%rd3+36];
$L__BB6_58:
	setp.ge.s32 	%p32, %r33, %r60;
	@%p32 bra 	$L__BB6_60;
	ld.global.u32 	%r887, [%rd3+40];
$L__BB6_60:
	setp.ge.s32 	%p33, %r36, %r60;
	@%p33 bra 	$L__BB6_62;
	ld.global.u32 	%r886, [%rd3+44];
$L__BB6_62:
	setp.ge.s32 	%p34, %r39, %r60;
	@%p34 bra 	$L__BB6_64;
	ld.global.u32 	%r885, [%rd3+48];
$L__BB6_64:
	setp.ge.s32 	%p35, %r42, %r60;
	@%p35 bra 	$L__BB6_66;
	ld.global.u32 	%r884, [%rd3+52];
$L__BB6_66:
	setp.ge.s32 	%p36, %r45, %r60;
	@%p36 bra 	$L__BB6_68;
	ld.global.u32 	%r883, [%rd3+56];
$L__BB6_68:
	setp.ge.s32 	%p37, %r48, %r60;
	@%p37 bra 	$L__BB6_70;
	ld.global.u32 	%r882, [%rd3+60];
$L__BB6_70:
	setp.ge.s32 	%p38, %r51, %r60;
	@%p38 bra 	$L__BB6_72;
	ld.global.u32 	%r881, [%rd3+64];
$L__BB6_72:
	setp.ge.s32 	%p39, %r54, %r60;
	@%p39 bra 	$L__BB6_74;
	ld.global.u32 	%r880, [%rd3+68];
$L__BB6_74:
	setp.ge.s32 	%p40, %r57, %r60;
	@%p40 bra 	$L__BB6_76;
	ld.global.u32 	%r879, [%rd3+72];
$L__BB6_76:
	bar.sync 	0;
	shr.u32 	%r99, %r2, 5;
	shl.b32 	%r366, %r2, 2;
	mov.u32 	%r367, _ZZN3cub18CUB_300001_SM_10006detail10radix_sort31DeviceRadixSortSingleTileKernelINS1_5radix10policy_hubIiiyE10Policy1000ELNS0_9SortOrderE0EiiyNS1_21identity_decomposer_tEEEvPKT1_PSA_PKT2_PSE_T3_iiT4_E12temp_storage;
	add.s32 	%r100, %r367, %r366;
	shl.b32 	%r368, %r2, 7;
	add.s32 	%r101, %r100, %r368;
	shl.b32 	%r369, %r99, 2;
	add.s32 	%r370, %r367, %r369;
	add.s32 	%r102, %r370, 33792;
	mad.lo.s32 	%r103, %r2, -56, %r101;
	add.s32 	%r859, %r303, 6;
	sub.s32 	%r858, %r304, %r303;
$L__BB6_77:
	add.s32 	%r430, %r859, -6;
	min.s32 	%r373, %r858, 6;
	mov.b32 	%r459, 0;
	st.shared.u32 	[%r100], %r459;
	st.shared.u32 	[%r100+1024], %r459;
	st.shared.u32 	[%r100+2048], %r459;
	st.shared.u32 	[%r100+3072], %r459;
	st.shared.u32 	[%r100+4096], %r459;
	st.shared.u32 	[%r100+5120], %r459;
	st.shared.u32 	[%r100+6144], %r459;
	st.shared.u32 	[%r100+7168], %r459;
	st.shared.u32 	[%r100+8192], %r459;
	st.shared.u32 	[%r100+9216], %r459;
	st.shared.u32 	[%r100+10240], %r459;
	st.shared.u32 	[%r100+11264], %r459;
	st.shared.u32 	[%r100+12288], %r459;
	st.shared.u32 	[%r100+13312], %r459;
	st.shared.u32 	[%r100+14336], %r459;
	st.shared.u32 	[%r100+15360], %r459;
	st.shared.u32 	[%r100+16384], %r459;
	st.shared.u32 	[%r100+17408], %r459;
	st.shared.u32 	[%r100+18432], %r459;
	st.shared.u32 	[%r100+19456], %r459;
	st.shared.u32 	[%r100+20480], %r459;
	st.shared.u32 	[%r100+21504], %r459;
	st.shared.u32 	[%r100+22528], %r459;
	st.shared.u32 	[%r100+23552], %r459;
	st.shared.u32 	[%r100+24576], %r459;
	st.shared.u32 	[%r100+25600], %r459;
	st.shared.u32 	[%r100+26624], %r459;
	st.shared.u32 	[%r100+27648], %r459;
	st.shared.u32 	[%r100+28672], %r459;
	st.shared.u32 	[%r100+29696], %r459;
	st.shared.u32 	[%r100+30720], %r459;
	st.shared.u32 	[%r100+31744], %r459;
	st.shared.u32 	[%r100+32768], %r459;
	// begin inline asm
	bmsk.clamp.b32 %r371, %r459, %r373;
	// end inline asm
	// begin inline asm
	shr.b32 %r374, %r878, %r430;
	// end inline asm
	and.b32  	%r462, %r371, %r374;
	shl.b32 	%r463, %r462, 10;
	and.b32  	%r464, %r463, 31744;
	add.s32 	%r465, %r100, %r464;
	shr.u32 	%r466, %r462, 4;
	and.b32  	%r467, %r466, 268435454;
	add.s32 	%r147, %r465, %r467;
	ld.shared.u16 	%rs1, [%r147];
	add.s16 	%rs20, %rs1, 1;
	st.shared.u16 	[%r147], %rs20;
	// begin inline asm
	shr.b32 %r377, %r877, %r430;
	// end inline asm
	and.b32  	%r468, %r371, %r377;
	shl.b32 	%r469, %r468, 10;
	and.b32  	%r470, %r469, 31744;
	add.s32 	%r471, %r100, %r470;
	shr.u32 	%r472, %r468, 4;
	and.b32  	%r473, %r472, 268435454;
	add.s32 	%r148, %r471, %r473;
	ld.shared.u16 	%rs2, [%r148];
	add.s16 	%rs21, %rs2, 1;
	st.shared.u16 	[%r148], %rs21;
	// begin inline asm
	shr.b32 %r380, %r876, %r430;
	// end inline asm
	and.b32  	%r474, %r371, %r380;
	shl.b32 	%r475, %r474, 10;
	and.b32  	%r476, %r475, 31744;
	add.s32 	%r477, %r100, %r476;
	shr.u32 	%r478, %r474, 4;
	and.b32  	%r479, %r478, 268435454;
	add.s32 	%r149, %r477, %r479;
	ld.shared.u16 	%rs3, [%r149];
	add.s16 	%rs22, %rs3, 1;
	st.shared.u16 	[%r149], %rs22;
	// begin inline asm
	shr.b32 %r383, %r875, %r430;
	// end inline asm
	and.b32  	%r480, %r371, %r383;
	shl.b32 	%r481, %r480, 10;
	and.b32  	%r482, %r481, 31744;
	add.s32 	%r483, %r100, %r482;
	shr.u32 	%r484, %r480, 4;
	and.b32  	%r485, %r484, 268435454;
	add.s32 	%r150, %r483, %r485;
	ld.shared.u16 	%rs4, [%r150];
	add.s16 	%rs23, %rs4, 1;
	st.shared.u16 	[%r150], %rs23;
	// begin inline asm
	shr.b32 %r386, %r874, %r430;
	// end inline asm
	and.b32  	%r486, %r371, %r386;
	shl.b32 	%r487, %r486, 10;
	and.b32  	%r488, %r487, 31744;
	add.s32 	%r489, %r100, %r488;
	shr.u32 	%r490, %r486, 4;
	and.b32  	%r491, %r490, 268435454;
	add.s32 	%r151, %r489, %r491;
	ld.shared.u16 	%rs5, [%r151];
	add.s16 	%rs24, %rs5, 1;
	st.shared.u16 	[%r151], %rs24;
	// begin inline asm
	shr.b32 %r389, %r873, %r430;
	// end inline asm
	and.b32  	%r492, %r371, %r389;
	shl.b32 	%r493, %r492, 10;
	and.b32  	%r494, %r493, 31744;
	add.s32 	%r495, %r100, %r494;
	shr.u32 	%r496, %r492, 4;
	and.b32  	%r497, %r496, 268435454;
	add.s32 	%r152, %r495, %r497;
	ld.shared.u16 	%rs6, [%r152];
	add.s16 	%rs25, %rs6, 1;
	st.shared.u16 	[%r152], %rs25;
	// begin inline asm
	shr.b32 %r392, %r872, %r430;
	// end inline asm
	and.b32  	%r498, %r371, %r392;
	shl.b32 	%r499, %r498, 10;
	and.b32  	%r500, %r499, 31744;
	add.s32 	%r501, %r100, %r500;
	shr.u32 	%r502, %r498, 4;
	and.b32  	%r503, %r502, 268435454;
	add.s32 	%r153, %r501, %r503;
	ld.shared.u16 	%rs7, [%r153];
	add.s16 	%rs26, %rs7, 1;
	st.shared.u16 	[%r153], %rs26;
	// begin inline asm
	shr.b32 %r395, %r871, %r430;
	// end inline asm
	and.b32  	%r504, %r371, %r395;
	shl.b32 	%r505, %r504, 10;
	and.b32  	%r506, %r505, 31744;
	add.s32 	%r507, %r100, %r506;
	shr.u32 	%r508, %r504, 4;
	and.b32  	%r509, %r508, 268435454;
	add.s32 	%r154, %r507, %r509;
	ld.shared.u16 	%rs8, [%r154];
	add.s16 	%rs27, %rs8, 1;
	st.shared.u16 	[%r154], %rs27;
	// begin inline asm
	shr.b32 %r398, %r870, %r430;
	// end inline asm
	and.b32  	%r510, %r371, %r398;
	shl.b32 	%r511, %r510, 10;
	and.b32  	%r512, %r511, 31744;
	add.s32 	%r513, %r100, %r512;
	shr.u32 	%r514, %r510, 4;
	and.b32  	%r515, %r514, 268435454;
	add.s32 	%r155, %r513, %r515;
	ld.shared.u16 	%rs9, [%r155];
	add.s16 	%rs28, %rs9, 1;
	st.shared.u16 	[%r155], %rs28;
	// begin inline asm
	shr.b32 %r401, %r869, %r430;
	// end inline asm
	and.b32  	%r516, %r371, %r401;
	shl.b32 	%r517, %r516, 10;
	and.b32  	%r518, %r517, 31744;
	add.s32 	%r519, %r100, %r518;
	shr.u32 	%r520, %r516, 4;
	and.b32  	%r521, %r520, 268435454;
	add.s32 	%r156, %r519, %r521;
	ld.shared.u16 	%rs10, [%r156];
	add.s16 	%rs29, %rs10, 1;
	st.shared.u16 	[%r156], %rs29;
	// begin inline asm
	shr.b32 %r404, %r868, %r430;
	// end inline asm
	and.b32  	%r522, %r371, %r404;
	shl.b32 	%r523, %r522, 10;
	and.b32  	%r524, %r523, 31744;
	add.s32 	%r525, %r100, %r524;
	shr.u32 	%r526, %r522, 4;
	and.b32  	%r527, %r526, 268435454;
	add.s32 	%r157, %r525, %r527;
	ld.shared.u16 	%rs11, [%r157];
	add.s16 	%rs30, %rs11, 1;
	st.shared.u16 	[%r157], %rs30;
	// begin inline asm
	shr.b32 %r407, %r867, %r430;
	// end inline asm
	and.b32  	%r528, %r371, %r407;
	shl.b32 	%r529, %r528, 10;
	and.b32  	%r530, %r529, 31744;
	add.s32 	%r531, %r100, %r530;
	shr.u32 	%r532, %r528, 4;
	and.b32  	%r533, %r532, 268435454;
	add.s32 	%r158, %r531, %r533;
	ld.shared.u16 	%rs12, [%r158];
	add.s16 	%rs31, %rs12, 1;
	st.shared.u16 	[%r158], %rs31;
	// begin inline asm
	shr.b32 %r410, %r866, %r430;
	// end inline asm
	and.b32  	%r534, %r371, %r410;
	shl.b32 	%r535, %r534, 10;
	and.b32  	%r536, %r535, 31744;
	add.s32 	%r537, %r100, %r536;
	shr.u32 	%r538, %r534, 4;
	and.b32  	%r539, %r538, 268435454;
	add.s32 	%r159, %r537, %r539;
	ld.shared.u16 	%rs13, [%r159];
	add.s16 	%rs32, %rs13, 1;
	st.shared.u16 	[%r159], %rs32;
	// begin inline asm
	shr.b32 %r413, %r865, %r430;
	// end inline asm
	and.b32  	%r540, %r371, %r413;
	shl.b32 	%r541, %r540, 10;
	and.b32  	%r542, %r541, 31744;
	add.s32 	%r543, %r100, %r542;
	shr.u32 	%r544, %r540, 4;
	and.b32  	%r545, %r544, 268435454;
	add.s32 	%r160, %r543, %r545;
	ld.shared.u16 	%rs14, [%r160];
	add.s16 	%rs33, %rs14, 1;
	st.shared.u16 	[%r160], %rs33;
	// begin inline asm
	shr.b32 %r416, %r864, %r430;
	// end inline asm
	and.b32  	%r546, %r371, %r416;
	shl.b32 	%r547, %r546, 10;
	and.b32  	%r548, %r547, 31744;
	add.s32 	%r549, %r100, %r548;
	shr.u32 	%r550, %r546, 4;
	and.b32  	%r551, %r550, 268435454;
	add.s32 	%r161, %r549, %r551;
	ld.shared.u16 	%rs15, [%r161];
	add.s16 	%rs34, %rs15, 1;
	st.shared.u16 	[%r161], %rs34;
	// begin inline asm
	shr.b32 %r419, %r863, %r430;
	// end inline asm
	and.b32  	%r552, %r371, %r419;
	shl.b32 	%r553, %r552, 10;
	and.b32  	%r554, %r553, 31744;
	add.s32 	%r555, %r100, %r554;
	shr.u32 	%r556, %r552, 4;
	and.b32  	%r557, %r556, 268435454;
	add.s32 	%r162, %r555, %r557;
	ld.shared.u16 	%rs16, [%r162];
	add.s16 	%rs35, %rs16, 1;
	st.shared.u16 	[%r162], %rs35;
	// begin inline asm
	shr.b32 %r422, %r862, %r430;
	// end inline asm
	and.b32  	%r558, %r371, %r422;
	shl.b32 	%r559, %r558, 10;
	and.b32  	%r560, %r559, 31744;
	add.s32 	%r561, %r100, %r560;
	shr.u32 	%r562, %r558, 4;
	and.b32  	%r563, %r562, 268435454;
	add.s32 	%r163, %r561, %r563;
	ld.shared.u16 	%rs17, [%r163];
	add.s16 	%rs36, %rs17, 1;
	st.shared.u16 	[%r163], %rs36;
	// begin inline asm
	shr.b32 %r425, %r861, %r430;
	// end inline asm
	and.b32  	%r564, %r371, %r425;
	shl.b32 	%r565, %r564, 10;
	and.b32  	%r566, %r565, 31744;
	add.s32 	%r567, %r100, %r566;
	shr.u32 	%r568, %r564, 4;
	and.b32  	%r569, %r568, 268435454;
	add.s32 	%r164, %r567, %r569;
	ld.shared.u16 	%rs18, [%r164];
	add.s16 	%rs37, %rs18, 1;
	st.shared.u16 	[%r164], %rs37;
	// begin inline asm
	shr.b32 %r428, %r860, %r430;
	// end inline asm
	and.b32  	%r570, %r371, %r428;
	shl.b32 	%r571, %r570, 10;
	and.b32  	%r572, %r571, 31744;
	add.s32 	%r573, %r100, %r572;
	shr.u32 	%r574, %r570, 4;
	and.b32  	%r575, %r574, 268435454;
	add.s32 	%r165, %r573, %r575;
	ld.shared.u16 	%rs19, [%r165];
	add.s16 	%rs38, %rs19, 1;
	st.shared.u16 	[%r165], %rs38;
	bar.sync 	0;
	ld.shared.u32 	%r166, [%r101];
	ld.shared.u32 	%r576, [%r101+4];
	ld.shared.u32 	%r577, [%r101+8];
	ld.shared.u32 	%r578, [%r101+12];
	ld.shared.u32 	%r579, [%r101+16];
	ld.shared.u32 	%r580, [%r101+20];
	ld.shared.u32 	%r581, [%r101+24];
	ld.shared.u32 	%r582, [%r101+28];
	ld.shared.u32 	%r583, [%r101+32];
	ld.shared.u32 	%r584, [%r101+36];
	ld.shared.u32 	%r585, [%r101+40];
	ld.shared.u32 	%r586, [%r101+44];
	ld.shared.u32 	%r587, [%r101+48];
	ld.shared.u32 	%r588, [%r101+52];
	ld.shared.u32 	%r589, [%r101+56];
	ld.shared.u32 	%r590, [%r101+60];
	ld.shared.u32 	%r591, [%r101+64];
	ld.shared.u32 	%r592, [%r101+68];
	ld.shared.u32 	%r593, [%r101+72];
	ld.shared.u32 	%r594, [%r101+76];
	ld.shared.u32 	%r595, [%r101+80];
	ld.shared.u32 	%r596, [%r101+84];
	ld.shared.u32 	%r597, [%r101+88];
	ld.shared.u32 	%r598, [%r101+92];
	ld.shared.u32 	%r599, [%r101+96];
	ld.shared.u32 	%r600, [%r101+100];
	ld.shared.u32 	%r601, [%r101+104];
	ld.shared.u32 	%r602, [%r101+108];
	ld.shared.u32 	%r603, [%r101+112];
	ld.shared.u32 	%r604, [%r101+116];
	ld.shared.u32 	%r605, [%r101+120];
	ld.shared.u32 	%r606, [%r101+124];
	ld.shared.u32 	%r607, [%r101+128];
	add.s32 	%r167, %r576, %r166;
	add.s32 	%r168, %r577, %r167;
	add.s32 	%r169, %r578, %r168;
	add.s32 	%r170, %r579, %r169;
	add.s32 	%r171, %r580, %r170;
	add.s32 	%r172, %r581, %r171;
	add.s32 	%r173, %r582, %r172;
	add.s32 	%r174, %r583, %r173;
	add.s32 	%r175, %r584, %r174;
	add.s32 	%r176, %r585, %r175;
	add.s32 	%r177, %r586, %r176;
	add.s32 	%r178, %r587, %r177;
	add.s32 	%r179, %r588, %r178;
	add.s32 	%r180, %r589, %r179;
	add.s32 	%r181, %r590, %r180;
	add.s32 	%r182, %r591, %r181;
	add.s32 	%r183, %r592, %r182;
	add.s32 	%r184, %r593, %r183;
	add.s32 	%r185, %r594, %r184;
	add.s32 	%r186, %r595, %r185;
	add.s32 	%r187, %r596, %r186;
	add.s32 	%r188, %r597, %r187;
	add.s32 	%r189, %r598, %r188;
	add.s32 	%r190, %r599, %r189;
	add.s32 	%r191, %r600, %r190;
	add.s32 	%r192, %r601, %r191;
	add.s32 	%r193, %r602, %r192;
	add.s32 	%r194, %r603, %r193;
	add.s32 	%r195, %r604, %r194;
	add.s32 	%r196, %r605, %r195;
	add.s32 	%r197, %r606, %r196;
	add.s32 	%r436, %r607, %r197;
	// begin inline asm
	mov.u32 %r431, %laneid;
	// end inline asm
	mov.b32 	%r434, 1;
	mov.b32 	%r461, -1;
	// begin inline asm
	{  .reg .u32 r0;  .reg .pred p;  shfl.sync.up.b32 r0|p, %r436, %r434, %r459, %r461;  @p add.u32 r0, r0, %r436;  mov.u32 %r432, r0;}
	// end inline asm
	mov.b32 	%r440, 2;
	// begin inline asm
	{  .reg .u32 r0;  .reg .pred p;  shfl.sync.up.b32 r0|p, %r432, %r440, %r459, %r461;  @p add.u32 r0, r0, %r432;  mov.u32 %r438, r0;}
	// end inline asm
	mov.b32 	%r446, 4;
	// begin inline asm
	{  .reg .u32 r0;  .reg .pred p;  shfl.sync.up.b32 r0|p, %r438, %r446, %r459, %r461;  @p add.u32 r0, r0, %r438;  mov.u32 %r444, r0;}
	// end inline asm
	mov.b32 	%r452, 8;
	// begin inline asm
	{  .reg .u32 r0;  .reg .pred p;  shfl.sync.up.b32 r0|p, %r444, %r452, %r459, %r461;  @p add.u32 r0, r0, %r444;  mov.u32 %r450, r0;}
	// end inline asm
	mov.b32 	%r458, 16;
	// begin inline asm
	{  .reg .u32 r0;  .reg .pred p;  shfl.sync.up.b32 r0|p, %r450, %r458, %r459, %r461;  @p add.u32 r0, r0, %r450;  mov.u32 %r456, r0;}
	// end inline asm
	setp.ne.s32 	%p41, %r431, 31;
	@%p41 bra 	$L__BB6_79;
	st.shared.u32 	[%r102], %r456;
$L__BB6_79:
	sub.s32 	%r608, %r456, %r436;
	setp.gt.u32 	%p42, %r2, 31;
	setp.eq.s32 	%p43, %r99, 7;
	setp.eq.s32 	%p44, %r99, 6;
	setp.eq.s32 	%p45, %r99, 5;
	setp.eq.s32 	%p46, %r99, 4;
	setp.eq.s32 	%p47, %r99, 3;
	setp.eq.s32 	%p48, %r99, 2;
	setp.eq.s32 	%p49, %r99, 1;
	bar.sync 	0;
	ld.shared.v4.u32 	{%r609, %r610, %r611, %r612}, [_ZZN3cub18CUB_300001_SM_10006detail10radix_sort31DeviceRadixSortSingleTileKernelINS1_5radix10policy_hubIiiyE10Policy1000ELNS0_9SortOrderE0EiiyNS1_21identity_decomposer_tEEEvPKT1_PSA_PKT2_PSE_T3_iiT4_E12temp_storage+33792];
	selp.b32 	%r613, %r609, %r898, %p49;
	add.s32 	%r614, %r610, %r609;
	selp.b32 	%r615, %r614, %r613, %p48;
	add.s32 	%r616, %r614, %r611;
	selp.b32 	%r617, %r616, %r615, %p47;
	add.s32 	%r618, %r616, %r612;
	selp.b32 	%r619, %r618, %r617, %p46;
	ld.shared.v4.u32 	{%r620, %r621, %r622, %r623}, [_ZZN3cub18CUB_300001_SM_10006detail10radix_sort31DeviceRadixSortSingleTileKernelINS1_5radix10policy_hubIiiyE10Policy1000ELNS0_9SortOrderE0EiiyNS1_21identity_decomposer_tEEEvPKT1_PSA_PKT2_PSE_T3_iiT4_E12temp_storage+33808];
	add.s32 	%r624, %r618, %r620;
	selp.b32 	%r625, %r624, %r619, %p45;
	add.s32 	%r626, %r624, %r621;
	selp.b32 	%r627, %r626, %r625, %p44;
	add.s32 	%r628, %r626, %r622;
	selp.b32 	%r898, %r628, %r627, %p43;
	add.s32 	%r202, %r628, %r623;
	setp.ne.s32 	%p50, %r431, 0;
	selp.b32 	%r629, %r608, 0, %p50;
	add.s32 	%r630, %r898, %r629;
	or.pred  	%p51, %p42, %p50;
	selp.b32 	%r899, %r630, %r608, %p42;
	@%p51 bra 	$L__BB6_81;
	shl.b32 	%r899, %r202, 16;
	st.shared.u32 	[_ZZN3cub18CUB_300001_SM_10006detail10radix_sort31DeviceRadixSortSingleTileKernelINS1_5radix10policy_hubIiiyE10Policy1000ELNS0_9SortOrderE0EiiyNS1_21identity_decomposer_tEEEvPKT1_PSA_PKT2_PSE_T3_iiT4_E12temp_storage+33832], %r899;
$L__BB6_81:
	setp.eq.s32 	%p52, %r2, 0;
	bar.sync 	0;
	ld.shared.u32 	%r631, [_ZZN3cub18CUB_300001_SM_10006detail10radix_sort31DeviceRadixSortSingleTileKernelINS1_5radix10policy_hubIiiyE10Policy1000ELNS0_9SortOrderE0EiiyNS1_21identity_decomposer_tEEEvPKT1_PSA_PKT2_PSE_T3_iiT4_E12temp_storage+33832];
	selp.b32 	%r632, 0, %r631, %p52;
	add.s32 	%r633, %r899, %r632;
	add.s32 	%r634, %r166, %r633;
	add.s32 	%r635, %r167, %r633;
	add.s32 	%r636, %r168, %r633;
	add.s32 	%r637, %r169, %r633;
	add.s32 	%r638, %r170, %r633;
	add.s32 	%r639, %r171, %r633;
	add.s32 	%r640, %r172, %r633;
	add.s32 	%r641, %r173, %r633;
	add.s32 	%r642, %r174, %r633;
	add.s32 	%r643, %r175, %r633;
	add.s32 	%r644, %r176, %r633;
	add.s32 	%r645, %r177, %r633;
	add.s32 	%r646, %r178, %r633;
	add.s32 	%r647, %r179, %r633;
	add.s32 	%r648, %r180, %r633;
	add.s32 	%r649, %r181, %r633;
	add.s32 	%r650, %r182, %r633;
	add.s32 	%r651, %r183, %r633;
	add.s32 	%r652, %r184, %r633;
	add.s32 	%r653, %r185, %r633;
	add.s32 	%r654, %r186, %r633;
	add.s32 	%r655, %r187, %r633;
	add.s32 	%r656, %r188, %r633;
	add.s32 	%r657, %r189, %r633;
	add.s32 	%r658, %r190, %r633;
	add.s32 	%r659, %r191, %r633;
	add.s32 	%r660, %r192, %r633;
	add.s32 	%r661, %r193, %r633;
	add.s32 	%r662, %r194, %r633;
	add.s32 	%r663, %r195, %r633;
	add.s32 	%r664, %r196, %r633;
	add.s32 	%r665, %r197, %r633;
	st.shared.u32 	[%r101], %r633;
	st.shared.u32 	[%r101+4], %r634;
	st.shared.u32 	[%r101+8], %r635;
	st.shared.u32 	[%r101+12], %r636;
	st.shared.u32 	[%r101+16], %r637;
	st.shared.u32 	[%r101+20], %r638;
	st.shared.u32 	[%r101+24], %r639;
	st.shared.u32 	[%r101+28], %r640;
	st.shared.u32 	[%r101+32], %r641;
	st.shared.u32 	[%r101+36], %r642;
	st.shared.u32 	[%r101+40], %r643;
	st.shared.u32 	[%r101+44], %r644;
	st.shared.u32 	[%r101+48], %r645;
	st.shared.u32 	[%r101+52], %r646;
	st.shared.u32 	[%r101+56], %r647;
	st.shared.u32 	[%r101+60], %r648;
	st.shared.u32 	[%r101+64], %r649;
	st.shared.u32 	[%r101+68], %r650;
	st.shared.u32 	[%r101+72], %r651;
	st.shared.u32 	[%r101+76], %r652;
	st.shared.u32 	[%r101+80], %r653;
	st.shared.u32 	[%r101+84], %r654;
	st.shared.u32 	[%r101+88], %r655;
	st.shared.u32 	[%r101+92], %r656;
	st.shared.u32 	[%r101+96], %r657;
	st.shared.u32 	[%r101+100], %r658;
	st.shared.u32 	[%r101+104], %r659;
	st.shared.u32 	[%r101+108], %r660;
	st.shared.u32 	[%r101+112], %r661;
	st.shared.u32 	[%r101+116], %r662;
	st.shared.u32 	[%r101+120], %r663;
	st.shared.u32 	[%r101+124], %r664;
	st.shared.u32 	[%r101+128], %r665;
	bar.sync 	0;
	cvt.u32.u16 	%r666, %rs1;
	ld.shared.u16 	%r667, [%r147];
	add.s32 	%r206, %r667, %r666;
	cvt.u32.u16 	%r668, %rs2;
	ld.shared.u16 	%r669, [%r148];
	add.s32 	%r207, %r669, %r668;
	cvt.u32.u16 	%r670, %rs3;
	ld.shared.u16 	%r671, [%r149];
	add.s32 	%r208, %r671, %r670;
	cvt.u32.u16 	%r672, %rs4;
	ld.shared.u16 	%r673, [%r150];
	add.s32 	%r209, %r673, %r672;
	cvt.u32.u16 	%r674, %rs5;
	ld.shared.u16 	%r675, [%r151];
	add.s32 	%r210, %r675, %r674;
	cvt.u32.u16 	%r676, %rs6;
	ld.shared.u16 	%r677, [%r152];
	add.s32 	%r211, %r677, %r676;
	cvt.u32.u16 	%r678, %rs7;
	ld.shared.u16 	%r679, [%r153];
	add.s32 	%r212, %r679, %r678;
	cvt.u32.u16 	%r680, %rs8;
	ld.shared.u16 	%r681, [%r154];
	add.s32 	%r213, %r681, %r680;
	cvt.u32.u16 	%r682, %rs9;
	ld.shared.u16 	%r683, [%r155];
	add.s32 	%r214, %r683, %r682;
	cvt.u32.u16 	%r684, %rs10;
	ld.shared.u16 	%r685, [%r156];
	add.s32 	%r215, %r685, %r684;
	cvt.u32.u16 	%r686, %rs11;
	ld.shared.u16 	%r687, [%r157];
	add.s32 	%r216, %r687, %r686;
	cvt.u32.u16 	%r688, %rs12;
	ld.shared.u16 	%r689, [%r158];
	add.s32 	%r217, %r689, %r688;
	cvt.u32.u16 	%r690, %rs13;
	ld.shared.u16 	%r691, [%r159];
	add.s32 	%r218, %r691, %r690;
	cvt.u32.u16 	%r692, %rs14;
	ld.shared.u16 	%r693, [%r160];
	add.s32 	%r219, %r693, %r692;
	cvt.u32.u16 	%r694, %rs15;
	ld.shared.u16 	%r695, [%r161];
	add.s32 	%r220, %r695, %r694;
	cvt.u32.u16 	%r696, %rs16;
	ld.shared.u16 	%r697, [%r162];
	add.s32 	%r221, %r697, %r696;
	cvt.u32.u16 	%r698, %rs17;
	ld.shared.u16 	%r699, [%r163];
	add.s32 	%r222, %r699, %r698;
	cvt.u32.u16 	%r700, %rs18;
	ld.shared.u16 	%r701, [%r164];
	add.s32 	%r223, %r701, %r700;
	cvt.u32.u16 	%r702, %rs19;
	ld.shared.u16 	%r703, [%r165];
	add.s32 	%r224, %r703, %r702;
	bar.sync 	0;
	setp.lt.s32 	%p53, %r859, %r304;
	@%p53 bra 	$L__BB6_121;
	cvt.u64.u32 	%rd15, %r2;
	shl.b32 	%r704, %r206, 2;
	mov.u32 	%r705, _ZZN3cub18CUB_300001_SM_10006detail10radix_sort31DeviceRadixSortSingleTileKernelINS1_5radix10policy_hubIiiyE10Policy1000ELNS0_9SortOrderE0EiiyNS1_21identity_decomposer_tEEEvPKT1_PSA_PKT2_PSE_T3_iiT4_E12temp_storage;
	add.s32 	%r706, %r705, %r704;
	st.shared.u32 	[%r706], %r878;
	shl.b32 	%r707, %r207, 2;
	add.s32 	%r708, %r705, %r707;
	st.shared.u32 	[%r708], %r877;
	shl.b32 	%r709, %r208, 2;
	add.s32 	%r710, %r705, %r709;
	st.shared.u32 	[%r710], %r876;
	shl.b32 	%r711, %r209, 2;
	add.s32 	%r712, %r705, %r711;
	st.shared.u32 	[%r712], %r875;
	shl.b32 	%r713, %r210, 2;
	add.s32 	%r714, %r705, %r713;
	st.shared.u32 	[%r714], %r874;
	shl.b32 	%r715, %r211, 2;
	add.s32 	%r716, %r705, %r715;
	st.shared.u32 	[%r716], %r873;
	shl.b32 	%r717, %r212, 2;
	add.s32 	%r718, %r705, %r717;
	st.shared.u32 	[%r718], %r872;
	shl.b32 	%r719, %r213, 2;
	add.s32 	%r720, %r705, %r719;
	st.shared.u32 	[%r720], %r871;
	shl.b32 	%r721, %r214, 2;
	add.s32 	%r722, %r705, %r721;
	st.shared.u32 	[%r722], %r870;
	shl.b32 	%r723, %r215, 2;
	add.s32 	%r724, %r705, %r723;
	st.shared.u32 	[%r724], %r869;
	shl.b32 	%r725, %r216, 2;
	add.s32 	%r726, %r705, %r725;
	st.shared.u32 	[%r726], %r868;
	shl.b32 	%r727, %r217, 2;
	add.s32 	%r728, %r705, %r727;
	st.shared.u32 	[%r728], %r867;
	shl.b32 	%r729, %r218, 2;
	add.s32 	%r730, %r705, %r729;
	st.shared.u32 	[%r730], %r866;
	shl.b32 	%r731, %r219, 2;
	add.s32 	%r732, %r705, %r731;
	st.shared.u32 	[%r732], %r865;
	shl.b32 	%r733, %r220, 2;
	add.s32 	%r734, %r705, %r733;
	st.shared.u32 	[%r734], %r864;
	shl.b32 	%r735, %r221, 2;
	add.s32 	%r736, %r705, %r735;
	st.shared.u32 	[%r736], %r863;
	shl.b32 	%r737, %r222, 2;
	add.s32 	%r738, %r705, %r737;
	st.shared.u32 	[%r738], %r862;
	shl.b32 	%r739, %r223, 2;
	add.s32 	%r740, %r705, %r739;
	st.shared.u32 	[%r740], %r861;
	shl.b32 	%r741, %r224, 2;
	add.s32 	%r742, %r705, %r741;
	st.shared.u32 	[%r742], %r860;
	bar.sync 	0;
	mad.lo.s32 	%r225, %r2, -72, %r103;
	ld.shared.u32 	%r226, [%r225];
	ld.shared.u32 	%r227, [%r225+1024];
	ld.shared.u32 	%r228, [%r225+2048];
	ld.shared.u32 	%r229, [%r225+3072];
	ld.shared.u32 	%r230, [%r225+4096];
	ld.shared.u32 	%r231, [%r225+5120];
	ld.shared.u32 	%r232, [%r225+6144];
	ld.shared.u32 	%r233, [%r225+7168];
	ld.shared.u32 	%r234, [%r225+8192];
	ld.shared.u32 	%r235, [%r225+9216];
	ld.shared.u32 	%r236, [%r225+10240];
	ld.shared.u32 	%r237, [%r225+11264];
	ld.shared.u32 	%r238, [%r225+12288];
	ld.shared.u32 	%r239, [%r225+13312];
	ld.shared.u32 	%r240, [%r225+14336];
	ld.shared.u32 	%r241, [%r225+15360];
	ld.shared.u32 	%r242, [%r225+16384];
	ld.shared.u32 	%r243, [%r225+17408];
	ld.shared.u32 	%r244, [%r225+18432];
	bar.sync 	0;
	st.shared.u32 	[%r706], %r897;
	st.shared.u32 	[%r708], %r896;
	st.shared.u32 	[%r710], %r895;
	st.shared.u32 	[%r712], %r894;
	st.shared.u32 	[%r714], %r893;
	st.shared.u32 	[%r716], %r892;
	st.shared.u32 	[%r718], %r891;
	st.shared.u32 	[%r720], %r890;
	st.shared.u32 	[%r722], %r889;
	st.shared.u32 	[%r724], %r888;
	st.shared.u32 	[%r726], %r887;
	st.shared.u32 	[%r728], %r886;
	st.shared.u32 	[%r730], %r885;
	st.shared.u32 	[%r732], %r884;
	st.shared.u32 	[%r734], %r883;
	st.shared.u32 	[%r736], %r882;
	st.shared.u32 	[%r738], %r881;
	st.shared.u32 	[%r740], %r880;
	st.shared.u32 	[%r742], %r879;
	bar.sync 	0;
	ld.shared.u32 	%r245, [%r225+1024];
	ld.shared.u32 	%r246, [%r225+2048];
	ld.shared.u32 	%r247, [%r225+3072];
	ld.shared.u32 	%r248, [%r225+4096];
	ld.shared.u32 	%r249, [%r225+5120];
	ld.shared.u32 	%r250, [%r225+6144];
	ld.shared.u32 	%r251, [%r225+7168];
	ld.shared.u32 	%r252, [%r225+8192];
	ld.shared.u32 	%r253, [%r225+9216];
	ld.shared.u32 	%r254, [%r225+10240];
	ld.shared.u32 	%r255, [%r225+11264];
	ld.shared.u32 	%r256, [%r225+12288];
	ld.shared.u32 	%r257, [%r225+13312];
	ld.shared.u32 	%r258, [%r225+14336];
	ld.shared.u32 	%r259, [%r225+15360];
	ld.shared.u32 	%r260, [%r225+16384];
	ld.shared.u32 	%r261, [%r225+17408];
	ld.shared.u32 	%r262, [%r225+18432];
	setp.gt.u64 	%p54, %rd2, %rd15;
	cvta.to.global.u64 	%rd16, %rd6;
	mul.wide.u32 	%rd17, %r2, 4;
	add.s64 	%rd4, %rd16, %rd17;
	cvta.to.global.u64 	%rd18, %rd8;
	add.s64 	%rd5, %rd18, %rd17;
	@%p54 bra 	$L__BB6_83;
	bra.uni 	$L__BB6_84;
$L__BB6_83:
	xor.b32  	%r743, %r226, -2147483648;
	ld.shared.u32 	%r744, [%r225];
	st.global.u32 	[%rd4], %r743;
	st.global.u32 	[%rd5], %r744;
$L__BB6_84:
	add.s32 	%r745, %r2, 256;
	cvt.u64.u32 	%rd19, %r745;
	setp.le.u64 	%p55, %rd2, %rd19;
	@%p55 bra 	$L__BB6_86;
	xor.b32  	%r746, %r227, -2147483648;
	st.global.u32 	[%rd4+1024], %r746;
	st.global.u32 	[%rd5+1024], %r245;
$L__BB6_86:
	add.s32 	%r747, %r2, 512;
	cvt.u64.u32 	%rd20, %r747;
	setp.le.u64 	%p56, %rd2, %rd20;
	@%p56 bra 	$L__BB6_88;
	xor.b32  	%r748, %r228, -2147483648;
	st.global.u32 	[%rd4+2048], %r748;
	st.global.u32 	[%rd5+2048], %r246;
$L__BB6_88:
	add.s32 	%r749, %r2, 768;
	cvt.u64.u32 	%rd21, %r749;
	setp.le.u64 	%p57, %rd2, %rd21;
	@%p57 bra 	$L__BB6_90;
	xor.b32  	%r750, %r229, -2147483648;
	st.global.u32 	[%rd4+3072], %r750;
	st.global.u32 	[%rd5+3072], %r247;
$L__BB6_90:
	or.b32  	%r751, %r2, 1024;
	cvt.u64.u32 	%rd22, %r751;
	setp.le.u64 	%p58, %rd2, %rd22;
	@%p58 bra 	$L__BB6_92;
	xor.b32  	%r752, %r230, -2147483648;
	st.global.u32 	[%rd4+4096], %r752;
	st.global.u32 	[%rd5+4096], %r248;
$L__BB6_92:
	add.s32 	%r753, %r2, 1280;
	cvt.u64.u32 	%rd23, %r753;
	setp.le.u64 	%p59, %rd2, %rd23;
	@%p59 bra 	$L__BB6_94;
	xor.b32  	%r754, %r231, -2147483648;
	st.global.u32 	[%rd4+5120], %r754;
	st.global.u32 	[%rd5+5120], %r249;
$L__BB6_94:
	add.s32 	%r755, %r2, 1536;
	cvt.u64.u32 	%rd24, %r755;
	setp.le.u64 	%p60, %rd2, %rd24;
	@%p60 bra 	$L__BB6_96;
	xor.b32  	%r756, %r232, -2147483648;
	st.global.u32 	[%rd4+6144], %r756;
	st.global.u32 	[%rd5+6144], %r250;
$L__BB6_96:
	add.s32 	%r757, %r2, 1792;
	cvt.u64.u32 	%rd25, %r757;
	setp.le.u64 	%p61, %rd2, %rd25;
	@%p61 bra 	$L__BB6_98;
	xor.b32  	%r758, %r233, -2147483648;
	st.global.u32 	[%rd4+7168], %r758;
	st.global.u32 	[%rd5+7168], %r251;
$L__BB6_98:
	or.b32  	%r759, %r2, 2048;
	cvt.u64.u32 	%rd26, %r759;
	setp.le.u64 	%p62, %rd2, %rd26;
	@%p62 bra 	$L__BB6_100;
	xor.b32  	%r760, %r234, -2147483648;
	st.global.u32 	[%rd4+8192], %r760;
	st.global.u32 	[%rd5+8192], %r252;
$L__BB6_100:
	add.s32 	%r761, %r2, 2304;
	cvt.u64.u32 	%rd27, %r761;
	setp.le.u64 	%p63, %rd2, %rd27;
	@%p63 bra 	$L__BB6_102;
	xor.b32  	%r762, %r235, -2147483648;
	st.global.u32 	[%rd4+9216], %r762;
	st.global.u32 	[%rd5+9216], %r253;
$L__BB6_102:
	add.s32 	%r763, %r2, 2560;
	cvt.u64.u32 	%rd28, %r763;
	setp.le.u64 	%p64, %rd2, %rd28;
	@%p64 bra 	$L__BB6_104;
	xor.b32  	%r764, %r236, -2147483648;
	st.global.u32 	[%rd4+10240], %r764;
	st.global.u32 	[%rd5+10240], %r254;
$L__BB6_104:
	add.s32 	%r765, %r2, 2816;
	cvt.u64.u32 	%rd29, %r765;
	setp.le.u64 	%p65, %rd2, %rd29;
	@%p65 bra 	$L__BB6_106;
	xor.b32  	%r766, %r237, -2147483648;
	st.global.u32 	[%rd4+11264], %r766;
	st.global.u32 	[%rd5+11264], %r255;
$L__BB6_106:
	or.b32  	%r767, %r2, 3072;
	cvt.u64.u32 	%rd30, %r767;
	setp.le.u64 	%p66, %rd2, %rd30;
	@%p66 bra 	$L__BB6_108;
	xor.b32  	%r768, %r238, -2147483648;
	st.global.u32 	[%rd4+12288], %r768;
	st.global.u32 	[%rd5+12288], %r256;
$L__BB6_108:
	add.s32 	%r769, %r2, 3328;
	cvt.u64.u32 	%rd31, %r769;
	setp.le.u64 	%p67, %rd2, %rd31;
	@%p67 bra 	$L__BB6_110;
	xor.b32  	%r770, %r239, -2147483648;
	st.global.u32 	[%rd4+13312], %r770;
	st.global.u32 	[%rd5+13312], %r257;
$L__BB6_110:
	add.s32 	%r771, %r2, 3584;
	cvt.u64.u32 	%rd32, %r771;
	setp.le.u64 	%p68, %rd2, %rd32;
	@%p68 bra 	$L__BB6_112;
	xor.b32  	%r772, %r240, -2147483648;
	st.global.u32 	[%rd4+14336], %r772;
	st.global.u32 	[%rd5+14336], %r258;
$L__BB6_112:
	add.s32 	%r773, %r2, 3840;
	cvt.u64.u32 	%rd33, %r773;
	setp.le.u64 	%p69, %rd2, %rd33;
	@%p69 bra 	$L__BB6_114;
	xor.b32  	%r774, %r241, -2147483648;
	st.global.u32 	[%rd4+15360], %r774;
	st.global.u32 	[%rd5+15360], %r259;
$L__BB6_114:
	or.b32  	%r775, %r2, 4096;
	cvt.u64.u32 	%rd34, %r775;
	setp.le.u64 	%p70, %rd2, %rd34;
	@%p70 bra 	$L__BB6_116;
	xor.b32  	%r776, %r242, -2147483648;
	st.global.u32 	[%rd4+16384], %r776;
	st.global.u32 	[%rd5+16384], %r260;
$L__BB6_116:
	add.s32 	%r777, %r2, 4352;
	cvt.u64.u32 	%rd35, %r777;
	setp.le.u64 	%p71, %rd2, %rd35;
	@%p71 bra 	$L__BB6_118;
	xor.b32  	%r778, %r243, -2147483648;
	st.global.u32 	[%rd4+17408], %r778;
	st.global.u32 	[%rd5+17408], %r261;
$L__BB6_118:
	add.s32 	%r779, %r2, 4608;
	cvt.u64.u32 	%rd36, %r779;
	setp.le.u64 	%p72, %rd2, %rd36;
	@%p72 bra 	$L__BB6_120;
	xor.b32  	%r780, %r244, -2147483648;
	st.global.u32 	[%rd4+18432], %r780;
	st.global.u32 	[%rd5+18432], %r262;
$L__BB6_120:
	ret;
$L__BB6_121:
	shl.b32 	%r781, %r206, 2;
	mov.u32 	%r782, _ZZN3cub18CUB_300001_SM_10006detail10radix_sort31DeviceRadixSortSingleTileKernelINS1_5radix10policy_hubIiiyE10Policy1000ELNS0_9SortOrderE0EiiyNS1_21identity_decomposer_tEEEvPKT1_PSA_PKT2_PSE_T3_iiT4_E12temp_storage;
	add.s32 	%r783, %r782, %r781;
	st.shared.u32 	[%r783], %r878;
	shl.b32 	%r784, %r207, 2;
	add.s32 	%r785, %r782, %r784;
	st.shared.u32 	[%r785], %r877;
	shl.b32 	%r786, %r208, 2;
	add.s32 	%r787, %r782, %r786;
	st.shared.u32 	[%r787], %r876;
	shl.b32 	%r788, %r209, 2;
	add.s32 	%r789, %r782, %r788;
	st.shared.u32 	[%r789], %r875;
	shl.b32 	%r790, %r210, 2;
	add.s32 	%r791, %r782, %r790;
	st.shared.u32 	[%r791], %r874;
	shl.b32 	%r792, %r211, 2;
	add.s32 	%r793, %r782, %r792;
	st.shared.u32 	[%r793], %r873;
	shl.b32 	%r794, %r212, 2;
	add.s32 	%r795, %r782, %r794;
	st.shared.u32 	[%r795], %r872;
	shl.b32 	%r796, %r213, 2;
	add.s32 	%r797, %r782, %r796;
	st.shared.u32 	[%r797], %r871;
	shl.b32 	%r798, %r214, 2;
	add.s32 	%r799, %r782, %r798;
	st.shared.u32 	[%r799], %r870;
	shl.b32 	%r800, %r215, 2;
	add.s32 	%r801, %r782, %r800;
	st.shared.u32 	[%r801], %r869;
	shl.b32 	%r802, %r216, 2;
	add.s32 	%r803, %r782, %r802;
	st.shared.u32 	[%r803], %r868;
	shl.b32 	%r804, %r217, 2;
	add.s32 	%r805, %r782, %r804;
	st.shared.u32 	[%r805], %r867;
	shl.b32 	%r806, %r218, 2;
	add.s32 	%r807, %r782, %r806;
	st.shared.u32 	[%r807], %r866;
	shl.b32 	%r808, %r219, 2;
	add.s32 	%r809, %r782, %r808;
	st.shared.u32 	[%r809], %r865;
	shl.b32 	%r810, %r220, 2;
	add.s32 	%r811, %r782, %r810;
	st.shared.u32 	[%r811], %r864;
	shl.b32 	%r812, %r221, 2;
	add.s32 	%r813, %r782, %r812;
	st.shared.u32 	[%r813], %r863;
	shl.b32 	%r814, %r222, 2;
	add.s32 	%r815, %r782, %r814;
	st.shared.u32 	[%r815], %r862;
	shl.b32 	%r816, %r223, 2;
	add.s32 	%r817, %r782, %r816;
	st.shared.u32 	[%r817], %r861;
	shl.b32 	%r818, %r224, 2;
	add.s32 	%r819, %r782, %r818;
	st.shared.u32 	[%r819], %r860;
	bar.sync 	0;
	ld.shared.u32 	%r878, [%r103];
	ld.shared.u32 	%r877, [%r103+4];
	ld.shared.u32 	%r876, [%r103+8];
	ld.shared.u32 	%r875, [%r103+12];
	ld.shared.u32 	%r874, [%r103+16];
	ld.shared.u32 	%r873, [%r103+20];
	ld.shared.u32 	%r872, [%r103+24];
	ld.shared.u32 	%r871, [%r103+28];
	ld.shared.u32 	%r870, [%r103+32];
	ld.shared.u32 	%r869, [%r103+36];
	ld.shared.u32 	%r868, [%r103+40];
	ld.shared.u32 	%r867, [%r103+44];
	ld.shared.u32 	%r866, [%r103+48];
	ld.shared.u32 	%r865, [%r103+52];
	ld.shared.u32 	%r864, [%r103+56];
	ld.shared.u32 	%r863, [%r103+60];
	ld.shared.u32 	%r862, [%r103+64];
	ld.shared.u32 	%r861, [%r103+68];
	ld.shared.u32 	%r860, [%r103+72];
	bar.sync 	0;
	st.shared.u32 	[%r783], %r897;
	st.shared.u32 	[%r785], %r896;
	st.shared.u32 	[%r787], %r895;
	st.shared.u32 	[%r789], %r894;
	st.shared.u32 	[%r791], %r893;
	st.shared.u32 	[%r793], %r892;
	st.shared.u32 	[%r795], %r891;
	st.shared.u32 	[%r797], %r890;
	st.shared.u32 	[%r799], %r889;
	st.shared.u32 	[%r801], %r888;
	st.shared.u32 	[%r803], %r887;
	st.shared.u32 	[%r805], %r886;
	st.shared.u32 	[%r807], %r885;
	st.shared.u32 	[%r809], %r884;
	st.shared.u32 	[%r811], %r883;
	st.shared.u32 	[%r813], %r882;
	st.shared.u32 	[%r815], %r881;
	st.shared.u32 	[%r817], %r880;
	st.shared.u32 	[%r819], %r879;
	bar.sync 	0;
	ld.shared.u32 	%r897, [%r103];
	ld.shared.u32 	%r896, [%r103+4];
	ld.shared.u32 	%r895, [%r103+8];
	ld.shared.u32 	%r894, [%r103+12];
	ld.shared.u32 	%r893, [%r103+16];
	ld.shared.u32 	%r892, [%r103+20];
	ld.shared.u32 	%r891, [%r103+24];
	ld.shared.u32 	%r890, [%r103+28];
	ld.shared.u32 	%r889, [%r103+32];
	ld.shared.u32 	%r888, [%r103+36];
	ld.shared.u32 	%r887, [%r103+40];
	ld.shared.u32 	%r886, [%r103+44];
	ld.shared.u32 	%r885, [%r103+48];
	ld.shared.u32 	%r884, [%r103+52];
	ld.shared.u32 	%r883, [%r103+56];
	ld.shared.u32 	%r882, [%r103+60];
	ld.shared.u32 	%r881, [%r103+64];
	ld.shared.u32 	%r880, [%r103+68];
	ld.shared.u32 	%r879, [%r103+72];
	bar.sync 	0;
	add.s32 	%r859, %r859, 6;
	add.s32 	%r858, %r858, -6;
	bra.uni 	$L__BB6_77;

}
	// .globl	_ZN3cub18CUB_300001_SM_10006detail10radix_sort30DeviceRadixSortHistogramKernelINS1_5radix10policy_hubIiiyE10Policy1000ELNS0_9SortOrderE0EiyNS1_21identity_decomposer_tEEEvPT2_PKT1_SA_iiT3_
.visible .entry _ZN3cub18CUB_300001_SM_10006detail10radix_sort30DeviceRadixSortHistogramKernelINS1_5radix10policy_hubIiiyE10Policy1000ELNS0_9SortOrderE0EiyNS1_21identity_decomposer_tEEEvPT2_PKT1_SA_iiT3_(
	.param .u64 .ptr .align 1 _ZN3cub18CUB_300001_SM_10006detail10radix_sort30DeviceRadixSortHistogramKernelINS1_5radix10policy_hubIiiyE10Policy1000ELNS0_9SortOrderE0EiyNS1_21identity_decomposer_tEEEvPT2_PKT1_SA_iiT3__param_0,
	.param .u64 .ptr .align 1 _ZN3cub18CUB_300001_SM_10006detail10radix_sort30DeviceRadixSortHistogramKernelINS1_5radix10policy_hubIiiyE10Policy1000ELNS0_9SortOrderE0EiyNS1_21identity_decomposer_tEEEvPT2_PKT1_SA_iiT3__param_1,
	.param .u64 _ZN3cub18CUB_300001_SM_10006detail10radix_sort30DeviceRadixSortHistogramKernelINS1_5radix10policy_hubIiiyE10Policy1000ELNS0_9SortOrderE0EiyNS1_21identity_decomposer_tEEEvPT2_PKT1_SA_iiT3__param_2,
	.param .u32 _ZN3cub18CUB_300001_SM_10006detail10radix_sort30DeviceRadixSortHistogramKernelINS1_5radix10policy_hubIiiyE10Policy1000ELNS0_9SortOrderE0EiyNS1_21identity_decomposer_tEEEvPT2_PKT1_SA_iiT3__param_3,
	.param .u32 _ZN3cub18CUB_300001_SM_10006detail10radix_sort30DeviceRadixSortHistogramKernelINS1_5radix10policy_hubIiiyE10Policy1000ELNS0_9SortOrderE0EiyNS1_21identity_decomposer_tEEEvPT2_PKT1_SA_iiT3__param_4,
	.param .align 1 .b8 _ZN3cub18CUB_300001_SM_10006detail10radix_sort30DeviceRadixSortHistogramKernelINS1_5radix10policy_hubIiiyE10Policy1000ELNS0_9SortOrderE0EiyNS1_21identity_decomposer_tEEEvPT2_PKT1_SA_iiT3__param_5[1]
)
.maxntid 128
{
	.reg .pred 	%p<91>;
	.reg .b32 	%r<486>;
	.reg .b64 	%rd<137>;
	// demoted variable
	.shared .align 4 .b8 _ZZN3cub18CUB_300001_SM_10006detail10radix_sort30DeviceRadixSortHistogramKernelINS1_5radix10policy_hubIiiyE10Policy1000ELNS0_9SortOrderE0EiyNS1_21identity_decomposer_tEEEvPT2_PKT1_SA_iiT3_E12temp_storage[4096];
	ld.param.u64 	%rd18, [_ZN3cub18CUB_300001_SM_10006detail10radix_sort30DeviceRadixSortHistogramKernelINS1_5radix10policy_hubIiiyE10Policy1000ELNS0_9SortOrderE0EiyNS1_21identity_decomposer_tEEEvPT2_PKT1_SA_iiT3__param_0];
	ld.param.u64 	%rd19, [_ZN3cub18CUB_300001_SM_10006detail10radix_sort30DeviceRadixSortHistogramKernelINS1_5radix10policy_hubIiiyE10Policy1000ELNS0_9SortOrderE0EiyNS1_21identity_decomposer_tEEEvPT2_PKT1_SA_iiT3__param_1];
	ld.param.u64 	%rd17, [_ZN3cub18CUB_300001_SM_10006detail10radix_sort30DeviceRadixSortHistogramKernelINS1_5radix10policy_hubIiiyE10Policy1000ELNS0_9SortOrderE0EiyNS1_21identity_decomposer_tEEEvPT2_PKT1_SA_iiT3__param_2];
	ld.param.u32 	%r174, [_ZN3cub18CUB_300001_SM_10006detail10radix_sort30DeviceRadixSortHistogramKernelINS1_5radix10policy_hubIiiyE10Policy1000ELNS0_9SortOrderE0EiyNS1_21identity_decomposer_tEEEvPT2_PKT1_SA_iiT3__param_3];
	ld.param.u32 	%r175, [_ZN3cub18CUB_300001_SM_10006detail10radix_sort30DeviceRadixSortHistogramKernelINS1_5radix10policy_hubIiiyE10Policy1000ELNS0_9SortOrderE0EiyNS1_21identity_decomposer_tEEEvPT2_PKT1_SA_iiT3__param_4];
	cvta.to.global.u64 	%rd1, %rd19;
	cvta.to.global.u64 	%rd2, %rd18;
	setp.eq.s64 	%p2, %rd17, 0;
	@%p2 bra 	$L__BB7_153;
	sub.s32 	%r176, %r175, %r174;
	add.s32 	%r177, %r176, 7;
	shr.s32 	%r178, %r177, 31;
	shr.u32 	%r179, %r178, 29;
	add.s32 	%r180, %r177, %r179;
	shr.s32 	%r181, %r180, 3;
	mov.u32 	%r182, %tid.x;
	setp.gt.u32 	%p3, %r182, 255;
	setp.lt.s32 	%p4, %r177, 8;
	mov.u32 	%r183, %ctaid.x;
	shl.b32 	%r184, %r183, 11;
	cvt.u64.u32 	%rd3, %r184;
	mov.u32 	%r185, %nctaid.x;
	shl.b32 	%r186, %r185, 11;
	cvt.u64.u32 	%rd4, %r186;
	add.s32 	%r1, %r181, -1;
	and.b32  	%r2, %r181, 15;
	and.b32  	%r3, %r181, 7;
	add.s32 	%r4, %r3, -1;
	and.b32  	%r5, %r181, 3;
	or.pred  	%p1, %p3, %p4;
	shl.b32 	%r187, %r182, 2;
	mov.u32 	%r188, _ZZN3cub18CUB_300001_SM_10006detail10radix_sort30DeviceRadixSortHistogramKernelINS1_5radix10policy_hubIiiyE10Policy1000ELNS0_9SortOrderE0EiyNS1_21identity_decomposer_tEEEvPT2_PKT1_SA_iiT3_E12temp_storage;
	add.s32 	%r6, %r188, %r187;
	and.b32  	%r7, %r181, 268435440;
	cvt.u64.u32 	%rd5, %r182;
	add.s32 	%r8, %r182, 128;
	add.s32 	%r9, %r182, 256;
	add.s32 	%r10, %r182, 384;
	add.s32 	%r11, %r182, 512;
	add.s32 	%r12, %r182, 640;
	add.s32 	%r13, %r182, 768;
	or.b32  	%r14, %r182, 1024;
	add.s32 	%r15, %r182, 1920;
	and.b32  	%r16, %r181, 268435448;
	and.b32  	%r17, %r181, 1;
	neg.s32 	%r18, %r7;
	add.s32 	%r19, %r6, 8192;
	add.s64 	%rd21, %rd17, -1;
	shr.u64 	%rd22, %rd21, 30;
	add.s64 	%rd23, %rd22, 1;
	min.u64 	%rd6, %rd23, %rd17;
	mov.b64 	%rd135, 0;
$L__BB7_2:
	@%p1 bra 	$L__BB7_30;
	setp.lt.u32 	%p5, %r1, 15;
	mov.b32 	%r439, 0;
	@%p5 bra 	$L__BB7_6;
	mov.u32 	%r436, %r19;
	mov.u32 	%r437, %r18;
$L__BB7_5:
	.pragma "nounroll";
	mov.b32 	%r190, 0;
	st.shared.u32 	[%r436+-8192], %r190;
	st.shared.u32 	[%r436+-7168], %r190;
	st.shared.u32 	[%r436+-6144], %r190;
	st.shared.u32 	[%r436+-5120], %r190;
	st.shared.u32 	[%r436+-4096], %r190;
	st.shared.u32 	[%r436+-3072], %r190;
	st.shared.u32 	[%r436+-2048], %r190;
	st.shared.u32 	[%r436+-1024], %r190;
	st.shared.u32 	[%r436], %r190;
	st.shared.u32 	[%r436+1024], %r190;
	st.shared.u32 	[%r436+2048], %r190;
	st.shared.u32 	[%r436+3072], %r190;
	st.shared.u32 	[%r436+4096], %r190;
	st.shared.u32 	[%r436+5120], %r190;
	st.shared.u32 	[%r436+6144], %r190;
	st.shared.u32 	[%r436+7168], %r190;
	add.s32 	%r437, %r437, 16;
	add.s32 	%r436, %r436, 16384;
	setp.ne.s32 	%p6, %r437, 0;
	mov.u32 	%r439, %r7;
	@%p6 bra 	$L__BB7_5;
$L__BB7_6:
	add.s32 	%r25, %r2, -1;
	setp.eq.s32 	%p7, %r2, 0;
	@%p7 bra 	$L__BB7_16;
	setp.lt.u32 	%p8, %r25, 7;
	@%p8 bra 	$L__BB7_9;
	shl.b32 	%r191, %r439, 10;
	add.s32 	%r192, %r6, %r191;
	mov.b32 	%r193, 0;
	st.shared.u32 	[%r192], %r193;
	st.shared.u32 	[%r192+1024], %r193;
	st.shared.u32 	[%r192+2048], %r193;
	st.shared.u32 	[%r192+3072], %r193;
	st.shared.u32 	[%r192+4096], %r193;
	st.shared.u32 	[%r192+5120], %r193;
	st.shared.u32 	[%r192+6144], %r193;
	st.shared.u32 	[%r192+7168], %r193;
	add.s32 	%r439, %r439, 8;
$L__BB7_9:
	setp.eq.s32 	%p9, %r3, 0;
	@%p9 bra 	$L__BB7_16;
	setp.lt.u32 	%p10, %r4, 3;
	@%p10 bra 	$L__BB7_12;
	shl.b32 	%r194, %r439, 10;
	add.s32 	%r195, %r6, %r194;
	mov.b32 	%r196, 0;
	st.shared.u32 	[%r195], %r196;
	st.shared.u32 	[%r195+1024], %r196;
	st.shared.u32 	[%r195+2048], %r196;
	st.shared.u32 	[%r195+3072], %r196;
	add.s32 	%r439, %r439, 4;
$L__BB7_12:
	setp.eq.s32 	%p11, %r5, 0;
	@%p11 bra 	$L__BB7_16;
	setp.eq.s32 	%p12, %r5, 1;
	shl.b32 	%r197, %r439, 10;
	add.s32 	%r30, %r6, %r197;
	mov.b32 	%r198, 0;
	st.shared.u32 	[%r30], %r198;
	@%p12 bra 	$L__BB7_16;
	setp.eq.s32 	%p13, %r5, 2;
	mov.b32 	%r199, 0;
	st.shared.u32 	[%r30+1024], %r199;
	@%p13 bra 	$L__BB7_16;
	mov.b32 	%r200, 0;
	st.shared.u32 	[%r30+2048], %r200;
$L__BB7_16:
	cvt.u32.u64 	%r201, %rd5;
	setp.gt.u32 	%p14, %r201, 127;
	@%p14 bra 	$L__BB7_30;
	setp.lt.u32 	%p15, %r1, 15;
	mov.b32 	%r443, 0;
	@%p15 bra 	$L__BB7_20;
	mov.b32 	%r441, 0;
$L__BB7_19:
	.pragma "nounroll";
	shl.b32 	%r204, %r441, 10;
	add.s32 	%r205, %r6, %r204;
	mov.b32 	%r206, 0;
	st.shared.u32 	[%r205+512], %r206;
	st.shared.u32 	[%r205+1536], %r206;
	st.shared.u32 	[%r205+2560], %r206;
	st.shared.u32 	[%r205+3584], %r206;
	st.shared.u32 	[%r205+4608], %r206;
	st.shared.u32 	[%r205+5632], %r206;
	st.shared.u32 	[%r205+6656], %r206;
	st.shared.u32 	[%r205+7680], %r206;
	st.shared.u32 	[%r205+8704], %r206;
	st.shared.u32 	[%r205+9728], %r206;
	st.shared.u32 	[%r205+10752], %r206;
	st.shared.u32 	[%r205+11776], %r206;
	st.shared.u32 	[%r205+12800], %r206;
	st.shared.u32 	[%r205+13824], %r206;
	st.shared.u32 	[%r205+14848], %r206;
	st.shared.u32 	[%r205+15872], %r206;
	add.s32 	%r441, %r441, 16;
	setp.ne.s32 	%p16, %r441, %r7;
	mov.u32 	%r443, %r7;
	@%p16 bra 	$L__BB7_19;
$L__BB7_20:
	setp.eq.s32 	%p17, %r2, 0;
	@%p17 bra 	$L__BB7_30;
	setp.lt.u32 	%p18, %r25, 7;
	@%p18 bra 	$L__BB7_23;
	shl.b32 	%r207, %r443, 10;
	add.s32 	%r208, %r6, %r207;
	mov.b32 	%r209, 0;
	st.shared.u32 	[%r208+512], %r209;
	st.shared.u32 	[%r208+1536], %r209;
	st.shared.u32 	[%r208+2560], %r209;
	st.shared.u32 	[%r208+3584], %r209;
	st.shared.u32 	[%r208+4608], %r209;
	st.shared.u32 	[%r208+5632], %r209;
	st.shared.u32 	[%r208+6656], %r209;
	st.shared.u32 	[%r208+7680], %r209;
	add.s32 	%r443, %r443, 8;
$L__BB7_23:
	setp.eq.s32 	%p19, %r3, 0;
	@%p19 bra 	$L__BB7_30;
	setp.lt.u32 	%p20, %r4, 3;
	@%p20 bra 	$L__BB7_26;
	shl.b32 	%r210, %r443, 10;
	add.s32 	%r211, %r6, %r210;
	mov.b32 	%r212, 0;
	st.shared.u32 	[%r211+512], %r212;
	st.shared.u32 	[%r211+1536], %r212;
	st.shared.u32 	[%r211+2560], %r212;
	st.shared.u32 	[%r211+3584], %r212;
	add.s32 	%r443, %r443, 4;
$L__BB7_26:
	setp.eq.s32 	%p21, %r5, 0;
	@%p21 bra 	$L__BB7_30;
	setp.eq.s32 	%p22, %r5, 1;
	shl.b32 	%r213, %r443, 10;
	add.s32 	%r38, %r6, %r213;
	mov.b32 	%r214, 0;
	st.shared.u32 	[%r38+512], %r214;
	@%p22 bra 	$L__BB7_30;
	setp.eq.s32 	%p23, %r5, 2;
	mov.b32 	%r215, 0;
	st.shared.u32 	[%r38+1536], %r215;
	@%p23 bra 	$L__BB7_30;
	mov.b32 	%r216, 0;
	st.shared.u32 	[%r38+2560], %r216;
$L__BB7_30:
	bar.sync 	0;
	bar.sync 	0;
	shl.b64 	%rd8, %rd135, 30;
	sub.s64 	%rd24, %rd17, %rd8;
	min.u64 	%rd9, %rd24, 1073741824;
	setp.le.u64 	%p24, %rd9, %rd3;
	@%p24 bra 	$L__BB7_70;
	mov.u64 	%rd136, %rd3;
$L__BB7_32:
	add.s64 	%rd11, %rd136, %rd8;
	sub.s64 	%rd12, %rd17, %rd11;
	setp.lt.u64 	%p25, %rd12, 2048;
	@%p25 bra 	$L__BB7_34;
	add.s64 	%rd27, %rd11, %rd5;
	shl.b64 	%rd28, %rd27, 2;
	add.s64 	%rd29, %rd1, %rd28;
	ld.global.u32 	%r475, [%rd29];
	ld.global.u32 	%r474, [%rd29+512];
	ld.global.u32 	%r473, [%rd29+1024];
	ld.global.u32 	%r472, [%rd29+1536];
	ld.global.u32 	%r471, [%rd29+2048];
	ld.global.u32 	%r470, [%rd29+2560];
	ld.global.u32 	%r469, [%rd29+3072];
	ld.global.u32 	%r468, [%rd29+3584];
	ld.global.u32 	%r467, [%rd29+4096];
	ld.global.u32 	%r466, [%rd29+4608];
	ld.global.u32 	%r465, [%rd29+5120];
	ld.global.u32 	%r464, [%rd29+5632];
	ld.global.u32 	%r463, [%rd29+6144];
	ld.global.u32 	%r462, [%rd29+6656];
	ld.global.u32 	%r461, [%rd29+7168];
	ld.global.u32 	%r460, [%rd29+7680];
	bra.uni 	$L__BB7_66;
$L__BB7_34:
	cvt.u32.u64 	%r218, %rd5;
	cvt.u32.u64 	%r55, %rd12;
	setp.ge.s32 	%p26, %r218, %r55;
	add.s64 	%rd25, %rd11, %rd5;
	shl.b64 	%rd26, %rd25, 2;
	add.s64 	%rd13, %rd1, %rd26;
	mov.b32 	%r475, 2147483647;
	@%p26 bra 	$L__BB7_36;
	ld.global.u32 	%r475, [%rd13];
$L__BB7_36:
	setp.ge.s32 	%p27, %r8, %r55;
	mov.b32 	%r474, 2147483647;
	@%p27 bra 	$L__BB7_38;
	ld.global.u32 	%r474, [%rd13+512];
$L__BB7_38:
	setp.ge.s32 	%p28, %r9, %r55;
	mov.b32 	%r473, 2147483647;
	@%p28 bra 	$L__BB7_40;
	ld.global.u32 	%r473, [%rd13+1024];
$L__BB7_40:
	setp.ge.s32 	%p29, %r10, %r55;
	mov.b32 	%r472, 2147483647;
	@%p29 bra 	$L__BB7_42;
	ld.global.u32 	%r472, [%rd13+1536];
$L__BB7_42:
	setp.ge.s32 	%p30, %r11, %r55;
	mov.b32 	%r471, 2147483647;
	@%p30 bra 	$L__BB7_44;
	ld.global.u32 	%r471, [%rd13+2048];
$L__BB7_44:
	setp.ge.s32 	%p31, %r12, %r55;
	mov.b32 	%r470, 2147483647;
	@%p31 bra 	$L__BB7_46;
	ld.global.u32 	%r470, [%rd13+2560];
$L__BB7_46:
	setp.ge.s32 	%p32, %r13, %r55;
	mov.b32 	%r469, 2147483647;
	@%p32 bra 	$L__BB7_48;
	ld.global.u32 	%r469, [%rd13+3072];
$L__BB7_48:
	mov.u32 	%r226, %tid.x;
	add.s32 	%r227, %r226, 896;
	setp.ge.s32 	%p33, %r227, %r55;
	mov.b32 	%r468, 2147483647;
	@%p33 bra 	$L__BB7_50;
	ld.global.u32 	%r468, [%rd13+3584];
$L__BB7_50:
	setp.ge.s32 	%p34, %r14, %r55;
	mov.b32 	%r467, 2147483647;
	@%p34 bra 	$L__BB7_52;
	ld.global.u32 	%r467, [%rd13+4096];
$L__BB7_52:
	add.s32 	%r231, %r226, 1152;
	setp.ge.s32 	%p35, %r231, %r55;
	mov.b32 	%r466, 2147483647;
	@%p35 bra 	$L__BB7_54;
	ld.global.u32 	%r466, [%rd13+4608];
$L__BB7_54:
	add.s32 	%r234, %r226, 1280;
	setp.ge.s32 	%p36, %r234, %r55;
	mov.b32 	%r465, 2147483647;
	@%p36 bra 	$L__BB7_56;
	ld.global.u32 	%r465, [%rd13+5120];
$L__BB7_56:
	add.s32 	%r237, %r226, 1408;
	setp.ge.s32 	%p37, %r237, %r55;
	mov.b32 	%r464, 2147483647;
	@%p37 bra 	$L__BB7_58;
	ld.global.u32 	%r464, [%rd13+5632];
$L__BB7_58:
	add.s32 	%r240, %r226, 1536;
	setp.ge.s32 	%p38, %r240, %r55;
	mov.b32 	%r463, 2147483647;
	@%p38 bra 	$L__BB7_60;
	ld.global.u32 	%r463, [%rd13+6144];
$L__BB7_60:
	add.s32 	%r243, %r226, 1664;
	setp.ge.s32 	%p39, %r243, %r55;
	mov.b32 	%r462, 2147483647;
	@%p39 bra 	$L__BB7_62;
	ld.global.u32 	%r462, [%rd13+6656];
$L__BB7_62:
	add.s32 	%r246, %r226, 1792;
	setp.ge.s32 	%p40, %r246, %r55;
	mov.b32 	%r461, 2147483647;
	@%p40 bra 	$L__BB7_64;
	ld.global.u32 	%r461, [%rd13+7168];
$L__BB7_64:
	setp.ge.s32 	%p41, %r15, %r55;
	mov.b32 	%r460, 2147483647;
	@%p41 bra 	$L__BB7_66;
	ld.global.u32 	%r460, [%rd13+7680];
$L__BB7_66:
	setp.le.s32 	%p42, %r175, %r174;
	@%p42 bra 	$L__BB7_69;
	xor.b32  	%r103, %r460, -2147483648;
	xor.b32  	%r104, %r461, -2147483648;
	xor.b32  	%r105, %r462, -2147483648;
	xor.b32  	%r106, %r463, -2147483648;
	xor.b32  	%r107, %r464, -2147483648;
	xor.b32  	%r108, %r465, -2147483648;
	xor.b32  	%r109, %r466, -2147483648;
	xor.b32  	%r110, %r467, -2147483648;
	xor.b32  	%r111, %r468, -2147483648;
	xor.b32  	%r112, %r469, -2147483648;
	xor.b32  	%r113, %r470, -2147483648;
	xor.b32  	%r114, %r471, -2147483648;
	xor.b32  	%r115, %r472, -2147483648;
	xor.b32  	%r116, %r473, -2147483648;
	xor.b32  	%r117, %r474, -2147483648;
	xor.b32  	%r118, %r475, -2147483648;
	mov.b32 	%r476, 0;
	mov.u32 	%r477, %r174;
$L__BB7_68:
	sub.s32 	%r249, %r175, %r477;
	shl.b32 	%r250, %r476, 10;
	mov.u32 	%r251, _ZZN3cub18CUB_300001_SM_10006detail10radix_sort30DeviceRadixSortHistogramKernelINS1_5radix10policy_hubIiiyE10Policy1000ELNS0_9SortOrderE0EiyNS1_21identity_decomposer_tEEEvPT2_PKT1_SA_iiT3_E12temp_storage;
	add.s32 	%r252, %r251, %r250;
	min.s32 	%r253, %r249, 8;
	mov.b32 	%r254, -1;
	shl.b32 	%r255, %r254, %r253;
	not.b32 	%r256, %r255;
	shr.u32 	%r257, %r118, %r477;
	and.b32  	%r258, %r257, %r256;
	shl.b32 	%r259, %r258, 2;
	add.s32 	%r260, %r252, %r259;
	atom.shared.add.u32 	%r261, [%r260], 1;
	shr.u32 	%r262, %r117, %r477;
	and.b32  	%r263, %r262, %r256;
	shl.b32 	%r264, %r263, 2;
	add.s32 	%r265, %r252, %r264;
	atom.shared.add.u32 	%r266, [%r265], 1;
	shr.u32 	%r267, %r116, %r477;
	and.b32  	%r268, %r267, %r256;
	shl.b32 	%r269, %r268, 2;
	add.s32 	%r270, %r252, %r269;
	atom.shared.add.u32 	%r271, [%r270], 1;
	shr.u32 	%r272, %r115, %r477;
	and.b32  	%r273, %r272, %r256;
	shl.b32 	%r274, %r273, 2;
	add.s32 	%r275, %r252, %r274;
	atom.shared.add.u32 	%r276, [%r275], 1;
	shr.u32 	%r277, %r114, %r477;
	and.b32  	%r278, %r277, %r256;
	shl.b32 	%r279, %r278, 2;
	add.s32 	%r280, %r252, %r279;
	atom.shared.add.u32 	%r281, [%r280], 1;
	shr.u32 	%r282, %r113, %r477;
	and.b32  	%r283, %r282, %r256;
	shl.b32 	%r284, %r283, 2;
	add.s32 	%r285, %r252, %r284;
	atom.shared.add.u32 	%r286, [%r285], 1;
	shr.u32 	%r287, %r112, %r477;
	and.b32  	%r288, %r287, %r256;
	shl.b32 	%r289, %r288, 2;
	add.s32 	%r290, %r252, %r289;
	atom.shared.add.u32 	%r291, [%r290], 1;
	shr.u32 	%r292, %r111, %r477;
	and.b32  	%r293, %r292, %r256;
	shl.b32 	%r294, %r293, 2;
	add.s32 	%r295, %r252, %r294;
	atom.shared.add.u32 	%r296, [%r295], 1;
	shr.u32 	%r297, %r110, %r477;
	and.b32  	%r298, %r297, %r256;
	shl.b32 	%r299, %r298, 2;
	add.s32 	%r300, %r252, %r299;
	atom.shared.add.u32 	%r301, [%r300], 1;
	shr.u32 	%r302, %r109, %r477;
	and.b32  	%r303, %r302, %r256;
	shl.b32 	%r304, %r303, 2;
	add.s32 	%r305, %r252, %r304;
	atom.shared.add.u32 	%r306, [%r305], 1;
	shr.u32 	%r307, %r108, %r477;
	and.b32  	%r308, %r307, %r256;
	shl.b32 	%r309, %r308, 2;
	add.s32 	%r310, %r252, %r309;
	atom.shared.add.u32 	%r311, [%r310], 1;
	shr.u32 	%r312, %r107, %r477;
	and.b32  	%r313, %r312, %r256;
	shl.b32 	%r314, %r313, 2;
	add.s32 	%r315, %r252, %r314;
	atom.shared.add.u32 	%r316, [%r315], 1;
	shr.u32 	%r317, %r106, %r477;
	and.b32  	%r318, %r317, %r256;
	shl.b32 	%r319, %r318, 2;
	add.s32 	%r320, %r252, %r319;
	atom.shared.add.u32 	%r321, [%r320], 1;
	shr.u32 	%r322, %r105, %r477;
	and.b32  	%r323, %r322, %r256;
	shl.b32 	%r324, %r323, 2;
	add.s32 	%r325, %r252, %r324;
	atom.shared.add.u32 	%r326, [%r325], 1;
	shr.u32 	%r327, %r104, %r477;
	and.b32  	%r328, %r327, %r256;
	shl.b32 	%r329, %r328, 2;
	add.s32 	%r330, %r252, %r329;
	atom.shared.add.u32 	%r331, [%r330], 1;
	shr.u32 	%r332, %r103, %r477;
	and.b32  	%r333, %r332, %r256;
	shl.b32 	%r334, %r333, 2;
	add.s32 	%r335, %r252, %r334;
	atom.shared.add.u32 	%r336, [%r335], 1;
	add.s32 	%r477, %r477, 8;
	add.s32 	%r476, %r476, 1;
	setp.lt.s32 	%p43, %r477, %r175;
	@%p43 bra 	$L__BB7_68;
$L__BB7_69:
	add.s64 	%rd136, %rd136, %rd4;
	setp.lt.u64 	%p44, %rd136, %rd9;
	@%p44 bra 	$L__BB7_32;
$L__BB7_70:
	bar.sync 	0;
	@%p1 bra 	$L__BB7_152;
	setp.lt.u32 	%p45, %r1, 7;
	mov.b32 	%r480, 0;
	@%p45 bra 	$L__BB7_90;
	mov.b32 	%r478, 0;
$L__BB7_73:
	.pragma "nounroll";
	shl.b32 	%r339, %r478, 10;
	add.s32 	%r124, %r6, %r339;
	ld.shared.u32 	%r125, [%r124];
	setp.eq.s32 	%p46, %r125, 0;
	@%p46 bra 	$L__BB7_75;
	cvt.u32.u64 	%r340, %rd5;
	shl.b32 	%r341, %r478, 8;
	add.s32 	%r342, %r341, %r340;
	mul.wide.u32 	%rd30, %r342, 8;
	add.s64 	%rd31, %rd2, %rd30;
	cvt.u64.u32 	%rd32, %r125;
	atom.global.add.u64 	%rd33, [%rd31], %rd32;
$L__BB7_75:
	ld.shared.u32 	%r126, [%r124+1024];
	setp.eq.s32 	%p47, %r126, 0;
	@%p47 bra 	$L__BB7_77;
	cvt.u32.u64 	%r343, %rd5;
	shl.b32 	%r344, %r478, 8;
	add.s32 	%r345, %r344, %r343;
	add.s32 	%r346, %r345, 256;
	mul.wide.u32 	%rd34, %r346, 8;
	add.s64 	%rd35, %rd2, %rd34;
	cvt.u64.u32 	%rd36, %r126;
	atom.global.add.u64 	%rd37, [%rd35], %rd36;
$L__BB7_77:
	ld.shared.u32 	%r127, [%r124+2048];
	setp.eq.s32 	%p48, %r127, 0;
	@%p48 bra 	$L__BB7_79;
	cvt.u32.u64 	%r347, %rd5;
	shl.b32 	%r348, %r478, 8;
	add.s32 	%r349, %r348, %r347;
	add.s32 	%r350, %r349, 512;
	mul.wide.u32 	%rd38, %r350, 8;
	add.s64 	%rd39, %rd2, %rd38;
	cvt.u64.u32 	%rd40, %r127;
	atom.global.add.u64 	%rd41, [%rd39], %rd40;
$L__BB7_79:
	ld.shared.u32 	%r128, [%r124+3072];
	setp.eq.s32 	%p49, %r128, 0;
	@%p49 bra 	$L__BB7_81;
	cvt.u32.u64 	%r351, %rd5;
	shl.b32 	%r352, %r478, 8;
	add.s32 	%r353, %r352, %r351;
	add.s32 	%r354, %r353, 768;
	mul.wide.u32 	%rd42, %r354, 8;
	add.s64 	%rd43, %rd2, %rd42;
	cvt.u64.u32 	%rd44, %r128;
	atom.global.add.u64 	%rd45, [%rd43], %rd44;
$L__BB7_81:
	ld.shared.u32 	%r129, [%r124+4096];
	setp.eq.s32 	%p50, %r129, 0;
	@%p50 bra 	$L__BB7_83;
	cvt.u32.u64 	%r355, %rd5;
	shl.b32 	%r356, %r478, 8;
	add.s32 	%r357, %r356, %r355;
	add.s32 	%r358, %r357, 1024;
	mul.wide.u32 	%rd46, %r358, 8;
	add.s64 	%rd47, %rd2, %rd46;
	cvt.u64.u32 	%rd48, %r129;
	atom.global.add.u64 	%rd49, [%rd47], %rd48;
$L__BB7_83:
	ld.shared.u32 	%r130, [%r124+5120];
	setp.eq.s32 	%p51, %r130, 0;
	@%p51 bra 	$L__BB7_85;
	cvt.u32.u64 	%r359, %rd5;
	shl.b32 	%r360, %r478, 8;
	add.s32 	%r361, %r360, %r359;
	add.s32 	%r362, %r361, 1280;
	mul.wide.u32 	%rd50, %r362, 8;
	add.s64 	%rd51, %rd2, %rd50;
	cvt.u64.u32 	%rd52, %r130;
	atom.global.add.u64 	%rd53, [%rd51], %rd52;
$L__BB7_85:
	ld.shared.u32 	%r131, [%r124+6144];
	setp.eq.s32 	%p52, %r131, 0;
	@%p52 bra 	$L__BB7_87;
	cvt.u32.u64 	%r363, %rd5;
	shl.b32 	%r364, %r478, 8;
	add.s32 	%r365, %r364, %r363;
	add.s32 	%r366, %r365, 1536;
	mul.wide.u32 	%rd54, %r366, 8;
	add.s64 	%rd55, %rd2, %rd54;
	cvt.u64.u32 	%rd56, %r131;
	atom.global.add.u64 	%rd57, [%rd55], %rd56;
$L__BB7_87:
	ld.shared.u32 	%r132, [%r124+7168];
	setp.eq.s32 	%p53, %r132, 0;
	@%p53 bra 	$L__BB7_89;
	cvt.u32.u64 	%r367, %rd5;
	shl.b32 	%r368, %r478, 8;
	add.s32 	%r369, %r368, %r367;
	add.s32 	%r370, %r369, 1792;
	mul.wide.u32 	%rd58, %r370, 8;
	add.s64 	%rd59, %rd2, %rd58;
	cvt.u64.u32 	%rd60, %r132;
	atom.global.add.u64 	%rd61, [%rd59], %rd60;
$L__BB7_89:
	add.s32 	%r478, %r478, 8;
	setp.ne.s32 	%p54, %r478, %r16;
	mov.u32 	%r480, %r16;
	@%p54 bra 	$L__BB7_73;
$L__BB7_90:
	add.s32 	%r135, %r5, -1;
	setp.eq.s32 	%p55, %r3, 0;
	@%p55 bra 	$L__BB7_111;
	setp.lt.u32 	%p56, %r4, 3;
	@%p56 bra 	$L__BB7_101;
	shl.b32 	%r371, %r480, 10;
	add.s32 	%r136, %r6, %r371;
	ld.shared.u32 	%r137, [%r136];
	setp.eq.s32 	%p57, %r137, 0;
	@%p57 bra 	$L__BB7_94;
	cvt.u32.u64 	%r372, %rd5;
	shl.b32 	%r373, %r480, 8;
	add.s32 	%r374, %r373, %r372;
	mul.wide.u32 	%rd62, %r374, 8;
	add.s64 	%rd63, %rd2, %rd62;
	cvt.u64.u32 	%rd64, %r137;
	atom.global.add.u64 	%rd65, [%rd63], %rd64;
$L__BB7_94:
	ld.shared.u32 	%r138, [%r136+1024];
	setp.eq.s32 	%p58, %r138, 0;
	@%p58 bra 	$L__BB7_96;
	cvt.u32.u64 	%r375, %rd5;
	shl.b32 	%r376, %r480, 8;
	add.s32 	%r377, %r376, %r375;
	add.s32 	%r378, %r377, 256;
	mul.wide.u32 	%rd66, %r378, 8;
	add.s64 	%rd67, %rd2, %rd66;
	cvt.u64.u32 	%rd68, %r138;
	atom.global.add.u64 	%rd69, [%rd67], %rd68;
$L__BB7_96:
	ld.shared.u32 	%r139, [%r136+2048];
	setp.eq.s32 	%p59, %r139, 0;
	@%p59 bra 	$L__BB7_98;
	cvt.u32.u64 	%r379, %rd5;
	shl.b32 	%r380, %r480, 8;
	add.s32 	%r381, %r380, %r379;
	add.s32 	%r382, %r381, 512;
	mul.wide.u32 	%rd70, %r382, 8;
	add.s64 	%rd71, %rd2, %rd70;
	cvt.u64.u32 	%rd72, %r139;
	atom.global.add.u64 	%rd73, [%rd71], %rd72;
$L__BB7_98:
	ld.shared.u32 	%r140, [%r136+3072];
	setp.eq.s32 	%p60, %r140, 0;
	@%p60 bra 	$L__BB7_100;
	cvt.u32.u64 	%r383, %rd5;
	shl.b32 	%r384, %r480, 8;
	add.s32 	%r385, %r384, %r383;
	add.s32 	%r386, %r385, 768;
	mul.wide.u32 	%rd74, %r386, 8;
	add.s64 	%rd75, %rd2, %rd74;
	cvt.u64.u32 	%rd76, %r140;
	atom.global.add.u64 	%rd77, [%rd75], %rd76;
$L__BB7_100:
	add.s32 	%r480, %r480, 4;
$L__BB7_101:
	setp.eq.s32 	%p61, %r5, 0;
	@%p61 bra 	$L__BB7_111;
	setp.eq.s32 	%p62, %r135, 0;
	@%p62 bra 	$L__BB7_108;
	shl.b32 	%r387, %r480, 10;
	add.s32 	%r143, %r6, %r387;
	ld.shared.u32 	%r144, [%r143];
	setp.eq.s32 	%p63, %r144, 0;
	@%p63 bra 	$L__BB7_105;
	cvt.u32.u64 	%r388, %rd5;
	shl.b32 	%r389, %r480, 8;
	add.s32 	%r390, %r389, %r388;
	mul.wide.u32 	%rd78, %r390, 8;
	add.s64 	%rd79, %rd2, %rd78;
	cvt.u64.u32 	%rd80, %r144;
	atom.global.add.u64 	%rd81, [%rd79], %rd80;
$L__BB7_105:
	ld.shared.u32 	%r145, [%r143+1024];
	setp.eq.s32 	%p64, %r145, 0;
	@%p64 bra 	$L__BB7_107;
	cvt.u32.u64 	%r391, %rd5;
	shl.b32 	%r392, %r480, 8;
	add.s32 	%r393, %r392, %r391;
	add.s32 	%r394, %r393, 256;
	mul.wide.u32 	%rd82, %r394, 8;
	add.s64 	%rd83, %rd2, %rd82;
	cvt.u64.u32 	%rd84, %r145;
	atom.global.add.u64 	%rd85, [%rd83], %rd84;
$L__BB7_107:
	add.s32 	%r480, %r480, 2;
$L__BB7_108:
	setp.eq.s32 	%p65, %r17, 0;
	@%p65 bra 	$L__BB7_111;
	shl.b32 	%r395, %r480, 10;
	add.s32 	%r396, %r6, %r395;
	ld.shared.u32 	%r148, [%r396];
	setp.eq.s32 	%p66, %r148, 0;
	@%p66 bra 	$L__BB7_111;
	cvt.u32.u64 	%r397, %rd5;
	shl.b32 	%r398, %r480, 8;
	add.s32 	%r399, %r398, %r397;
	mul.wide.u32 	%rd86, %r399, 8;
	add.s64 	%rd87, %rd2, %rd86;
	cvt.u64.u32 	%rd88, %r148;
	atom.global.add.u64 	%rd89, [%rd87], %rd88;
$L__BB7_111:
	cvt.u32.u64 	%r400, %rd5;
	setp.gt.u32 	%p67, %r400, 127;
	@%p67 bra 	$L__BB7_152;
	setp.lt.u32 	%p68, %r1, 7;
	mov.b32 	%r484, 0;
	@%p68 bra 	$L__BB7_131;
	mov.b32 	%r482, 0;
$L__BB7_114:
	.pragma "nounroll";
	shl.b32 	%r404, %r482, 10;
	add.s32 	%r150, %r6, %r404;
	ld.shared.u32 	%r151, [%r150+512];
	setp.eq.s32 	%p69, %r151, 0;
	shl.b32 	%r405, %r482, 8;
	add.s32 	%r406, %r405, %r400;
	mul.wide.u32 	%rd90, %r406, 8;
	add.s64 	%rd15, %rd2, %rd90;
	@%p69 bra 	$L__BB7_116;
	cvt.u64.u32 	%rd91, %r151;
	atom.global.add.u64 	%rd92, [%rd15+1024], %rd91;
$L__BB7_116:
	ld.shared.u32 	%r152, [%r150+1536];
	setp.eq.s32 	%p70, %r152, 0;
	@%p70 bra 	$L__BB7_118;
	cvt.u64.u32 	%rd93, %r152;
	atom.global.add.u64 	%rd94, [%rd15+3072], %rd93;
$L__BB7_118:
	ld.shared.u32 	%r153, [%r150+2560];
	setp.eq.s32 	%p71, %r153, 0;
	@%p71 bra 	$L__BB7_120;
	cvt.u64.u32 	%rd95, %r153;
	atom.global.add.u64 	%rd96, [%rd15+5120], %rd95;
$L__BB7_120:
	ld.shared.u32 	%r154, [%r150+3584];
	setp.eq.s32 	%p72, %r154, 0;
	@%p72 bra 	$L__BB7_122;
	cvt.u64.u32 	%rd97, %r154;
	atom.global.add.u64 	%rd98, [%rd15+7168], %rd97;
$L__BB7_122:
	ld.shared.u32 	%r155, [%r150+4608];
	setp.eq.s32 	%p73, %r155, 0;
	@%p73 bra 	$L__BB7_124;
	cvt.u64.u32 	%rd99, %r155;
	atom.global.add.u64 	%rd100, [%rd15+9216], %rd99;
$L__BB7_124:
	ld.shared.u32 	%r156, [%r150+5632];
	setp.eq.s32 	%p74, %r156, 0;
	@%p74 bra 	$L__BB7_126;
	cvt.u64.u32 	%rd101, %r156;
	atom.global.add.u64 	%rd102, [%rd15+11264], %rd101;
$L__BB7_126:
	ld.shared.u32 	%r157, [%r150+6656];
	setp.eq.s32 	%p75, %r157, 0;
	@%p75 bra 	$L__BB7_128;
	cvt.u64.u32 	%rd103, %r157;
	atom.global.add.u64 	%rd104, [%rd15+13312], %rd103;
$L__BB7_128:
	ld.shared.u32 	%r158, [%r150+7680];
	setp.eq.s32 	%p76, %r158, 0;
	@%p76 bra 	$L__BB7_130;
	cvt.u64.u32 	%rd105, %r158;
	atom.global.add.u64 	%rd106, [%rd15+15360], %rd105;
$L__BB7_130:
	add.s32 	%r482, %r482, 8;
	setp.ne.s32 	%p77, %r482, %r16;
	mov.u32 	%r484, %r16;
	@%p77 bra 	$L__BB7_114;
$L__BB7_131:
	setp.eq.s32 	%p78, %r3, 0;
	@%p78 bra 	$L__BB7_152;
	setp.lt.u32 	%p79, %r4, 3;
	@%p79 bra 	$L__BB7_142;
	shl.b32 	%r407, %r484, 10;
	add.s32 	%r161, %r6, %r407;
	ld.shared.u32 	%r162, [%r161+512];
	setp.eq.s32 	%p80, %r162, 0;
	@%p80 bra 	$L__BB7_135;
	shl.b32 	%r409, %r484, 8;
	add.s32 	%r410, %r409, %r400;
	mul.wide.u32 	%rd107, %r410, 8;
	add.s64 	%rd108, %rd2, %rd107;
	cvt.u64.u32 	%rd109, %r162;
	atom.global.add.u64 	%rd110, [%rd108+1024], %rd109;
$L__BB7_135:
	ld.shared.u32 	%r163, [%r161+1536];
	setp.eq.s32 	%p81, %r163, 0;
	@%p81 bra 	$L__BB7_137;
	shl.b32 	%r412, %r484, 8;
	add.s32 	%r413, %r412, %r400;
	add.s32 	%r414, %r413, 256;
	mul.wide.u32 	%rd111, %r414, 8;
	add.s64 	%rd112, %rd2, %rd111;
	cvt.u64.u32 	%rd113, %r163;
	atom.global.add.u64 	%rd114, [%rd112+1024], %rd113;
$L__BB7_137:
	ld.shared.u32 	%r164, [%r161+2560];
	setp.eq.s32 	%p82, %r164, 0;
	@%p82 bra 	$L__BB7_139;
	shl.b32 	%r416, %r484, 8;
	add.s32 	%r417, %r416, %r400;
	add.s32 	%r418, %r417, 512;
	mul.wide.u32 	%rd115, %r418, 8;
	add.s64 	%rd116, %rd2, %rd115;
	cvt.u64.u32 	%rd117, %r164;
	atom.global.add.u64 	%rd118, [%rd116+1024], %rd117;
$L__BB7_139:
	ld.shared.u32 	%r165, [%r161+3584];
	setp.eq.s32 	%p83, %r165, 0;
	@%p83 bra 	$L__BB7_141;
	shl.b32 	%r420, %r484, 8;
	add.s32 	%r421, %r420, %r400;
	add.s32 	%r422, %r421, 768;
	mul.wide.u32 	%rd119, %r422, 8;
	add.s64 	%rd120, %rd2, %rd119;
	cvt.u64.u32 	%rd121, %r165;
	atom.global.add.u64 	%rd122, [%rd120+1024], %rd121;
$L__BB7_141:
	add.s32 	%r484, %r484, 4;
$L__BB7_142:
	setp.eq.s32 	%p84, %r5, 0;
	@%p84 bra 	$L__BB7_152;
	setp.eq.s32 	%p85, %r135, 0;
	@%p85 bra 	$L__BB7_149;
	shl.b32 	%r423, %r484, 10;
	add.s32 	%r168, %r6, %r423;
	ld.shared.u32 	%r169, [%r168+512];
	setp.eq.s32 	%p86, %r169, 0;
	@%p86 bra 	$L__BB7_146;
	shl.b32 	%r425, %r484, 8;
	add.s32 	%r426, %r425, %r400;
	mul.wide.u32 	%rd123, %r426, 8;
	add.s64 	%rd124, %rd2, %rd123;
	cvt.u64.u32 	%rd125, %r169;
	atom.global.add.u64 	%rd126, [%rd124+1024], %rd125;
$L__BB7_146:
	ld.shared.u32 	%r170, [%r168+1536];
	setp.eq.s32 	%p87, %r170, 0;
	@%p87 bra 	$L__BB7_148;
	shl.b32 	%r428, %r484, 8;
	add.s32 	%r429, %r428, %r400;
	add.s32 	%r430, %r429, 256;
	mul.wide.u32 	%rd127, %r430, 8;
	add.s64 	%rd128, %rd2, %rd127;
	cvt.u64.u32 	%rd129, %r170;
	atom.global.add.u64 	%rd130, [%rd128+1024], %rd129;
$L__BB7_148:
	add.s32 	%r484, %r484, 2;
$L__BB7_149:
	setp.eq.s32 	%p88, %r17, 0;
	@%p88 bra 	$L__BB7_152;
	shl.b32 	%r431, %r484, 10;
	add.s32 	%r432, %r6, %r431;
	ld.shared.u32 	%r173, [%r432+512];
	setp.eq.s32 	%p89, %r173, 0;
	@%p89 bra 	$L__BB7_152;
	shl.b32 	%r434, %r484, 8;
	add.s32 	%r435, %r434, %r400;
	mul.wide.u32 	%rd131, %r435, 8;
	add.s64 	%rd132, %rd2, %rd131;
	cvt.u64.u32 	%rd133, %r173;
	atom.global.add.u64 	%rd134, [%rd132+1024], %rd133;
$L__BB7_152:
	bar.sync 	0;
	add.s64 	%rd135, %rd135, 1;
	setp.ne.s64 	%p90, %rd135, %rd6;
	@%p90 bra 	$L__BB7_2;
$L__BB7_153:
	ret;

}
	// .globl	_ZN3cub18CUB_300001_SM_10006detail10radix_sort33DeviceRadixSortExclusiveSumKernelINS1_5radix10policy_hubIiiyE10Policy1000EyEEvPT0_
.visible .entry _ZN3cub18CUB_300001_SM_10006detail10radix_sort33DeviceRadixSortExclusiveSumKernelINS1_5radix10policy_hubIiiyE10Policy1000EyEEvPT0_(
	.param .u64 .ptr .align 1 _ZN3cub18CUB_300001_SM_10006detail10radix_sort33DeviceRadixSortExclusiveSumKernelINS1_5radix10policy_hubIiiyE10Policy1000EyEEvPT0__param_0
)
{
	.reg .pred 	%p<4>;
	.reg .b32 	%r<28>;
	.reg .b64 	%rd<54>;
	// demoted variable
	.shared .align 16 .b8 _ZZN3cub18CUB_300001_SM_10006detail10radix_sort33DeviceRadixSortExclusiveSumKernelINS1_5radix10policy_hubIiiyE10Policy1000EyEEvPT0_E12temp_storage[2336];
	ld.param.u64 	%rd5, [_ZN3cub18CUB_300001_SM_10006detail10radix_sort33DeviceRadixSortExclusiveSumKernelINS1_5radix10policy_hubIiiyE10Policy1000EyEEvPT0__param_0];
	cvta.to.global.u64 	%rd6, %rd5;
	mov.u32 	%r3, %ctaid.x;
	shl.b32 	%r4, %r3, 8;
	mov.u32 	%r1, %tid.x;
	setp.gt.u32 	%p1, %r1, 255;
	add.s32 	%r5, %r4, %r1;
	mul.wide.s32 	%rd7, %r5, 8;
	add.s64 	%rd1, %rd6, %rd7;
	@%p1 bra 	$L__BB8_2;
	ld.global.u64 	%rd53, [%rd1];
$L__BB8_2:
	shr.u32 	%r6, %r1, 3;
	add.s32 	%r7, %r6, %r1;
	shl.b32 	%r8, %r7, 3;
	mov.u32 	%r9, _ZZN3cub18CUB_300001_SM_10006detail10radix_sort33DeviceRadixSortExclusiveSumKernelINS1_5radix10policy_hubIiiyE10Policy1000EyEEvPT0_E12temp_storage;
	add.s32 	%r10, %r9, %r8;
	add.s32 	%r2, %r10, 16;
	st.shared.u64 	[%r10+16], %rd53;
	bar.sync 	0;
	setp.gt.u32 	%p2, %r1, 31;
	@%p2 bra 	$L__BB8_4;
	mad.lo.s32 	%r27, %r1, 72, %r9;
	ld.shared.u64 	%rd23, [%r27+16];
	ld.shared.u64 	%rd24, [%r27+24];
	ld.shared.u64 	%rd25, [%r27+32];
	ld.shared.u64 	%rd26, [%r27+40];
	ld.shared.u64 	%rd27, [%r27+48];
	ld.shared.u64 	%rd28, [%r27+56];
	ld.shared.u64 	%rd29, [%r27+64];
	ld.shared.u64 	%rd30, [%r27+72];
	add.s64 	%rd31, %rd24, %rd23;
	add.s64 	%rd32, %rd31, %rd25;
	add.s64 	%rd33, %rd32, %rd26;
	add.s64 	%rd34, %rd33, %rd27;
	add.s64 	%rd35, %rd34, %rd28;
	add.s64 	%rd36, %rd35, %rd29;
	add.s64 	%rd10, %rd36, %rd30;
	mov.b32 	%r11, 1;
	mov.b32 	%r24, 0;
	mov.b32 	%r25, -1;
	// begin inline asm
	{  .reg .u64 r0;  .reg .u32 lo;  .reg .u32 hi;  .reg .pred p;  mov.b64 {lo, hi}, %rd10;  shfl.sync.up.b32 lo|p, lo, %r11, %r24, %r25;  shfl.sync.up.b32 hi|p, hi, %r11, %r24, %r25;  mov.b64 r0, {lo, hi};  @p add.u64 r0, r0, %rd10;  mov.u64 %rd8, r0;}
	// end inline asm
	mov.b32 	%r14, 2;
	// begin inline asm
	{  .reg .u64 r0;  .reg .u32 lo;  .reg .u32 hi;  .reg .pred p;  mov.b64 {lo, hi}, %rd8;  shfl.sync.up.b32 lo|p, lo, %r14, %r24, %r25;  shfl.sync.up.b32 hi|p, hi, %r14, %r24, %r25;  mov.b64 r0, {lo, hi};  @p add.u64 r0, r0, %rd8;  mov.u64 %rd11, r0;}
	// end inline asm
	mov.b32 	%r17, 4;
	// begin inline asm
	{  .reg .u64 r0;  .reg .u32 lo;  .reg .u32 hi;  .reg .pred p;  mov.b64 {lo, hi}, %rd11;  shfl.sync.up.b32 lo|p, lo, %r17, %r24, %r25;  shfl.sync.up.b32 hi|p, hi, %r17, %r24, %r25;  mov.b64 r0, {lo, hi};  @p add.u64 r0, r0, %rd11;  mov.u64 %rd14, r0;}
	// end inline asm
	mov.b32 	%r20, 8;
	// begin inline asm
	{  .reg .u64 r0;  .reg .u32 lo;  .reg .u32 hi;  .reg .pred p;  mov.b64 {lo, hi}, %rd14;  shfl.sync.up.b32 lo|p, lo, %r20, %r24, %r25;  shfl.sync.up.b32 hi|p, hi, %r20, %r24, %r25;  mov.b64 r0, {lo, hi};  @p add.u64 r0, r0, %rd14;  mov.u64 %rd17, r0;}
	// end inline asm
	mov.b32 	%r23, 16;
	// begin inline asm
	{  .reg .u64 r0;  .reg .u32 lo;  .reg .u32 hi;  .reg .pred p;  mov.b64 {lo, hi}, %rd17;  shfl.sync.up.b32 lo|p, lo, %r23, %r24, %r25;  shfl.sync.up.b32 hi|p, hi, %r23, %r24, %r25;  mov.b64 r0, {lo, hi};  @p add.u64 r0, r0, %rd17;  mov.u64 %rd20, r0;}
	// end inline asm
	sub.s64 	%rd37, %rd20, %rd10;
	ld.shared.u64 	%rd38, [%r27+16];
	ld.shared.u64 	%rd39, [%r27+24];
	ld.shared.u64 	%rd40, [%r27+32];
	ld.shared.u64 	%rd41, [%r27+40];
	ld.shared.u64 	%rd42, [%r27+48];
	ld.shared.u64 	%rd43, [%r27+56];
	ld.shared.u64 	%rd44, [%r27+64];
	add.s64 	%rd45, %rd38, %rd37;
	add.s64 	%rd46, %rd39, %rd45;
	add.s64 	%rd47, %rd40, %rd46;
	add.s64 	%rd48, %rd41, %rd47;
	add.s64 	%rd49, %rd42, %rd48;
	add.s64 	%rd50, %rd43, %rd49;
	add.s64 	%rd51, %rd44, %rd50;
	st.shared.u64 	[%r27+16], %rd37;
	st.shared.u64 	[%r27+24], %rd45;
	st.shared.u64 	[%r27+32], %rd46;
	st.shared.u64 	[%r27+40], %rd47;
	st.shared.u64 	[%r27+48], %rd48;
	st.shared.u64 	[%r27+56], %rd49;
	st.shared.u64 	[%r27+64], %rd50;
	st.shared.u64 	[%r27+72], %rd51;
$L__BB8_4:
	setp.gt.u32 	%p3, %r1, 255;
	bar.sync 	0;
	@%p3 bra 	$L__BB8_6;
	ld.shared.u64 	%rd52, [%r2];
	st.global.u64 	[%rd1], %rd52;
$L__BB8_6:
	ret;

}
	// .globl	_ZN3cub18CUB_300001_SM_10006detail10radix_sort29DeviceRadixSortOnesweepKernelINS1_5radix10policy_hubIiiyE10Policy1000ELNS0_9SortOrderE0EiiyiiNS1_21identity_decomposer_tEEEvPT5_SB_PT3_PKSC_PT1_PKSG_PT2_PKSK_T4_iiT6_
.visible .entry _ZN3cub18CUB_300001_SM_10006detail10radix_sort29DeviceRadixSortOnesweepKernelINS1_5radix10policy_hubIiiyE10Policy1000ELNS0_9SortOrderE0EiiyiiNS1_21identity_decomposer_tEEEvPT5_SB_PT3_PKSC_PT1_PKSG_PT2_PKSK_T4_iiT6_(
	.param .u64 .ptr .align 1 _ZN3cub18CUB_300001_SM_10006detail10radix_sort29DeviceRadixSortOnesweepKernelINS1_5radix10policy_hubIiiyE10Policy1000ELNS0_9SortOrderE0EiiyiiNS1_21identity_decomposer_tEEEvPT5_SB_PT3_PKSC_PT1_PKSG_PT2_PKSK_T4_iiT6__param_0,
	.param .u64 .ptr .align 1 _ZN3cub18CUB_300001_SM_10006detail10radix_sort29DeviceRadixSortOnesweepKernelINS1_5radix10policy_hubIiiyE10Policy1000ELNS0_9SortOrderE0EiiyiiNS1_21identity_decomposer_tEEEvPT5_SB_PT3_PKSC_PT1_PKSG_PT2_PKSK_T4_iiT6__param_1,
	.param .u64 .ptr .align 1 _ZN3cub18CUB_300001_SM_10006detail10radix_sort29DeviceRadixSortOnesweepKernelINS1_5radix10policy_hubIiiyE10Policy1000ELNS0_9SortOrderE0EiiyiiNS1_21identity_decomposer_tEEEvPT5_SB_PT3_PKSC_PT1_PKSG_PT2_PKSK_T4_iiT6__param_2,
	.param .u64 .ptr .align 1 _ZN3cub18CUB_300001_SM_10006detail10radix_sort29DeviceRadixSortOnesweepKernelINS1_5radix10policy_hubIiiyE10Policy1000ELNS0_9SortOrderE0EiiyiiNS1_21identity_decomposer_tEEEvPT5_SB_PT3_PKSC_PT1_PKSG_PT2_PKSK_T4_iiT6__param_3,
	.param .u64 .ptr .align 1 _ZN3cub18CUB_300001_SM_10006detail10radix_sort29DeviceRadixSortOnesweepKernelINS1_5radix10policy_hubIiiyE10Policy1000ELNS0_9SortOrderE0EiiyiiNS1_21identity_decomposer_tEEEvPT5_SB_PT3_PKSC_PT1_PKSG_PT2_PKSK_T4_iiT6__param_4,
	.param .u64 .ptr .align 1 _ZN3cub18CUB_300001_SM_10006detail10radix_sort29DeviceRadixSortOnesweepKernelINS1_5radix10policy_hubIiiyE10Policy1000ELNS0_9SortOrderE0EiiyiiNS1_21identity_decomposer_tEEEvPT5_SB_PT3_PKSC_PT1_PKSG_PT2_PKSK_T4_iiT6__param_5,
	.param .u64 .ptr .align 1 _ZN3cub18CUB_300001_SM_10006detail10radix_sort29DeviceRadixSortOnesweepKernelINS1_5radix10policy_hubIiiyE10Policy1000ELNS0_9SortOrderE0EiiyiiNS1_21identity_decomposer_tEEEvPT5_SB_PT3_PKSC_PT1_PKSG_PT2_PKSK_T4_iiT6__param_6,
	.param .u64 .ptr .align 1 _ZN3cub18CUB_300001_SM_10006detail10radix_sort29DeviceRadixSortOnesweepKernelINS1_5radix10policy_hubIiiyE10Policy1000ELNS0_9SortOrderE0EiiyiiNS1_21identity_decomposer_tEEEvPT5_SB_PT3_PKSC_PT1_PKSG_PT2_PKSK_T4_iiT6__param_7,
	.param .u32 _ZN3cub18CUB_300001_SM_10006detail10radix_sort29DeviceRadixSortOnesweepKernelINS1_5radix10policy_hubIiiyE10Policy1000ELNS0_9SortOrderE0EiiyiiNS1_21identity_decomposer_tEEEvPT5_SB_PT3_PKSC_PT1_PKSG_PT2_PKSK_T4_iiT6__param_8,
	.param .u32 _ZN3cub18CUB_300001_SM_10006detail10radix_sort29DeviceRadixSortOnesweepKernelINS1_5radix10policy_hubIiiyE10Policy1000ELNS0_9SortOrderE0EiiyiiNS1_21identity_decomposer_tEEEvPT5_SB_PT3_PKSC_PT1_PKSG_PT2_PKSK_T4_iiT6__param_9,
	.param .u32 _ZN3cub18CUB_300001_SM_10006detail10radix_sort29DeviceRadixSortOnesweepKernelINS1_5radix10policy_hubIiiyE10Policy1000ELNS0_9SortOrderE0EiiyiiNS1_21identity_decomposer_tEEEvPT5_SB_PT3_PKSC_PT1_PKSG_PT2_PKSK_T4_iiT6__param_10,
	.param .align 1 .b8 _ZN3cub18CUB_300001_SM_10006detail10radix_sort29DeviceRadixSortOnesweepKernelINS1_5radix10policy_hubIiiyE10Policy1000ELNS0_9SortOrderE0EiiyiiNS1_21identity_decomposer_tEEEvPT5_SB_PT3_PKSC_PT1_PKSG_PT2_PKSK_T4_iiT6__param_11[1]
)
.maxntid 384
{
	.reg .pred 	%p<205>;
	.reg .b32 	%r<2283>;
	.reg .b64 	%rd<457>;
	// demoted variable
	.shared .align 16 .b8 _ZZN3cub18CUB_300001_SM_10006detail10radix_sort29DeviceRadixSortOnesweepKernelINS1_5radix10policy_hubIiiyE10Policy1000ELNS0_9SortOrderE0EiiyiiNS1_21identity_decomposer_tEEEvPT5_SB_PT3_PKSC_PT1_PKSG_PT2_PKSK_T4_iiT6_E1s[28160];
	ld.param.u64 	%rd43, [_ZN3cub18CUB_300001_SM_10006detail10radix_sort29DeviceRadixSortOnesweepKernelINS1_5radix10policy_hubIiiyE10Policy1000ELNS0_9SortOrderE0EiiyiiNS1_21identity_decomposer_tEEEvPT5_SB_PT3_PKSC_PT1_PKSG_PT2_PKSK_T4_iiT6__param_0];
	ld.param.u64 	%rd44, [_ZN3cub18CUB_300001_SM_10006detail10radix_sort29DeviceRadixSortOnesweepKernelINS1_5radix10policy_hubIiiyE10Policy1000ELNS0_9SortOrderE0EiiyiiNS1_21identity_decomposer_tEEEvPT5_SB_PT3_PKSC_PT1_PKSG_PT2_PKSK_T4_iiT6__param_1];
	ld.param.u64 	%rd47, [_ZN3cub18CUB_300001_SM_10006detail10radix_sort29DeviceRadixSortOnesweepKernelINS1_5radix10policy_hubIiiyE10Policy1000ELNS0_9SortOrderE0EiiyiiNS1_21identity_decomposer_tEEEvPT5_SB_PT3_PKSC_PT1_PKSG_PT2_PKSK_T4_iiT6__param_4];
	ld.param.u64 	%rd50, [_ZN3cub18CUB_300001_SM_10006detail10radix_sort29DeviceRadixSortOnesweepKernelINS1_5radix10policy_hubIiiyE10Policy1000ELNS0_9SortOrderE0EiiyiiNS1_21identity_decomposer_tEEEvPT5_SB_PT3_PKSC_PT1_PKSG_PT2_PKSK_T4_iiT6__param_5];
	cvta.to.global.u64 	%rd1, %rd47;
	cvta.to.global.u64 	%rd2, %rd43;
	cvta.to.global.u64 	%rd3, %rd50;
	mov.u32 	%r1, %tid.x;
	// begin inline asm
	mov.u32 %r443, %laneid;
	// end inline asm
	setp.ne.s32 	%p1, %r1, 0;
	@%p1 bra 	$L__BB9_2;
	cvta.to.global.u64 	%rd51, %rd44;
	atom.global.add.u32 	%r444, [%rd51], 1;
	st.shared.u32 	[_ZZN3cub18CUB_300001_SM_10006detail10radix_sort29DeviceRadixSortOnesweepKernelINS1_5radix10policy_hubIiiyE10Policy1000ELNS0_9SortOrderE0EiiyiiNS1_21identity_decomposer_tEEEvPT5_SB_PT3_PKSC_PT1_PKSG_PT2_PKSK_T4_iiT6_E1s+26112], %r444;
$L__BB9_2:
	ld.param.u32 	%r2078, [_ZN3cub18CUB_300001_SM_10006detail10radix_sort29DeviceRadixSortOnesweepKernelINS1_5radix10policy_hubIiiyE10Policy1000ELNS0_9SortOrderE0EiiyiiNS1_21identity_decomposer_tEEEvPT5_SB_PT3_PKSC_PT1_PKSG_PT2_PKSK_T4_iiT6__param_8];
	bar.sync 	0;
	ld.shared.u32 	%r3, [_ZZN3cub18CUB_300001_SM_10006detail10radix_sort29DeviceRadixSortOnesweepKernelINS1_5radix10policy_hubIiiyE10Policy1000ELNS0_9SortOrderE0EiiyiiNS1_21identity_decomposer_tEEEvPT5_SB_PT3_PKSC_PT1_PKSG_PT2_PKSK_T4_iiT6_E1s+26112];
	mul.lo.s32 	%r445, %r3, 6528;
	add.s32 	%r4, %r445, 6528;
	setp.gt.s32 	%p2, %r4, %r2078;
	cvt.s64.s32 	%rd4, %r445;
	@%p2 bra 	$L__BB9_4;
	and.b32  	%r446, %r1, 31;
	and.b32  	%r447, %r1, 992;
	mul.lo.s32 	%r448, %r447, 17;
	or.b32  	%r449, %r448, %r446;
	cvt.u64.u32 	%rd52, %r449;
	add.s64 	%rd53, %rd52, %rd4;
	shl.b64 	%rd54, %rd53, 2;
	add.s64 	%rd55, %rd3, %rd54;
	ld.global.u32 	%r2165, [%rd55];
	ld.global.u32 	%r2164, [%rd55+128];
	ld.global.u32 	%r2163, [%rd55+256];
	ld.global.u32 	%r2162, [%rd55+384];
	ld.global.u32 	%r2161, [%rd55+512];
	ld.global.u32 	%r2160, [%rd55+640];
	ld.global.u32 	%r2159, [%rd55+768];
	ld.global.u32 	%r2158, [%rd55+896];
	ld.global.u32 	%r2157, [%rd55+1024];
	ld.global.u32 	%r2156, [%rd55+1152];
	ld.global.u32 	%r2155, [%rd55+1280];
	ld.global.u32 	%r2154, [%rd55+1408];
	ld.global.u32 	%r2153, [%rd55+1536];
	ld.global.u32 	%r2152, [%rd55+1664];
	ld.global.u32 	%r2151, [%rd55+1792];
	ld.global.u32 	%r2150, [%rd55+1920];
	ld.global.u32 	%r2149, [%rd55+2048];
	bra.uni 	$L__BB9_38;
$L__BB9_4:
	ld.param.u32 	%r2079, [_ZN3cub18CUB_300001_SM_10006detail10radix_sort29DeviceRadixSortOnesweepKernelINS1_5radix10policy_hubIiiyE10Policy1000ELNS0_9SortOrderE0EiiyiiNS1_21identity_decomposer_tEEEvPT5_SB_PT3_PKSC_PT1_PKSG_PT2_PKSK_T4_iiT6__param_8];
	cvt.u32.u64 	%r451, %rd4;
	sub.s32 	%r22, %r2079, %r451;
	and.b32  	%r452, %r1, 31;
	and.b32  	%r453, %r1, 992;
	mul.lo.s32 	%r454, %r453, 17;
	or.b32  	%r23, %r454, %r452;
	setp.ge.s32 	%p3, %r23, %r22;
	cvt.u64.u32 	%rd56, %r23;
	add.s64 	%rd57, %rd56, %rd4;
	shl.b64 	%rd58, %rd57, 2;
	add.s64 	%rd5, %rd3, %rd58;
	mov.b32 	%r2165, 2147483647;
	@%p3 bra 	$L__BB9_6;
	ld.global.u32 	%r2165, [%rd5];
$L__BB9_6:
	add.s32 	%r456, %r23, 32;
	setp.ge.s32 	%p4, %r456, %r22;
	mov.b32 	%r2164, 2147483647;
	@%p4 bra 	$L__BB9_8;
	ld.global.u32 	%r2164, [%rd5+128];
$L__BB9_8:
	add.s32 	%r458, %r23, 64;
	setp.ge.s32 	%p5, %r458, %r22;
	mov.b32 	%r2163, 2147483647;
	@%p5 bra 	$L__BB9_10;
	ld.global.u32 	%r2163, [%rd5+256];
$L__BB9_10:
	add.s32 	%r460, %r23, 96;
	setp.ge.s32 	%p6, %r460, %r22;
	mov.b32 	%r2162, 2147483647;
	@%p6 bra 	$L__BB9_12;
	ld.global.u32 	%r2162, [%rd5+384];
$L__BB9_12:
	add.s32 	%r462, %r23, 128;
	setp.ge.s32 	%p7, %r462, %r22;
	mov.b32 	%r2161, 2147483647;
	@%p7 bra 	$L__BB9_14;
	ld.global.u32 	%r2161, [%rd5+512];
$L__BB9_14:
	add.s32 	%r464, %r23, 160;
	setp.ge.s32 	%p8, %r464, %r22;
	mov.b32 	%r2160, 2147483647;
	@%p8 bra 	$L__BB9_16;
	ld.global.u32 	%r2160, [%rd5+640];
$L__BB9_16:
	add.s32 	%r466, %r23, 192;
	setp.ge.s32 	%p9, %r466, %r22;
	mov.b32 	%r2159, 2147483647;
	@%p9 bra 	$L__BB9_18;
	ld.global.u32 	%r2159, [%rd5+768];
$L__BB9_18:
	add.s32 	%r468, %r23, 224;
	setp.ge.s32 	%p10, %r468, %r22;
	mov.b32 	%r2158, 2147483647;
	@%p10 bra 	$L__BB9_20;
	ld.global.u32 	%r2158, [%rd5+896];
$L__BB9_20:
	add.s32 	%r470, %r23, 256;
	setp.ge.s32 	%p11, %r470, %r22;
	mov.b32 	%r2157, 2147483647;
	@%p11 bra 	$L__BB9_22;
	ld.global.u32 	%r2157, [%rd5+1024];
$L__BB9_22:
	add.s32 	%r472, %r23, 288;
	setp.ge.s32 	%p12, %r472, %r22;
	mov.b32 	%r2156, 2147483647;
	@%p12 bra 	$L__BB9_24;
	ld.global.u32 	%r2156, [%rd5+1152];
$L__BB9_24:
	add.s32 	%r474, %r23, 320;
	setp.ge.s32 	%p13, %r474, %r22;
	mov.b32 	%r2155, 2147483647;
	@%p13 bra 	$L__BB9_26;
	ld.global.u32 	%r2155, [%rd5+1280];
$L__BB9_26:
	add.s32 	%r476, %r23, 352;
	setp.ge.s32 	%p14, %r476, %r22;
	mov.b32 	%r2154, 2147483647;
	@%p14 bra 	$L__BB9_28;
	ld.global.u32 	%r2154, [%rd5+1408];
$L__BB9_28:
	add.s32 	%r478, %r23, 384;
	setp.ge.s32 	%p15, %r478, %r22;
	mov.b32 	%r2153, 2147483647;
	@%p15 bra 	$L__BB9_30;
	ld.global.u32 	%r2153, [%rd5+1536];
$L__BB9_30:
	add.s32 	%r480, %r23, 416;
	setp.ge.s32 	%p16, %r480, %r22;
	mov.b32 	%r2152, 2147483647;
	@%p16 bra 	$L__BB9_32;
	ld.global.u32 	%r2152, [%rd5+1664];
$L__BB9_32:
	add.s32 	%r482, %r23, 448;
	setp.ge.s32 	%p17, %r482, %r22;
	mov.b32 	%r2151, 2147483647;
	@%p17 bra 	$L__BB9_34;
	ld.global.u32 	%r2151, [%rd5+1792];
$L__BB9_34:
	add.s32 	%r484, %r23, 480;
	setp.ge.s32 	%p18, %r484, %r22;
	mov.b32 	%r2150, 2147483647;
	@%p18 bra 	$L__BB9_36;
	ld.global.u32 	%r2150, [%rd5+1920];
$L__BB9_36:
	add.s32 	%r486, %r23, 512;
	setp.ge.s32 	%p19, %r486, %r22;
	mov.b32 	%r2149, 2147483647;
	@%p19 bra 	$L__BB9_38;
	ld.global.u32 	%r2149, [%rd5+2048];
$L__BB9_38:
	ld.param.u32 	%r2131, [_ZN3cub18CUB_300001_SM_10006detail10radix_sort29DeviceRadixSortOnesweepKernelINS1_5radix10policy_hubIiiyE10Policy1000ELNS0_9SortOrderE0EiiyiiNS1_21identity_decomposer_tEEEvPT5_SB_PT3_PKSC_PT1_PKSG_PT2_PKSK_T4_iiT6__param_10];
	mov.b32 	%r487, -1;
	shl.b32 	%r488, %r487, %r2131;
	not.b32 	%r74, %r488;
	shr.u32 	%r75, %r1, 5;
	shl.b32 	%r489, %r75, 10;
	mov.u32 	%r490, _ZZN3cub18CUB_300001_SM_10006detail10radix_sort29DeviceRadixSortOnesweepKernelINS1_5radix10policy_hubIiiyE10Policy1000ELNS0_9SortOrderE0EiiyiiNS1_21identity_decomposer_tEEEvPT5_SB_PT3_PKSC_PT1_PKSG_PT2_PKSK_T4_iiT6_E1s;
	add.s32 	%r76, %r490, %r489;
	setp.gt.s32 	%p20, %r443, 255;
	@%p20 bra 	$L__BB9_51;
	max.s32 	%r491, %r443, 224;
	sub.s32 	%r492, %r491, %r443;
	add.s32 	%r493, %r492, 31;
	shr.u32 	%r494, %r493, 5;
	add.s32 	%r77, %r494, 1;
	and.b32  	%r78, %r77, 15;
	setp.lt.u32 	%p21, %r493, 480;
	mov.u32 	%r2169, %r443;
	@%p21 bra 	$L__BB9_42;
	and.b32  	%r495, %r77, 268435440;
	neg.s32 	%r2167, %r495;
	shl.b32 	%r497, %r443, 2;
	add.s32 	%r498, %r489, %r497;
	add.s32 	%r500, %r498, %r490;
	add.s32 	%r2166, %r500, 1024;
	mov.u32 	%r2169, %r443;
$L__BB9_41:
	.pragma "nounroll";
	mov.b32 	%r501, 0;
	st.shared.u32 	[%r2166+-1024], %r501;
	st.shared.u32 	[%r2166+-896], %r501;
	st.shared.u32 	[%r2166+-768], %r501;
	st.shared.u32 	[%r2166+-640], %r501;
	st.shared.u32 	[%r2166+-512], %r501;
	st.shared.u32 	[%r2166+-384], %r501;
	st.shared.u32 	[%r2166+-256], %r501;
	st.shared.u32 	[%r2166+-128], %r501;
	st.shared.u32 	[%r2166], %r501;
	st.shared.u32 	[%r2166+128], %r501;
	st.shared.u32 	[%r2166+256], %r501;
	st.shared.u32 	[%r2166+384], %r501;
	st.shared.u32 	[%r2166+512], %r501;
	st.shared.u32 	[%r2166+640], %r501;
	st.shared.u32 	[%r2166+768], %r501;
	st.shared.u32 	[%r2166+896], %r501;
	add.s32 	%r2169, %r2169, 512;
	add.s32 	%r2167, %r2167, 16;
	add.s32 	%r2166, %r2166, 2048;
	setp.ne.s32 	%p22, %r2167, 0;
	@%p22 bra 	$L__BB9_41;
$L__BB9_42:
	setp.eq.s32 	%p23, %r78, 0;
	@%p23 bra 	$L__BB9_51;
	and.b32  	%r88, %r77, 7;
	setp.lt.u32 	%p24, %r78, 8;
	@%p24 bra 	$L__BB9_45;
	shl.b32 	%r502, %r2169, 2;
	add.s32 	%r503, %r76, %r502;
	mov.b32 	%r504, 0;
	st.shared.u32 	[%r503], %r504;
	st.shared.u32 	[%r503+128], %r504;
	st.shared.u32 	[%r503+256], %r504;
	st.shared.u32 	[%r503+384], %r504;
	st.shared.u32 	[%r503+512], %r504;
	st.shared.u32 	[%r503+640], %r504;
	st.shared.u32 	[%r503+768], %r504;
	st.shared.u32 	[%r503+896], %r504;
	add.s32 	%r2169, %r2169, 256;
$L__BB9_45:
	setp.eq.s32 	%p25, %r88, 0;
	@%p25 bra 	$L__BB9_51;
	and.b32  	%r91, %r77, 3;
	setp.lt.u32 	%p26, %r88, 4;
	@%p26 bra 	$L__BB9_48;
	shl.b32 	%r505, %r2169, 2;
	add.s32 	%r506, %r76, %r505;
	mov.b32 	%r507, 0;
	st.shared.u32 	[%r506], %r507;
	st.shared.u32 	[%r506+128], %r507;
	st.shared.u32 	[%r506+256], %r507;
	st.shared.u32 	[%r506+384], %r507;
	add.s32 	%r2169, %r2169, 128;
$L__BB9_48:
	setp.eq.s32 	%p27, %r91, 0;
	@%p27 bra 	$L__BB9_51;
	shl.b32 	%r509, %r2169, 2;
	add.s32 	%r510, %r489, %r509;
	add.s32 	%r2173, %r490, %r510;
	neg.s32 	%r2172, %r91;
$L__BB9_50:
	.pragma "nounroll";
	mov.b32 	%r512, 0;
	st.shared.u32 	[%r2173], %r512;
	add.s32 	%r2173, %r2173, 128;
	add.s32 	%r2172, %r2172, 1;
	setp.ne.s32 	%p28, %r2172, 0;
	@%p28 bra 	$L__BB9_50;
$L__BB9_51:
	ld.param.u32 	%r2094, [_ZN3cub18CUB_300001_SM_10006detail10radix_sort29DeviceRadixSortOnesweepKernelINS1_5radix10policy_hubIiiyE10Policy1000ELNS0_9SortOrderE0EiiyiiNS1_21identity_decomposer_tEEEvPT5_SB_PT3_PKSC_PT1_PKSG_PT2_PKSK_T4_iiT6__param_9];
	bar.warp.sync 	-1;
	xor.b32  	%r514, %r2165, -2147483648;
	shr.u32 	%r515, %r514, %r2094;
	and.b32  	%r100, %r515, %r74;
	shl.b32 	%r516, %r100, 2;
	add.s32 	%r517, %r76, %r516;
	atom.shared.add.u32 	%r518, [%r517], 1;
	xor.b32  	%r2227, %r2164, -2147483648;
	shr.u32 	%r520, %r2227, %r2094;
	and.b32  	%r521, %r520, %r74;
	shl.b32 	%r522, %r521, 2;
	add.s32 	%r523, %r76, %r522;
	atom.shared.add.u32 	%r524, [%r523], 1;
	xor.b32  	%r2226, %r2163, -2147483648;
	shr.u32 	%r526, %r2226, %r2094;
	and.b32  	%r527, %r526, %r74;
	shl.b32 	%r528, %r527, 2;
	add.s32 	%r529, %r76, %r528;
	atom.shared.add.u32 	%r530, [%r529], 1;
	xor.b32  	%r2225, %r2162, -2147483648;
	shr.u32 	%r532, %r2225, %r2094;
	and.b32  	%r533, %r532, %r74;
	shl.b32 	%r534, %r533, 2;
	add.s32 	%r535, %r76, %r534;
	atom.shared.add.u32 	%r536, [%r535], 1;
	xor.b32  	%r537, %r2161, -2147483648;
	shr.u32 	%r538, %r537, %r2094;
	and.b32  	%r539, %r538, %r74;
	shl.b32 	%r540, %r539, 2;
	add.s32 	%r541, %r76, %r540;
	atom.shared.add.u32 	%r542, [%r541], 1;
	xor.b32  	%r543, %r2160, -2147483648;
	shr.u32 	%r544, %r543, %r2094;
	and.b32  	%r545, %r544, %r74;
	shl.b32 	%r546, %r545, 2;
	add.s32 	%r547, %r76, %r546;
	atom.shared.add.u32 	%r548, [%r547], 1;
	xor.b32  	%r549, %r2159, -2147483648;
	shr.u32 	%r550, %r549, %r2094;
	and.b32  	%r551, %r550, %r74;
	shl.b32 	%r552, %r551, 2;
	add.s32 	%r553, %r76, %r552;
	atom.shared.add.u32 	%r554, [%r553], 1;
	xor.b32  	%r555, %r2158, -2147483648;
	shr.u32 	%r556, %r555, %r2094;
	and.b32  	%r557, %r556, %r74;
	shl.b32 	%r558, %r557, 2;
	add.s32 	%r559, %r76, %r558;
	atom.shared.add.u32 	%r560, [%r559], 1;
	xor.b32  	%r561, %r2157, -2147483648;
	shr.u32 	%r562, %r561, %r2094;
	and.b32  	%r563, %r562, %r74;
	shl.b32 	%r564, %r563, 2;
	add.s32 	%r565, %r76, %r564;
	atom.shared.add.u32 	%r566, [%r565], 1;
	xor.b32  	%r567, %r2156, -2147483648;
	shr.u32 	%r568, %r567, %r2094;
	and.b32  	%r569, %r568, %r74;
	shl.b32 	%r570, %r569, 2;
	add.s32 	%r571, %r76, %r570;
	atom.shared.add.u32 	%r572, [%r571], 1;
	xor.b32  	%r573, %r2155, -2147483648;
	shr.u32 	%r574, %r573, %r2094;
	and.b32  	%r575, %r574, %r74;
	shl.b32 	%r576, %r575, 2;
	add.s32 	%r577, %r76, %r576;
	atom.shared.add.u32 	%r578, [%r577], 1;
	xor.b32  	%r579, %r2154, -2147483648;
	shr.u32 	%r580, %r579, %r2094;
	and.b32  	%r581, %r580, %r74;
	shl.b32 	%r582, %r581, 2;
	add.s32 	%r583, %r76, %r582;
	atom.shared.add.u32 	%r584, [%r583], 1;
	xor.b32  	%r585, %r2153, -2147483648;
	shr.u32 	%r586, %r585, %r2094;
	and.b32  	%r587, %r586, %r74;
	shl.b32 	%r588, %r587, 2;
	add.s32 	%r589, %r76, %r588;
	atom.shared.add.u32 	%r590, [%r589], 1;
	xor.b32  	%r591, %r2152, -2147483648;
	shr.u32 	%r592, %r591, %r2094;
	and.b32  	%r593, %r592, %r74;
	shl.b32 	%r594, %r593, 2;
	add.s32 	%r595, %r76, %r594;
	atom.shared.add.u32 	%r596, [%r595], 1;
	xor.b32  	%r597, %r2151, -2147483648;
	shr.u32 	%r598, %r597, %r2094;
	and.b32  	%r599, %r598, %r74;
	shl.b32 	%r600, %r599, 2;
	add.s32 	%r601, %r76, %r600;
	atom.shared.add.u32 	%r602, [%r601], 1;
	xor.b32  	%r603, %r2150, -2147483648;
	shr.u32 	%r604, %r603, %r2094;
	and.b32  	%r605, %r604, %r74;
	shl.b32 	%r606, %r605, 2;
	add.s32 	%r607, %r76, %r606;
	atom.shared.add.u32 	%r608, [%r607], 1;
	xor.b32  	%r2212, %r2149, -2147483648;
	shr.u32 	%r610, %r2212, %r2094;
	and.b32  	%r611, %r610, %r74;
	shl.b32 	%r612, %r611, 2;
	add.s32 	%r613, %r76, %r612;
	atom.shared.add.u32 	%r614, [%r613], 1;
	bar.sync 	0;
	setp.gt.u32 	%p29, %r1, 255;
	shl.b32 	%r615, %r1, 2;
	add.s32 	%r101, %r490, %r615;
	mov.b32 	%r2174, 0;
	@%p29 bra 	$L__BB9_53;
	ld.shared.u32 	%r617, [%r101];
	mov.b32 	%r618, 0;
	st.shared.u32 	[%r101], %r618;
	ld.shared.u32 	%r619, [%r101+1024];
	st.shared.u32 	[%r101+1024], %r617;
	add.s32 	%r620, %r619, %r617;
	ld.shared.u32 	%r621, [%r101+2048];
	st.shared.u32 	[%r101+2048], %r620;
	add.s32 	%r622, %r621, %r620;
	ld.shared.u32 	%r623, [%r101+3072];
	st.shared.u32 	[%r101+3072], %r622;
	add.s32 	%r624, %r623, %r622;
	ld.shared.u32 	%r625, [%r101+4096];
	st.shared.u32 	[%r101+4096], %r624;
	add.s32 	%r626, %r625, %r624;
	ld.shared.u32 	%r627, [%r101+5120];
	st.shared.u32 	[%r101+5120], %r626;
	add.s32 	%r628, %r627, %r626;
	ld.shared.u32 	%r629, [%r101+6144];
	st.shared.u32 	[%r101+6144], %r628;
	add.s32 	%r630, %r629, %r628;
	ld.shared.u32 	%r631, [%r101+7168];
	st.shared.u32 	[%r101+7168], %r630;
	add.s32 	%r632, %r631, %r630;
	ld.shared.u32 	%r633, [%r101+8192];
	st.shared.u32 	[%r101+8192], %r632;
	add.s32 	%r634, %r633, %r632;
	ld.shared.u32 	%r635, [%r101+9216];
	st.shared.u32 	[%r101+9216], %r634;
	add.s32 	%r636, %r635, %r634;
	ld.shared.u32 	%r637, [%r101+10240];
	st.shared.u32 	[%r101+10240], %r636;
	add.s32 	%r638, %r637, %r636;
	ld.shared.u32 	%r639, [%r101+11264];
	st.shared.u32 	[%r101+11264], %r638;
	add.s32 	%r2174, %r639, %r638;
$L__BB9_53:
	setp.gt.u32 	%p30, %r1, 255;
	shl.b32 	%r640, %r3, 8;
	add.s32 	%r641, %r640, %r1;
	mul.wide.s32 	%rd59, %r641, 4;
	add.s64 	%rd6, %rd2, %rd59;
	@%p30 bra 	$L__BB9_55;
	or.b32  	%r642, %r2174, 1073741824;
	st.volatile.global.u32 	[%rd6], %r642;
$L__BB9_55:
	ld.param.u64 	%rd442, [_ZN3cub18CUB_300001_SM_10006detail10radix_sort29DeviceRadixSortOnesweepKernelINS1_5radix10policy_hubIiiyE10Policy1000ELNS0_9SortOrderE0EiiyiiNS1_21identity_decomposer_tEEEvPT5_SB_PT3_PKSC_PT1_PKSG_PT2_PKSK_T4_iiT6__param_7];
	xor.b32  	%r2223, %r2160, -2147483648;
	xor.b32  	%r2224, %r2161, -2147483648;
	xor.b32  	%r2222, %r2159, -2147483648;
	xor.b32  	%r2221, %r2158, -2147483648;
	xor.b32  	%r2228, %r2165, -2147483648;
	xor.b32  	%r2218, %r2155, -2147483648;
	xor.b32  	%r2220, %r2157, -2147483648;
	xor.b32  	%r2217, %r2154, -2147483648;
	xor.b32  	%r2219, %r2156, -2147483648;
	xor.b32  	%r2215, %r2152, -2147483648;
	xor.b32  	%r2216, %r2153, -2147483648;
	xor.b32  	%r2213, %r2150, -2147483648;
	xor.b32  	%r2214, %r2151, -2147483648;
	setp.lt.u32 	%p31, %r1, 256;
	setp.eq.s32 	%p32, %r2174, 6528;
	and.pred  	%p33, %p31, %p32;
	selp.u32 	%r643, 1, 0, %p33;
	{ 
	.reg .pred 	%p1; 
	.reg .pred 	%p2; 
	setp.ne.u32 	%p1, %r643, 0; 
	bar.red.or.pred 	%p2, 0, %p1; 
	selp.u32 	%r644, 1, 0, %p2; 
	}
	setp.eq.s32 	%p34, %r644, 0;
	and.b32  	%r645, %r1, 992;
	and.b32  	%r646, %r1, 31;
	mul.lo.s32 	%r647, %r645, 17;
	or.b32  	%r648, %r647, %r646;
	cvt.u64.u32 	%rd7, %r648;
	mul.lo.s32 	%r649, %r3, 6528;
	cvt.s64.s32 	%rd60, %r649;
	add.s64 	%rd61, %rd7, %rd60;
	cvta.to.global.u64 	%rd62, %rd442;
	shl.b64 	%rd63, %rd61, 2;
	add.s64 	%rd8, %rd62, %rd63;
	cvt.u64.u32 	%rd9, %r1;
	@%p34 bra 	$L__BB9_175;
	setp.gt.u32 	%p35, %r1, 255;
	shl.b32 	%r650, %r1, 3;
	mov.u32 	%r651, _ZZN3cub18CUB_300001_SM_10006detail10radix_sort29DeviceRadixSortOnesweepKernelINS1_5radix10policy_hubIiiyE10Policy1000ELNS0_9SortOrderE0EiiyiiNS1_21identity_decomposer_tEEEvPT5_SB_PT3_PKSC_PT1_PKSG_PT2_PKSK_T4_iiT6_E1s;
	add.s32 	%r652, %r651, %r650;
	add.s32 	%r121, %r652, 26112;
	@%p35 bra 	$L__BB9_64;
	ld.param.u64 	%rd436, [_ZN3cub18CUB_300001_SM_10006detail10radix_sort29DeviceRadixSortOnesweepKernelINS1_5radix10policy_hubIiiyE10Policy1000ELNS0_9SortOrderE0EiiyiiNS1_21identity_decomposer_tEEEvPT5_SB_PT3_PKSC_PT1_PKSG_PT2_PKSK_T4_iiT6__param_3];
	cvta.to.global.u64 	%rd64, %rd436;
	shl.b64 	%rd65, %rd9, 3;
	add.s64 	%rd66, %rd64, %rd65;
	ld.global.u64 	%rd67, [%rd66];
	setp.gt.u32 	%p36, %r1, %r100;
	selp.b64 	%rd68, 6528, 0, %p36;
	sub.s64 	%rd455, %rd67, %rd68;
	st.shared.u64 	[%r121], %rd455;
	setp.lt.s32 	%p37, %r3, 1;
	mov.u32 	%r2178, %r2174;
	@%p37 bra 	$L__BB9_63;
	mov.b32 	%r2176, -1;
	mov.u32 	%r2175, %r3;
	mov.u32 	%r2178, %r2174;
$L__BB9_59:
	ld.param.u64 	%rd429, [_ZN3cub18CUB_300001_SM_10006detail10radix_sort29DeviceRadixSortOnesweepKernelINS1_5radix10policy_hubIiiyE10Policy1000ELNS0_9SortOrderE0EiiyiiNS1_21identity_decomposer_tEEEvPT5_SB_PT3_PKSC_PT1_PKSG_PT2_PKSK_T4_iiT6__param_0];
	add.s32 	%r125, %r2175, -1;
	shl.b32 	%r654, %r125, 8;
	add.s32 	%r655, %r654, %r1;
	cvta.to.global.u64 	%rd69, %rd429;
	mul.wide.s32 	%rd70, %r655, 4;
	add.s64 	%rd11, %rd69, %rd70;
$L__BB9_60:
	membar.cta;
	ld.volatile.global.u32 	%r126, [%rd11];
	setp.eq.s32 	%p38, %r126, 0;
	@%p38 bra 	$L__BB9_60;
	and.b32  	%r656, %r126, 1073741823;
	add.s32 	%r2178, %r656, %r2178;
	setp.gt.s32 	%p39, %r126, -1;
	vote.sync.ballot.b32 	%r2176, %p39, %r2176;
	setp.gt.u32 	%p41, %r2175, 1;
	and.pred  	%p42, %p39, %p41;
	mov.u32 	%r2175, %r125;
	@%p42 bra 	$L__BB9_59;
	ld.shared.u64 	%rd455, [%r121];
$L__BB9_63:
	or.b32  	%r657, %r2178, -2147483648;
	st.volatile.global.u32 	[%rd6], %r657;
	sub.s32 	%r658, %r2178, %r2174;
	cvt.s64.s32 	%rd71, %r658;
	add.s64 	%rd72, %rd455, %rd71;
	st.shared.u64 	[%r121], %rd72;
$L__BB9_64:
	ld.param.u32 	%r2080, [_ZN3cub18CUB_300001_SM_10006detail10radix_sort29DeviceRadixSortOnesweepKernelINS1_5radix10policy_hubIiiyE10Policy1000ELNS0_9SortOrderE0EiiyiiNS1_21identity_decomposer_tEEEvPT5_SB_PT3_PKSC_PT1_PKSG_PT2_PKSK_T4_iiT6__param_8];
	ld.param.u64 	%rd432, [_ZN3cub18CUB_300001_SM_10006detail10radix_sort29DeviceRadixSortOnesweepKernelINS1_5radix10policy_hubIiiyE10Policy1000ELNS0_9SortOrderE0EiiyiiNS1_21identity_decomposer_tEEEvPT5_SB_PT3_PKSC_PT1_PKSG_PT2_PKSK_T4_iiT6__param_2];
	setp.gt.u32 	%p43, %r1, 255;
	setp.lt.s32 	%p44, %r4, %r2080;
	setp.eq.s64 	%p45, %rd432, 0;
	or.pred  	%p46, %p45, %p44;
	or.pred  	%p47, %p43, %p46;
	@%p47 bra 	$L__BB9_66;
	ld.param.u64 	%rd433, [_ZN3cub18CUB_300001_SM_10006detail10radix_sort29DeviceRadixSortOnesweepKernelINS1_5radix10policy_hubIiiyE10Policy1000ELNS0_9SortOrderE0EiiyiiNS1_21identity_decomposer_tEEEvPT5_SB_PT3_PKSC_PT1_PKSG_PT2_PKSK_T4_iiT6__param_2];
	ld.shared.u64 	%rd73, [%r121];
	setp.gt.u32 	%p48, %r1, %r100;
	selp.b64 	%rd74, 6528, 0, %p48;
	cvt.s64.s32 	%rd75, %r2174;
	add.s64 	%rd76, %rd74, %rd75;
	add.s64 	%rd77, %rd76, %rd73;
	cvta.to.global.u64 	%rd78, %rd433;
	shl.b64 	%rd79, %rd9, 3;
	add.s64 	%rd80, %rd78, %rd79;
	st.global.u64 	[%rd80], %rd77;
$L__BB9_66:
	ld.param.u32 	%r2081, [_ZN3cub18CUB_300001_SM_10006detail10radix_sort29DeviceRadixSortOnesweepKernelINS1_5radix10policy_hubIiiyE10Policy1000ELNS0_9SortOrderE0EiiyiiNS1_21identity_decomposer_tEEEvPT5_SB_PT3_PKSC_PT1_PKSG_PT2_PKSK_T4_iiT6__param_8];
	setp.gt.s32 	%p49, %r4, %r2081;
	bar.sync 	0;
	shl.b32 	%r659, %r100, 3;
	add.s32 	%r661, %r651, %r659;
	ld.shared.u64 	%rd14, [%r661+26112];
	@%p49 bra 	$L__BB9_68;
	add.s64 	%rd81, %rd14, %rd7;
	shl.b64 	%rd82, %rd81, 2;
	add.s64 	%rd83, %rd1, %rd82;
	st.global.u32 	[%rd83], %r2165;
	st.global.u32 	[%rd83+128], %r2164;
	st.global.u32 	[%rd83+256], %r2163;
	st.global.u32 	[%rd83+384], %r2162;
	st.global.u32 	[%rd83+512], %r2161;
	st.global.u32 	[%rd83+640], %r2160;
	st.global.u32 	[%rd83+768], %r2159;
	st.global.u32 	[%rd83+896], %r2158;
	st.global.u32 	[%rd83+1024], %r2157;
	st.global.u32 	[%rd83+1152], %r2156;
	st.global.u32 	[%rd83+1280], %r2155;
	st.global.u32 	[%rd83+1408], %r2154;
	st.global.u32 	[%rd83+1536], %r2153;
	st.global.u32 	[%rd83+1664], %r2152;
	st.global.u32 	[%rd83+1792], %r2151;
	st.global.u32 	[%rd83+1920], %r2150;
	st.global.u32 	[%rd83+2048], %r2149;
	bra.uni 	$L__BB9_102;
$L__BB9_68:
	ld.param.u32 	%r2082, [_ZN3cub18CUB_300001_SM_10006detail10radix_sort29DeviceRadixSortOnesweepKernelINS1_5radix10policy_hubIiiyE10Policy1000ELNS0_9SortOrderE0EiiyiiNS1_21identity_decomposer_tEEEvPT5_SB_PT3_PKSC_PT1_PKSG_PT2_PKSK_T4_iiT6__param_8];
	cvt.u32.u64 	%r662, %rd7;
	mad.lo.s32 	%r130, %r3, -6528, %r2082;
	setp.ge.s32 	%p50, %r662, %r130;
	add.s64 	%rd84, %rd14, %rd7;
	shl.b64 	%rd85, %rd84, 2;
	add.s64 	%rd15, %rd1, %rd85;
	@%p50 bra 	$L__BB9_70;
	st.global.u32 	[%rd15], %r2165;
$L__BB9_70:
	add.s32 	%r664, %r662, 32;
	setp.ge.s32 	%p51, %r664, %r130;
	@%p51 bra 	$L__BB9_72;
	st.global.u32 	[%rd15+128], %r2164;
$L__BB9_72:
	add.s32 	%r666, %r662, 64;
	setp.ge.s32 	%p52, %r666, %r130;
	@%p52 bra 	$L__BB9_74;
	st.global.u32 	[%rd15+256], %r2163;
$L__BB9_74:
	add.s32 	%r668, %r662, 96;
	setp.ge.s32 	%p53, %r668, %r130;
	@%p53 bra 	$L__BB9_76;
	st.global.u32 	[%rd15+384], %r2162;
$L__BB9_76:
	add.s32 	%r670, %r662, 128;
	setp.ge.s32 	%p54, %r670, %r130;
	@%p54 bra 	$L__BB9_78;
	st.global.u32 	[%rd15+512], %r2161;
$L__BB9_78:
	add.s32 	%r672, %r662, 160;
	setp.ge.s32 	%p55, %r672, %r130;
	@%p55 bra 	$L__BB9_80;
	st.global.u32 	[%rd15+640], %r2160;
$L__BB9_80:
	add.s32 	%r674, %r662, 192;
	setp.ge.s32 	%p56, %r674, %r130;
	@%p56 bra 	$L__BB9_82;
	st.global.u32 	[%rd15+768], %r2159;
$L__BB9_82:
	add.s32 	%r676, %r662, 224;
	setp.ge.s32 	%p57, %r676, %r130;
	@%p57 bra 	$L__BB9_84;
	st.global.u32 	[%rd15+896], %r2158;
$L__BB9_84:
	add.s32 	%r678, %r662, 256;
	setp.ge.s32 	%p58, %r678, %r130;
	@%p58 bra 	$L__BB9_86;
	st.global.u32 	[%rd15+1024], %r2157;
$L__BB9_86:
	add.s32 	%r680, %r662, 288;
	setp.ge.s32 	%p59, %r680, %r130;
	@%p59 bra 	$L__BB9_88;
	st.global.u32 	[%rd15+1152], %r2156;
$L__BB9_88:
	add.s32 	%r682, %r662, 320;
	setp.ge.s32 	%p60, %r682, %r130;
	@%p60 bra 	$L__BB9_90;
	st.global.u32 	[%rd15+1280], %r2155;
$L__BB9_90:
	add.s32 	%r684, %r662, 352;
	setp.ge.s32 	%p61, %r684, %r130;
	@%p61 bra 	$L__BB9_92;
	st.global.u32 	[%rd15+1408], %r2154;
$L__BB9_92:
	add.s32 	%r686, %r662, 384;
	setp.ge.s32 	%p62, %r686, %r130;
	@%p62 bra 	$L__BB9_94;
	st.global.u32 	[%rd15+1536], %r2153;
$L__BB9_94:
	add.s32 	%r688, %r662, 416;
	setp.ge.s32 	%p63, %r688, %r130;
	@%p63 bra 	$L__BB9_96;
	st.global.u32 	[%rd15+1664], %r2152;
$L__BB9_96:
	add.s32 	%r690, %r662, 448;
	setp.ge.s32 	%p64, %r690, %r130;
	@%p64 bra 	$L__BB9_98;
	st.global.u32 	[%rd15+1792], %r2151;
$L__BB9_98:
	add.s32 	%r692, %r662, 480;
	setp.ge.s32 	%p65, %r692, %r130;
	@%p65 bra 	$L__BB9_100;
	st.global.u32 	[%rd15+1920], %r2150;
$L__BB9_100:
	add.s32 	%r694, %r662, 512;
	setp.ge.s32 	%p66, %r694, %r130;
	@%p66 bra 	$L__BB9_102;
	st.global.u32 	[%rd15+2048], %r2149;
$L__BB9_102:
	ld.param.u32 	%r2083, [_ZN3cub18CUB_300001_SM_10006detail10radix_sort29DeviceRadixSortOnesweepKernelINS1_5radix10policy_hubIiiyE10Policy1000ELNS0_9SortOrderE0EiiyiiNS1_21identity_decomposer_tEEEvPT5_SB_PT3_PKSC_PT1_PKSG_PT2_PKSK_T4_iiT6__param_8];
	setp.gt.s32 	%p67, %r4, %r2083;
	@%p67 bra 	$L__BB9_104;
	ld.global.u32 	%r2211, [%rd8];
	ld.global.u32 	%r2210, [%rd8+128];
	ld.global.u32 	%r2209, [%rd8+256];
	ld.global.u32 	%r2208, [%rd8+384];
	ld.global.u32 	%r2207, [%rd8+512];
	ld.global.u32 	%r2206, [%rd8+640];
	ld.global.u32 	%r2205, [%rd8+768];
	ld.global.u32 	%r2204, [%rd8+896];
	ld.global.u32 	%r2203, [%rd8+1024];
	ld.global.u32 	%r2202, [%rd8+1152];
	ld.global.u32 	%r2201, [%rd8+1280];
	ld.global.u32 	%r2200, [%rd8+1408];
	ld.global.u32 	%r2199, [%rd8+1536];
	ld.global.u32 	%r2198, [%rd8+1664];
	ld.global.u32 	%r2197, [%rd8+1792];
	ld.global.u32 	%r2196, [%rd8+1920];
	ld.global.u32 	%r2195, [%rd8+2048];
	bra.uni 	$L__BB9_138;
$L__BB9_104:
	ld.param.u32 	%r2084, [_ZN3cub18CUB_300001_SM_10006detail10radix_sort29DeviceRadixSortOnesweepKernelINS1_5radix10policy_hubIiiyE10Policy1000ELNS0_9SortOrderE0EiiyiiNS1_21identity_decomposer_tEEEvPT5_SB_PT3_PKSC_PT1_PKSG_PT2_PKSK_T4_iiT6__param_8];
	cvt.u32.u64 	%r696, %rd7;
	sub.s32 	%r148, %r2084, %r649;
	setp.ge.s32 	%p68, %r696, %r148;
	@%p68 bra 	$L__BB9_106;
	ld.global.u32 	%r2211, [%rd8];
$L__BB9_106:
	add.s32 	%r700, %r696, 32;
	setp.ge.s32 	%p69, %r700, %r148;
	@%p69 bra 	$L__BB9_108;
	ld.global.u32 	%r2210, [%rd8+128];
$L__BB9_108:
	add.s32 	%r703, %r696, 64;
	setp.ge.s32 	%p70, %r703, %r148;
	@%p70 bra 	$L__BB9_110;
	ld.global.u32 	%r2209, [%rd8+256];
$L__BB9_110:
	add.s32 	%r706, %r696, 96;
	setp.ge.s32 	%p71, %r706, %r148;
	@%p71 bra 	$L__BB9_112;
	ld.global.u32 	%r2208, [%rd8+384];
$L__BB9_112:
	add.s32 	%r709, %r696, 128;
	setp.ge.s32 	%p72, %r709, %r148;
	@%p72 bra 	$L__BB9_114;
	ld.global.u32 	%r2207, [%rd8+512];
$L__BB9_114:
	add.s32 	%r712, %r696, 160;
	setp.ge.s32 	%p73, %r712, %r148;
	@%p73 bra 	$L__BB9_116;
	ld.global.u32 	%r2206, [%rd8+640];
$L__BB9_116:
	add.s32 	%r715, %r696, 192;
	setp.ge.s32 	%p74, %r715, %r148;
	@%p74 bra 	$L__BB9_118;
	ld.global.u32 	%r2205, [%rd8+768];
$L__BB9_118:
	add.s32 	%r718, %r696, 224;
	setp.ge.s32 	%p75, %r718, %r148;
	@%p75 bra 	$L__BB9_120;
	ld.global.u32 	%r2204, [%rd8+896];
$L__BB9_120:
	add.s32 	%r721, %r696, 256;
	setp.ge.s32 	%p76, %r721, %r148;
	@%p76 bra 	$L__BB9_122;
	ld.global.u32 	%r2203, [%rd8+1024];
$L__BB9_122:
	add.s32 	%r724, %r696, 288;
	setp.ge.s32 	%p77, %r724, %r148;
	@%p77 bra 	$L__BB9_124;
	ld.global.u32 	%r2202, [%rd8+1152];
$L__BB9_124:
	add.s32 	%r727, %r696, 320;
	setp.ge.s32 	%p78, %r727, %r148;
	@%p78 bra 	$L__BB9_126;
	ld.global.u32 	%r2201, [%rd8+1280];
$L__BB9_126:
	add.s32 	%r730, %r696, 352;
	setp.ge.s32 	%p79, %r730, %r148;
	@%p79 bra 	$L__BB9_128;
	ld.global.u32 	%r2200, [%rd8+1408];
$L__BB9_128:
	add.s32 	%r733, %r696, 384;
	setp.ge.s32 	%p80, %r733, %r148;
	@%p80 bra 	$L__BB9_130;
	ld.global.u32 	%r2199, [%rd8+1536];
$L__BB9_130:
	add.s32 	%r736, %r696, 416;
	setp.ge.s32 	%p81, %r736, %r148;
	@%p81 bra 	$L__BB9_132;
	ld.global.u32 	%r2198, [%rd8+1664];
$L__BB9_132:
	add.s32 	%r739, %r696, 448;
	setp.ge.s32 	%p82, %r739, %r148;
	@%p82 bra 	$L__BB9_134;
	ld.global.u32 	%r2197, [%rd8+1792];
$L__BB9_134:
	add.s32 	%r742, %r696, 480;
	setp.ge.s32 	%p83, %r742, %r148;
	@%p83 bra 	$L__BB9_136;
	ld.global.u32 	%r2196, [%rd8+1920];
$L__BB9_136:
	add.s32 	%r745, %r696, 512;
	setp.ge.s32 	%p84, %r745, %r148;
	@%p84 bra 	$L__BB9_138;
	ld.global.u32 	%r2195, [%rd8+2048];
$L__BB9_138:
	ld.param.u32 	%r2085, [_ZN3cub18CUB_300001_SM_10006detail10radix_sort29DeviceRadixSortOnesweepKernelINS1_5radix10policy_hubIiiyE10Policy1000ELNS0_9SortOrderE0EiiyiiNS1_21identity_decomposer_tEEEvPT5_SB_PT3_PKSC_PT1_PKSG_PT2_PKSK_T4_iiT6__param_8];
	mad.lo.s32 	%r746, %r3, 6528, 6528;
	setp.gt.s32 	%p85, %r746, %r2085;
	@%p85 bra 	$L__BB9_140;
	ld.param.u64 	%rd439, [_ZN3cub18CUB_300001_SM_10006detail10radix_sort29DeviceRadixSortOnesweepKernelINS1_5radix10policy_hubIiiyE10Policy1000ELNS0_9SortOrderE0EiiyiiNS1_21identity_decomposer_tEEEvPT5_SB_PT3_PKSC_PT1_PKSG_PT2_PKSK_T4_iiT6__param_6];
	add.s64 	%rd86, %rd14, %rd7;
	cvta.to.global.u64 	%rd87, %rd439;
	shl.b64 	%rd88, %rd86, 2;
	add.s64 	%rd89, %rd87, %rd88;
	st.global.u32 	[%rd89], %r2211;
	st.global.u32 	[%rd89+128], %r2210;
	st.global.u32 	[%rd89+256], %r2209;
	st.global.u32 	[%rd89+384], %r2208;
	st.global.u32 	[%rd89+512], %r2207;
	st.global.u32 	[%rd89+640], %r2206;
	st.global.u32 	[%rd89+768], %r2205;
	st.global.u32 	[%rd89+896], %r2204;
	st.global.u32 	[%rd89+1024], %r2203;
	st.global.u32 	[%rd89+1152], %r2202;
	st.global.u32 	[%rd89+1280], %r2201;
	st.global.u32 	[%rd89+1408], %r2200;
	st.global.u32 	[%rd89+1536], %r2199;
	st.global.u32 	[%rd89+1664], %r2198;
	st.global.u32 	[%rd89+1792], %r2197;
	st.global.u32 	[%rd89+1920], %r2196;
	st.global.u32 	[%rd89+2048], %r2195;
	bra.uni 	$L__BB9_174;
$L__BB9_140:
	ld.param.u32 	%r2086, [_ZN3cub18CUB_300001_SM_10006detail10radix_sort29DeviceRadixSortOnesweepKernelINS1_5radix10policy_hubIiiyE10Policy1000ELNS0_9SortOrderE0EiiyiiNS1_21identity_decomposer_tEEEvPT5_SB_PT3_PKSC_PT1_PKSG_PT2_PKSK_T4_iiT6__param_8];
	ld.param.u64 	%rd440, [_ZN3cub18CUB_300001_SM_10006detail10radix_sort29DeviceRadixSortOnesweepKernelINS1_5radix10policy_hubIiiyE10Policy1000ELNS0_9SortOrderE0EiiyiiNS1_21identity_decomposer_tEEEvPT5_SB_PT3_PKSC_PT1_PKSG_PT2_PKSK_T4_iiT6__param_6];
	cvt.u32.u64 	%r747, %rd7;
	mad.lo.s32 	%r199, %r3, -6528, %r2086;
	setp.ge.s32 	%p86, %r747, %r199;
	add.s64 	%rd90, %rd14, %rd7;
	cvta.to.global.u64 	%rd91, %rd440;
	shl.b64 	%rd92, %rd90, 2;
	add.s64 	%rd16, %rd91, %rd92;
	@%p86 bra 	$L__BB9_142;
	st.global.u32 	[%rd16], %r2211;
$L__BB9_142:
	add.s32 	%r749, %r747, 32;
	setp.ge.s32 	%p87, %r749, %r199;
	@%p87 bra 	$L__BB9_144;
	st.global.u32 	[%rd16+128], %r2210;
$L__BB9_144:
	add.s32 	%r751, %r747, 64;
	setp.ge.s32 	%p88, %r751, %r199;
	@%p88 bra 	$L__BB9_146;
	st.global.u32 	[%rd16+256], %r2209;
$L__BB9_146:
	add.s32 	%r753, %r747, 96;
	setp.ge.s32 	%p89, %r753, %r199;
	@%p89 bra 	$L__BB9_148;
	st.global.u32 	[%rd16+384], %r2208;
$L__BB9_148:
	add.s32 	%r755, %r747, 128;
	setp.ge.s32 	%p90, %r755, %r199;
	@%p90 bra 	$L__BB9_150;
	st.global.u32 	[%rd16+512], %r2207;
$L__BB9_150:
	add.s32 	%r757, %r747, 160;
	setp.ge.s32 	%p91, %r757, %r199;
	@%p91 bra 	$L__BB9_152;
	st.global.u32 	[%rd16+640], %r2206;
$L__BB9_152:
	add.s32 	%r759, %r747, 192;
	setp.ge.s32 	%p92, %r759, %r199;
	@%p92 bra 	$L__BB9_154;
	st.global.u32 	[%rd16+768], %r2205;
$L__BB9_154:
	add.s32 	%r761, %r747, 224;
	setp.ge.s32 	%p93, %r761, %r199;
	@%p93 bra 	$L__BB9_156;
	st.global.u32 	[%rd16+896], %r2204;
$L__BB9_156:
	add.s32 	%r763, %r747, 256;
	setp.ge.s32 	%p94, %r763, %r199;
	@%p94 bra 	$L__BB9_158;
	st.global.u32 	[%rd16+1024], %r2203;
$L__BB9_158:
	add.s32 	%r765, %r747, 288;
	setp.ge.s32 	%p95, %r765, %r199;
	@%p95 bra 	$L__BB9_160;
	st.global.u32 	[%rd16+1152], %r2202;
$L__BB9_160:
	add.s32 	%r767, %r747, 320;
	setp.ge.s32 	%p96, %r767, %r199;
	@%p96 bra 	$L__BB9_162;
	st.global.u32 	[%rd16+1280], %r2201;
$L__BB9_162:
	add.s32 	%r769, %r747, 352;
	setp.ge.s32 	%p97, %r769, %r199;
	@%p97 bra 	$L__BB9_164;
	st.global.u32 	[%rd16+1408], %r2200;
$L__BB9_164:
	add.s32 	%r771, %r747, 384;
	setp.ge.s32 	%p98, %r771, %r199;
	@%p98 bra 	$L__BB9_166;
	st.global.u32 	[%rd16+1536], %r2199;
$L__BB9_166:
	add.s32 	%r773, %r747, 416;
	setp.ge.s32 	%p99, %r773, %r199;
	@%p99 bra 	$L__BB9_168;
	st.global.u32 	[%rd16+1664], %r2198;
$L__BB9_168:
	add.s32 	%r775, %r747, 448;
	setp.ge.s32 	%p100, %r775, %r199;
	@%p100 bra 	$L__BB9_170;
	st.global.u32 	[%rd16+1792], %r2197;
$L__BB9_170:
	add.s32 	%r777, %r747, 480;
	setp.ge.s32 	%p101, %r777, %r199;
	@%p101 bra 	$L__BB9_172;
	st.global.u32 	[%rd16+1920], %r2196;
$L__BB9_172:
	add.s32 	%r779, %r747, 512;
	setp.ge.s32 	%p102, %r779, %r199;
	@%p102 bra 	$L__BB9_174;
	st.global.u32 	[%rd16+2048], %r2195;
$L__BB9_174:
	// begin inline asm
	exit;
	// end inline asm
	mov.u32 	%r2212, %r2149;
	mov.u32 	%r2213, %r2150;
	mov.u32 	%r2214, %r2151;
	mov.u32 	%r2215, %r2152;
	mov.u32 	%r2216, %r2153;
	mov.u32 	%r2217, %r2154;
	mov.u32 	%r2218, %r2155;
	mov.u32 	%r2219, %r2156;
	mov.u32 	%r2220, %r2157;
	mov.u32 	%r2221, %r2158;
	mov.u32 	%r2222, %r2159;
	mov.u32 	%r2223, %r2160;
	mov.u32 	%r2224, %r2161;
	mov.u32 	%r2225, %r2162;
	mov.u32 	%r2226, %r2163;
	mov.u32 	%r2227, %r2164;
	mov.u32 	%r2228, %r2165;
$L__BB9_175:
	mul.hi.u32 	%r780, %r1, 357913942;
	add.s32 	%r781, %r780, %r1;
	shl.b32 	%r782, %r781, 2;
	mov.u32 	%r783, _ZZN3cub18CUB_300001_SM_10006detail10radix_sort29DeviceRadixSortOnesweepKernelINS1_5radix10policy_hubIiiyE10Policy1000ELNS0_9SortOrderE0EiiyiiNS1_21identity_decomposer_tEEEvPT5_SB_PT3_PKSC_PT1_PKSG_PT2_PKSK_T4_iiT6_E1s;
	add.s32 	%r784, %r783, %r782;
	add.s32 	%r217, %r784, 13328;
	st.shared.u32 	[%r784+13328], %r2174;
	bar.sync 	0;
	setp.gt.u32 	%p103, %r1, 31;
	@%p103 bra 	$L__BB9_177;
	mad.lo.s32 	%r816, %r1, 52, %r783;
	ld.shared.u32 	%r817, [%r816+13328];
	ld.shared.u32 	%r818, [%r816+13332];
	ld.shared.u32 	%r819, [%r816+13336];
	ld.shared.u32 	%r820, [%r816+13340];
	ld.shared.u32 	%r821, [%r816+13344];
	ld.shared.u32 	%r822, [%r816+13348];
	ld.shared.u32 	%r823, [%r816+13352];
	ld.shared.u32 	%r824, [%r816+13356];
	ld.shared.u32 	%r825, [%r816+13360];
	ld.shared.u32 	%r826, [%r816+13364];
	ld.shared.u32 	%r827, [%r816+13368];
	ld.shared.u32 	%r828, [%r816+13372];
	add.s32 	%r829, %r818, %r817;
	add.s32 	%r830, %r829, %r819;
	add.s32 	%r831, %r830, %r820;
	add.s32 	%r832, %r831, %r821;
	add.s32 	%r833, %r832, %r822;
	add.s32 	%r834, %r833, %r823;
	add.s32 	%r835, %r834, %r824;
	add.s32 	%r836, %r835, %r825;
	add.s32 	%r837, %r836, %r826;
	add.s32 	%r838, %r837, %r827;
	add.s32 	%r789, %r838, %r828;
	mov.b32 	%r787, 1;
	mov.b32 	%r812, 0;
	mov.b32 	%r814, -1;
	// begin inline asm
	{  .reg .s32 r0;  .reg .pred p;  shfl.sync.up.b32 r0|p, %r789, %r787, %r812, %r814;  @p add.s32 r0, r0, %r789;  mov.s32 %r785, r0;}
	// end inline asm
	mov.b32 	%r793, 2;
	// begin inline asm
	{  .reg .s32 r0;  .reg .pred p;  shfl.sync.up.b32 r0|p, %r785, %r793, %r812, %r814;  @p add.s32 r0, r0, %r785;  mov.s32 %r791, r0;}
	// end inline asm
	mov.b32 	%r799, 4;
	// begin inline asm
	{  .reg .s32 r0;  .reg .pred p;  shfl.sync.up.b32 r0|p, %r791, %r799, %r812, %r814;  @p add.s32 r0, r0, %r791;  mov.s32 %r797, r0;}
	// end inline asm
	mov.b32 	%r805, 8;
	// begin inline asm
	{  .reg .s32 r0;  .reg .pred p;  shfl.sync.up.b32 r0|p, %r797, %r805, %r812, %r814;  @p add.s32 r0, r0, %r797;  mov.s32 %r803, r0;}
	// end inline asm
	mov.b32 	%r811, 16;
	// begin inline asm
	{  .reg .s32 r0;  .reg .pred p;  shfl.sync.up.b32 r0|p, %r803, %r811, %r812, %r814;  @p add.s32 r0, r0, %r803;  mov.s32 %r809, r0;}
	// end inline asm
	sub.s32 	%r839, %r809, %r789;
	add.s32 	%r840, %r817, %r839;
	add.s32 	%r841, %r818, %r840;
	add.s32 	%r842, %r819, %r841;
	add.s32 	%r843, %r820, %r842;
	add.s32 	%r844, %r821, %r843;
	add.s32 	%r845, %r822, %r844;
	add.s32 	%r846, %r823, %r845;
	add.s32 	%r847, %r824, %r846;
	add.s32 	%r848, %r825, %r847;
	add.s32 	%r849, %r826, %r848;
	add.s32 	%r850, %r827, %r849;
	st.shared.u32 	[%r816+13328], %r839;
	st.shared.u32 	[%r816+13332], %r840;
	st.shared.u32 	[%r816+13336], %r841;
	st.shared.u32 	[%r816+13340], %r842;
	st.shared.u32 	[%r816+13344], %r843;
	st.shared.u32 	[%r816+13348], %r844;
	st.shared.u32 	[%r816+13352], %r845;
	st.shared.u32 	[%r816+13356], %r846;
	st.shared.u32 	[%r816+13360], %r847;
	st.shared.u32 	[%r816+13364], %r848;
	st.shared.u32 	[%r816+13368], %r849;
	st.shared.u32 	[%r816+13372], %r850;
$L__BB9_177:
	setp.gt.u32 	%p104, %r1, 255;
	bar.sync 	0;
	ld.shared.u32 	%r218, [%r217];
	@%p104 bra 	$L__BB9_179;
	shl.b32 	%r851, %r1, 2;
	add.s32 	%r853, %r783, %r851;
	ld.shared.u32 	%r854, [%r853];
	add.s32 	%r855, %r854, %r218;
	st.shared.u32 	[%r853], %r855;
	ld.shared.u32 	%r856, [%r853+1024];
	add.s32 	%r857, %r856, %r218;
	st.shared.u32 	[%r853+1024], %r857;
	ld.shared.u32 	%r858, [%r853+2048];
	add.s32 	%r859, %r858, %r218;
	st.shared.u32 	[%r853+2048], %r859;
	ld.shared.u32 	%r860, [%r853+3072];
	add.s32 	%r861, %r860, %r218;
	st.shared.u32 	[%r853+3072], %r861;
	ld.shared.u32 	%r862, [%r853+4096];
	add.s32 	%r863, %r862, %r218;
	st.shared.u32 	[%r853+4096], %r863;
	ld.shared.u32 	%r864, [%r853+5120];
	add.s32 	%r865, %r864, %r218;
	st.shared.u32 	[%r853+5120], %r865;
	ld.shared.u32 	%r866, [%r853+6144];
	add.s32 	%r867, %r866, %r218;
	st.shared.u32 	[%r853+6144], %r867;
	ld.shared.u32 	%r868, [%r853+7168];
	add.s32 	%r869, %r868, %r218;
	st.shared.u32 	[%r853+7168], %r869;
	ld.shared.u32 	%r870, [%r853+8192];
	add.s32 	%r871, %r870, %r218;
	st.shared.u32 	[%r853+8192], %r871;
	ld.shared.u32 	%r872, [%r853+9216];
	add.s32 	%r873, %r872, %r218;
	st.shared.u32 	[%r853+9216], %r873;
	ld.shared.u32 	%r874, [%r853+10240];
	add.s32 	%r875, %r874, %r218;
	st.shared.u32 	[%r853+10240], %r875;
	ld.shared.u32 	%r876, [%r853+11264];
	add.s32 	%r877, %r876, %r218;
	st.shared.u32 	[%r853+11264], %r877;
$L__BB9_179:
	ld.param.u32 	%r2132, [_ZN3cub18CUB_300001_SM_10006detail10radix_sort29DeviceRadixSortOnesweepKernelINS1_5radix10policy_hubIiiyE10Policy1000ELNS0_9SortOrderE0EiiyiiNS1_21identity_decomposer_tEEEvPT5_SB_PT3_PKSC_PT1_PKSG_PT2_PKSK_T4_iiT6__param_10];
	ld.param.u32 	%r2095, [_ZN3cub18CUB_300001_SM_10006detail10radix_sort29DeviceRadixSortOnesweepKernelINS1_5radix10policy_hubIiiyE10Policy1000ELNS0_9SortOrderE0EiiyiiNS1_21identity_decomposer_tEEEvPT5_SB_PT3_PKSC_PT1_PKSG_PT2_PKSK_T4_iiT6__param_9];
	shl.b32 	%r904, %r1, 5;
	and.b32  	%r905, %r904, 31744;
	add.s32 	%r219, %r783, %r905;
	bar.sync 	0;
	// begin inline asm
	mov.u32 %r878, %lanemask_le;
	// end inline asm
	shr.u32 	%r907, %r2228, %r2095;
	mov.b32 	%r908, -1;
	shl.b32 	%r909, %r908, %r2132;
	not.b32 	%r221, %r909;
	and.b32  	%r901, %r907, %r221;
	mov.b32 	%r881, 1;
	// begin inline asm
	{
    .reg .pred p;
    and.b32 %r879, %r901, %r881;    setp.ne.u32 p, %r879, 0;
    vote.ballot.sync.b32 %r879, p, 0xffffffff;
    @!p not.b32 %r879, %r879;
}

	// end inline asm
	mov.b32 	%r884, 2;
	// begin inline asm
	{
    .reg .pred p;
    and.b32 %r882, %r901, %r884;    setp.ne.u32 p, %r882, 0;
    vote.ballot.sync.b32 %r882, p, 0xffffffff;
    @!p not.b32 %r882, %r882;
}

	// end inline asm
	and.b32  	%r910, %r882, %r879;
	mov.b32 	%r887, 4;
	// begin inline asm
	{
    .reg .pred p;
    and.b32 %r885, %r901, %r887;    setp.ne.u32 p, %r885, 0;
    vote.ballot.sync.b32 %r885, p, 0xffffffff;
    @!p not.b32 %r885, %r885;
}

	// end inline asm
	and.b32  	%r911, %r885, %r910;
	mov.b32 	%r890, 8;
	// begin inline asm
	{
    .reg .pred p;
    and.b32 %r888, %r901, %r890;    setp.ne.u32 p, %r888, 0;
    vote.ballot.sync.b32 %r888, p, 0xffffffff;
    @!p not.b32 %r888, %r888;
}

	// end inline asm
	and.b32  	%r912, %r888, %r911;
	mov.b32 	%r893, 16;
	// begin inline asm
	{
    .reg .pred p;
    and.b32 %r891, %r901, %r893;    setp.ne.u32 p, %r891, 0;
    vote.ballot.sync.b32 %r891, p, 0xffffffff;
    @!p not.b32 %r891, %r891;
}

	// end inline asm
	and.b32  	%r913, %r891, %r912;
	mov.b32 	%r896, 32;
	// begin inline asm
	{
    .reg .pred p;
    and.b32 %r894, %r901, %r896;    setp.ne.u32 p, %r894, 0;
    vote.ballot.sync.b32 %r894, p, 0xffffffff;
    @!p not.b32 %r894, %r894;
}

	// end inline asm
	and.b32  	%r914, %r894, %r913;
	mov.b32 	%r899, 64;
	// begin inline asm
	{
    .reg .pred p;
    and.b32 %r897, %r901, %r899;    setp.ne.u32 p, %r897, 0;
    vote.ballot.sync.b32 %r897, p, 0xffffffff;
    @!p not.b32 %r897, %r897;
}

	// end inline asm
	and.b32  	%r915, %r897, %r914;
	mov.b32 	%r902, 128;
	// begin inline asm
	{
    .reg .pred p;
    and.b32 %r900, %r901, %r902;    setp.ne.u32 p, %r900, 0;
    vote.ballot.sync.b32 %r900, p, 0xffffffff;
    @!p not.b32 %r900, %r900;
}

	// end inline asm
	and.b32  	%r916, %r900, %r915;
	clz.b32 	%r917, %r916;
	sub.s32 	%r223, 31, %r917;
	and.b32  	%r918, %r878, %r916;
	popc.b32 	%r224, %r918;
	setp.ne.s32 	%p105, %r443, %r223;
	mov.b32 	%r2229, 0;
	@%p105 bra 	$L__BB9_181;
	shl.b32 	%r919, %r901, 2;
	add.s32 	%r920, %r219, %r919;
	atom.shared.add.u32 	%r2229, [%r920], %r224;
$L__BB9_181:
	ld.param.u32 	%r2096, [_ZN3cub18CUB_300001_SM_10006detail10radix_sort29DeviceRadixSortOnesweepKernelINS1_5radix10policy_hubIiiyE10Policy1000ELNS0_9SortOrderE0EiiyiiNS1_21identity_decomposer_tEEEvPT5_SB_PT3_PKSC_PT1_PKSG_PT2_PKSK_T4_iiT6__param_9];
	shfl.sync.idx.b32	%r946|%p106, %r2229, %r223, 31, -1;
	add.s32 	%r227, %r224, %r946;
	shr.u32 	%r947, %r2227, %r2096;
	and.b32  	%r943, %r947, %r221;
	mov.b32 	%r923, 1;
	// begin inline asm
	{
    .reg .pred p;
    and.b32 %r921, %r943, %r923;    setp.ne.u32 p, %r921, 0;
    vote.ballot.sync.b32 %r921, p, 0xffffffff;
    @!p not.b32 %r921, %r921;
}

	// end inline asm
	mov.b32 	%r926, 2;
	// begin inline asm
	{
    .reg .pred p;
    and.b32 %r924, %r943, %r926;    setp.ne.u32 p, %r924, 0;
    vote.ballot.sync.b32 %r924, p, 0xffffffff;
    @!p not.b32 %r924, %r924;
}

	// end inline asm
	and.b32  	%r948, %r924, %r921;
	mov.b32 	%r929, 4;
	// begin inline asm
	{
    .reg .pred p;
    and.b32 %r927, %r943, %r929;    setp.ne.u32 p, %r927, 0;
    vote.ballot.sync.b32 %r927, p, 0xffffffff;
    @!p not.b32 %r927, %r927;
}

	// end inline asm
	and.b32  	%r949, %r927, %r948;
	mov.b32 	%r932, 8;
	// begin inline asm
	{
    .reg .pred p;
    and.b32 %r930, %r943, %r932;    setp.ne.u32 p, %r930, 0;
    vote.ballot.sync.b32 %r930, p, 0xffffffff;
    @!p not.b32 %r930, %r930;
}

	// end inline asm
	and.b32  	%r950, %r930, %r949;
	mov.b32 	%r935, 16;
	// begin inline asm
	{
    .reg .pred p;
    and.b32 %r933, %r943, %r935;    setp.ne.u32 p, %r933, 0;
    vote.ballot.sync.b32 %r933, p, 0xffffffff;
    @!p not.b32 %r933, %r933;
}

	// end inline asm
	and.b32  	%r951, %r933, %r950;
	mov.b32 	%r938, 32;
	// begin inline asm
	{
    .reg .pred p;
    and.b32 %r936, %r943, %r938;    setp.ne.u32 p, %r936, 0;
    vote.ballot.sync.b32 %r936, p, 0xffffffff;
    @!p not.b32 %r936, %r936;
}

	// end inline asm
	and.b32  	%r952, %r936, %r951;
	mov.b32 	%r941, 64;
	// begin inline asm
	{
    .reg .pred p;
    and.b32 %r939, %r943, %r941;    setp.ne.u32 p, %r939, 0;
    vote.ballot.sync.b32 %r939, p, 0xffffffff;
    @!p not.b32 %r939, %r939;
}

	// end inline asm
	and.b32  	%r953, %r939, %r952;
	mov.b32 	%r944, 128;
	// begin inline asm
	{
    .reg .pred p;
    and.b32 %r942, %r943, %r944;    setp.ne.u32 p, %r942, 0;
    vote.ballot.sync.b32 %r942, p, 0xffffffff;
    @!p not.b32 %r942, %r942;
}

	// end inline asm
	and.b32  	%r954, %r942, %r953;
	clz.b32 	%r955, %r954;
	sub.s32 	%r229, 31, %r955;
	and.b32  	%r956, %r878, %r954;
	popc.b32 	%r230, %r956;
	setp.ne.s32 	%p107, %r443, %r229;
	mov.b32 	%r2230, 0;
	@%p107 bra 	$L__BB9_183;
	shl.b32 	%r957, %r943, 2;
	add.s32 	%r958, %r219, %r957;
	atom.shared.add.u32 	%r2230, [%r958], %r230;
$L__BB9_183:
	ld.param.u32 	%r2097, [_ZN3cub18CUB_300001_SM_10006detail10radix_sort29DeviceRadixSortOnesweepKernelINS1_5radix10policy_hubIiiyE10Policy1000ELNS0_9SortOrderE0EiiyiiNS1_21identity_decomposer_tEEEvPT5_SB_PT3_PKSC_PT1_PKSG_PT2_PKSK_T4_iiT6__param_9];
	shfl.sync.idx.b32	%r984|%p108, %r2230, %r229, 31, -1;
	add.s32 	%r233, %r230, %r984;
	shr.u32 	%r985, %r2226, %r2097;
	and.b32  	%r981, %r985, %r221;
	mov.b32 	%r961, 1;
	// begin inline asm
	{
    .reg .pred p;
    and.b32 %r959, %r981, %r961;    setp.ne.u32 p, %r959, 0;
    vote.ballot.sync.b32 %r959, p, 0xffffffff;
    @!p not.b32 %r959, %r959;
}

	// end inline asm
	mov.b32 	%r964, 2;
	// begin inline asm
	{
    .reg .pred p;
    and.b32 %r962, %r981, %r964;    setp.ne.u32 p, %r962, 0;
    vote.ballot.sync.b32 %r962, p, 0xffffffff;
    @!p not.b32 %r962, %r962;
}

	// end inline asm
	and.b32  	%r986, %r962, %r959;
	mov.b32 	%r967, 4;
	// begin inline asm
	{
    .reg .pred p;
    and.b32 %r965, %r981, %r967;    setp.ne.u32 p, %r965, 0;
    vote.ballot.sync.b32 %r965, p, 0xffffffff;
    @!p not.b32 %r965, %r965;
}

	// end inline asm
	and.b32  	%r987, %r965, %r986;
	mov.b32 	%r970, 8;
	// begin inline asm
	{
    .reg .pred p;
    and.b32 %r968, %r981, %r970;    setp.ne.u32 p, %r968, 0;
    vote.ballot.sync.b32 %r968, p, 0xffffffff;
    @!p not.b32 %r968, %r968;
}

	// end inline asm
	and.b32  	%r988, %r968, %r987;
	mov.b32 	%r973, 16;
	// begin inline asm
	{
    .reg .pred p;
    and.b32 %r971, %r981, %r973;    setp.ne.u32 p, %r971, 0;
    vote.ballot.sync.b32 %r971, p, 0xffffffff;
    @!p not.b32 %r971, %r971;
}

	// end inline asm
	and.b32  	%r989, %r971, %r988;
	mov.b32 	%r976, 32;
	// begin inline asm
	{
    .reg .pred p;
    and.b32 %r974, %r981, %r976;    setp.ne.u32 p, %r974, 0;
    vote.ballot.sync.b32 %r974, p, 0xffffffff;
    @!p not.b32 %r974, %r974;
}

	// end inline asm
	and.b32  	%r990, %r974, %r989;
	mov.b32 	%r979, 64;
	// begin inline asm
	{
    .reg .pred p;
    and.b32 %r977, %r981, %r979;    setp.ne.u32 p, %r977, 0;
    vote.ballot.sync.b32 %r977, p, 0xffffffff;
    @!p not.b32 %r977, %r977;
}

	// end inline asm
	and.b32  	%r991, %r977, %r990;
	mov.b32 	%r982, 128;
	// begin inline asm
	{
    .reg .pred p;
    and.b32 %r980, %r981, %r982;    setp.ne.u32 p, %r980, 0;
    vote.ballot.sync.b32 %r980, p, 0xffffffff;
    @!p not.b32 %r980, %r980;
}

	// end inline asm
	and.b32  	%r992, %r980, %r991;
	clz.b32 	%r993, %r992;
	sub.s32 	%r235, 31, %r993;
	and.b32  	%r994, %r878, %r992;
	popc.b32 	%r236, %r994;
	setp.ne.s32 	%p109, %r443, %r235;
	mov.b32 	%r2231, 0;
	@%p109 bra 	$L__BB9_185;
	shl.b32 	%r995, %r981, 2;
	add.s32 	%r996, %r219, %r995;
	atom.shared.add.u32 	%r2231, [%r996], %r236;
$L__BB9_185:
	ld.param.u32 	%r2098, [_ZN3cub18CUB_300001_SM_10006detail10radix_sort29DeviceRadixSortOnesweepKernelINS1_5radix10policy_hubIiiyE10Policy1000ELNS0_9SortOrderE0EiiyiiNS1_21identity_decomposer_tEEEvPT5_SB_PT3_PKSC_PT1_PKSG_PT2_PKSK_T4_iiT6__param_9];
	shfl.sync.idx.b32	%r1022|%p110, %r2231, %r235, 31, -1;
	add.s32 	%r239, %r236, %r1022;
	shr.u32 	%r1023, %r2225, %r2098;
	and.b32  	%r1019, %r1023, %r221;
	mov.b32 	%r999, 1;
	// begin inline asm
	{
    .reg .pred p;
    and.b32 %r997, %r1019, %r999;    setp.ne.u32 p, %r997, 0;
    vote.ballot.sync.b32 %r997, p, 0xffffffff;
    @!p not.b32 %r997, %r997;
}

	// end inline asm
	mov.b32 	%r1002, 2;
	// begin inline asm
	{
    .reg .pred p;
    and.b32 %r1000, %r1019, %r1002;    setp.ne.u32 p, %r1000, 0;
    vote.ballot.sync.b32 %r1000, p, 0xffffffff;
    @!p not.b32 %r1000, %r1000;
}

	// end inline asm
	and.b32  	%r1024, %r1000, %r997;
	mov.b32 	%r1005, 4;
	// begin inline asm
	{
    .reg .pred p;
    and.b32 %r1003, %r1019, %r1005;    setp.ne.u32 p, %r1003, 0;
    vote.ballot.sync.b32 %r1003, p, 0xffffffff;
    @!p not.b32 %r1003, %r1003;
}

	// end inline asm
	and.b32  	%r1025, %r1003, %r1024;
	mov.b32 	%r1008, 8;
	// begin inline asm
	{
    .reg .pred p;
    and.b32 %r1006, %r1019, %r1008;    setp.ne.u32 p, %r1006, 0;
    vote.ballot.sync.b32 %r1006, p, 0xffffffff;
    @!p not.b32 %r1006, %r1006;
}

	// end inline asm
	and.b32  	%r1026, %r1006, %r1025;
	mov.b32 	%r1011, 16;
	// begin inline asm
	{
    .reg .pred p;
    and.b32 %r1009, %r1019, %r1011;    setp.ne.u32 p, %r1009, 0;
    vote.ballot.sync.b32 %r1009, p, 0xffffffff;
    @!p not.b32 %r1009, %r1009;
}

	// end inline asm
	and.b32  	%r1027, %r1009, %r1026;
	mov.b32 	%r1014, 32;
	// begin inline asm
	{
    .reg .pred p;
    and.b32 %r1012, %r1019, %r1014;    setp.ne.u32 p, %r1012, 0;
    vote.ballot.sync.b32 %r1012, p, 0xffffffff;
    @!p not.b32 %r1012, %r1012;
}

	// end inline asm
	and.b32  	%r1028, %r1012, %r1027;
	mov.b32 	%r1017, 64;
	// begin inline asm
	{
    .reg .pred p;
    and.b32 %r1015, %r1019, %r1017;    setp.ne.u32 p, %r1015, 0;
    vote.ballot.sync.b32 %r1015, p, 0xffffffff;
    @!p not.b32 %r1015, %r1015;
}

	// end inline asm
	and.b32  	%r1029, %r1015, %r1028;
	mov.b32 	%r1020, 128;
	// begin inline asm
	{
    .reg .pred p;
    and.b32 %r1018, %r1019, %r1020;    setp.ne.u32 p, %r1018, 0;
    vote.ballot.sync.b32 %r1018, p, 0xffffffff;
    @!p not.b32 %r1018, %r1018;
}

	// end inline asm
	and.b32  	%r1030, %r1018, %r1029;
	clz.b32 	%r1031, %r1030;
	sub.s32 	%r241, 31, %r1031;
	and.b32  	%r1032, %r878, %r1030;
	popc.b32 	%r242, %r1032;
	setp.ne.s32 	%p111, %r443, %r241;
	mov.b32 	%r2232, 0;
	@%p111 bra 	$L__BB9_187;
	shl.b32 	%r1033, %r1019, 2;
	add.s32 	%r1034, %r219, %r1033;
	atom.shared.add.u32 	%r2232, [%r1034], %r242;
$L__BB9_187:
	ld.param.u32 	%r2099, [_ZN3cub18CUB_300001_SM_10006detail10radix_sort29DeviceRadixSortOnesweepKernelINS1_5radix10policy_hubIiiyE10Policy1000ELNS0_9SortOrderE0EiiyiiNS1_21identity_decomposer_tEEEvPT5_SB_PT3_PKSC_PT1_PKSG_PT2_PKSK_T4_iiT6__param_9];
	shfl.sync.idx.b32	%r1060|%p112, %r2232, %r241, 31, -1;
	add.s32 	%r245, %r242, %r1060;
	shr.u32 	%r1061, %r2224, %r2099;
	and.b32  	%r1057, %r1061, %r221;
	mov.b32 	%r1037, 1;
	// begin inline asm
	{
    .reg .pred p;
    and.b32 %r1035, %r1057, %r1037;    setp.ne.u32 p, %r1035, 0;
    vote.ballot.sync.b32 %r1035, p, 0xffffffff;
    @!p not.b32 %r1035, %r1035;
}

	// end inline asm
	mov.b32 	%r1040, 2;
	// begin inline asm
	{
    .reg .pred p;
    and.b32 %r1038, %r1057, %r1040;    setp.ne.u32 p, %r1038, 0;
    vote.ballot.sync.b32 %r1038, p, 0xffffffff;
    @!p not.b32 %r1038, %r1038;
}

	// end inline asm
	and.b32  	%r1062, %r1038, %r1035;
	mov.b32 	%r1043, 4;
	// begin inline asm
	{
    .reg .pred p;
    and.b32 %r1041, %r1057, %r1043;    setp.ne.u32 p, %r1041, 0;
    vote.ballot.sync.b32 %r1041, p, 0xffffffff;
    @!p not.b32 %r1041, %r1041;
}

	// end inline asm
	and.b32  	%r1063, %r1041, %r1062;
	mov.b32 	%r1046, 8;
	// begin inline asm
	{
    .reg .pred p;
    and.b32 %r1044, %r1057, %r1046;    setp.ne.u32 p, %r1044, 0;
    vote.ballot.sync.b32 %r1044, p, 0xffffffff;
    @!p not.b32 %r1044, %r1044;
}

	// end inline asm
	and.b32  	%r1064, %r1044, %r1063;
	mov.b32 	%r1049, 16;
	// begin inline asm
	{
    .reg .pred p;
    and.b32 %r1047, %r1057, %r1049;    setp.ne.u32 p, %r1047, 0;
    vote.ballot.sync.b32 %r1047, p, 0xffffffff;
    @!p not.b32 %r1047, %r1047;
}

	// end inline asm
	and.b32  	%r1065, %r1047, %r1064;
	mov.b32 	%r1052, 32;
	// begin inline asm
	{
    .reg .pred p;
    and.b32 %r1050, %r1057, %r1052;    setp.ne.u32 p, %r1050, 0;
    vote.ballot.sync.b32 %r1050, p, 0xffffffff;
    @!p not.b32 %r1050, %r1050;
}

	// end inline asm
	and.b32  	%r1066, %r1050, %r1065;
	mov.b32 	%r1055, 64;
	// begin inline asm
	{
    .reg .pred p;
    and.b32 %r1053, %r1057, %r1055;    setp.ne.u32 p, %r1053, 0;
    vote.ballot.sync.b32 %r1053, p, 0xffffffff;
    @!p not.b32 %r1053, %r1053;
}

	// end inline asm
	and.b32  	%r1067, %r1053, %r1066;
	mov.b32 	%r1058, 128;
	// begin inline asm
	{
    .reg .pred p;
    and.b32 %r1056, %r1057, %r1058;    setp.ne.u32 p, %r1056, 0;
    vote.ballot.sync.b32 %r1056, p, 0xffffffff;
    @!p not.b32 %r1056, %r1056;
}

	// end inline asm
	and.b32  	%r1068, %r1056, %r1067;
	clz.b32 	%r1069, %r1068;
	sub.s32 	%r247, 31, %r1069;
	and.b32  	%r1070, %r878, %r1068;
	popc.b32 	%r248, %r1070;
	setp.ne.s32 	%p113, %r443, %r247;
	mov.b32 	%r2233, 0;
	@%p113 bra 	$L__BB9_189;
	shl.b32 	%r1071, %r1057, 2;
	add.s32 	%r1072, %r219, %r1071;
	atom.shared.add.u32 	%r2233, [%r1072], %r248;
$L__BB9_189:
	ld.param.u32 	%r2100, [_ZN3cub18CUB_300001_SM_10006detail10radix_sort29DeviceRadixSortOnesweepKernelINS1_5radix10policy_hubIiiyE10Policy1000ELNS0_9SortOrderE0EiiyiiNS1_21identity_decomposer_tEEEvPT5_SB_PT3_PKSC_PT1_PKSG_PT2_PKSK_T4_iiT6__param_9];
	shfl.sync.idx.b32	%r1098|%p114, %r2233, %r247, 31, -1;
	add.s32 	%r251, %r248, %r1098;
	shr.u32 	%r1099, %r2223, %r2100;
	and.b32  	%r1095, %r1099, %r221;
	mov.b32 	%r1075, 1;
	// begin inline asm
	{
    .reg .pred p;
    and.b32 %r1073, %r1095, %r1075;    setp.ne.u32 p, %r1073, 0;
    vote.ballot.sync.b32 %r1073, p, 0xffffffff;
    @!p not.b32 %r1073, %r1073;
}

	// end inline asm
	mov.b32 	%r1078, 2;
	// begin inline asm
	{
    .reg .pred p;
    and.b32 %r1076, %r1095, %r1078;    setp.ne.u32 p, %r1076, 0;
    vote.ballot.sync.b32 %r1076, p, 0xffffffff;
    @!p not.b32 %r1076, %r1076;
}

	// end inline asm
	and.b32  	%r1100, %r1076, %r1073;
	mov.b32 	%r1081, 4;
	// begin inline asm
	{
    .reg .pred p;
    and.b32 %r1079, %r1095, %r1081;    setp.ne.u32 p, %r1079, 0;
    vote.ballot.sync.b32 %r1079, p, 0xffffffff;
    @!p not.b32 %r1079, %r1079;
}

	// end inline asm
	and.b32  	%r1101, %r1079, %r1100;
	mov.b32 	%r1084, 8;
	// begin inline asm
	{
    .reg .pred p;
    and.b32 %r1082, %r1095, %r1084;    setp.ne.u32 p, %r1082, 0;
    vote.ballot.sync.b32 %r1082, p, 0xffffffff;
    @!p not.b32 %r1082, %r1082;
}

	// end inline asm
	and.b32  	%r1102, %r1082, %r1101;
	mov.b32 	%r1087, 16;
	// begin inline asm
	{
    .reg .pred p;
    and.b32 %r1085, %r1095, %r1087;    setp.ne.u32 p, %r1085, 0;
    vote.ballot.sync.b32 %r1085, p, 0xffffffff;
    @!p not.b32 %r1085, %r1085;
}

	// end inline asm
	and.b32  	%r1103, %r1085, %r1102;
	mov.b32 	%r1090, 32;
	// begin inline asm
	{
    .reg .pred p;
    and.b32 %r1088, %r1095, %r1090;    setp.ne.u32 p, %r1088, 0;
    vote.ballot.sync.b32 %r1088, p, 0xffffffff;
    @!p not.b32 %r1088, %r1088;
}

	// end inline asm
	and.b32  	%r1104, %r1088, %r1103;
	mov.b32 	%r1093, 64;
	// begin inline asm
	{
    .reg .pred p;
    and.b32 %r1091, %r1095, %r1093;    setp.ne.u32 p, %r1091, 0;
    vote.ballot.sync.b32 %r1091, p, 0xffffffff;
    @!p not.b32 %r1091, %r1091;
}

	// end inline asm
	and.b32  	%r1105, %r1091, %r1104;
	mov.b32 	%r1096, 128;
	// begin inline asm
	{
    .reg .pred p;
    and.b32 %r1094, %r1095, %r1096;    setp.ne.u32 p, %r1094, 0;
    vote.ballot.sync.b32 %r1094, p, 0xffffffff;
    @!p not.b32 %r1094, %r1094;
}

	// end inline asm
	and.b32  	%r1106, %r1094, %r1105;
	clz.b32 	%r1107, %r1106;
	sub.s32 	%r253, 31, %r1107;
	and.b32  	%r1108, %r878, %r1106;
	popc.b32 	%r254, %r1108;
	setp.ne.s32 	%p115, %r443, %r253;
	mov.b32 	%r2234, 0;
	@%p115 bra 	$L__BB9_191;
	shl.b32 	%r1109, %r1095, 2;
	add.s32 	%r1110, %r219, %r1109;
	atom.shared.add.u32 	%r2234, [%r1110], %r254;
$L__BB9_191:
	ld.param.u32 	%r2101, [_ZN3cub18CUB_300001_SM_10006detail10radix_sort29DeviceRadixSortOnesweepKernelINS1_5radix10policy_hubIiiyE10Policy1000ELNS0_9SortOrderE0EiiyiiNS1_21identity_decomposer_tEEEvPT5_SB_PT3_PKSC_PT1_PKSG_PT2_PKSK_T4_iiT6__param_9];
	shfl.sync.idx.b32	%r1136|%p116, %r2234, %r253, 31, -1;
	add.s32 	%r257, %r254, %r1136;
	shr.u32 	%r1137, %r2222, %r2101;
	and.b32  	%r1133, %r1137, %r221;
	mov.b32 	%r1113, 1;
	// begin inline asm
	{
    .reg .pred p;
    and.b32 %r1111, %r1133, %r1113;    setp.ne.u32 p, %r1111, 0;
    vote.ballot.sync.b32 %r1111, p, 0xffffffff;
    @!p not.b32 %r1111, %r1111;
}

	// end inline asm
	mov.b32 	%r1116, 2;
	// begin inline asm
	{
    .reg .pred p;
    and.b32 %r1114, %r1133, %r1116;    setp.ne.u32 p, %r1114, 0;
    vote.ballot.sync.b32 %r1114, p, 0xffffffff;
    @!p not.b32 %r1114, %r1114;
}

	// end inline asm
	and.b32  	%r1138, %r1114, %r1111;
	mov.b32 	%r1119, 4;
	// begin inline asm
	{
    .reg .pred p;
    and.b32 %r1117, %r1133, %r1119;    setp.ne.u32 p, %r1117, 0;
    vote.ballot.sync.b32 %r1117, p, 0xffffffff;
    @!p not.b32 %r1117, %r1117;
}

	// end inline asm
	and.b32  	%r1139, %r1117, %r1138;
	mov.b32 	%r1122, 8;
	// begin inline asm
	{
    .reg .pred p;
    and.b32 %r1120, %r1133, %r1122;    setp.ne.u32 p, %r1120, 0;
    vote.ballot.sync.b32 %r1120, p, 0xffffffff;
    @!p not.b32 %r1120, %r1120;
}

	// end inline asm
	and.b32  	%r1140, %r1120, %r1139;
	mov.b32 	%r1125, 16;
	// begin inline asm
	{
    .reg .pred p;
    and.b32 %r1123, %r1133, %r1125;    setp.ne.u32 p, %r1123, 0;
    vote.ballot.sync.b32 %r1123, p, 0xffffffff;
    @!p not.b32 %r1123, %r1123;
}

	// end inline asm
	and.b32  	%r1141, %r1123, %r1140;
	mov.b32 	%r1128, 32;
	// begin inline asm
	{
    .reg .pred p;
    and.b32 %r1126, %r1133, %r1128;    setp.ne.u32 p, %r1126, 0;
    vote.ballot.sync.b32 %r1126, p, 0xffffffff;
    @!p not.b32 %r1126, %r1126;
}

	// end inline asm
	and.b32  	%r1142, %r1126, %r1141;
	mov.b32 	%r1131, 64;
	// begin inline asm
	{
    .reg .pred p;
    and.b32 %r1129, %r1133, %r1131;    setp.ne.u32 p, %r1129, 0;
    vote.ballot.sync.b32 %r1129, p, 0xffffffff;
    @!p not.b32 %r1129, %r1129;
}

	// end inline asm
	and.b32  	%r1143, %r1129, %r1142;
	mov.b32 	%r1134, 128;
	// begin inline asm
	{
    .reg .pred p;
    and.b32 %r1132, %r1133, %r1134;    setp.ne.u32 p, %r1132, 0;
    vote.ballot.sync.b32 %r1132, p, 0xffffffff;
    @!p not.b32 %r1132, %r1132;
}

	// end inline asm
	and.b32  	%r1144, %r1132, %r1143;
	clz.b32 	%r1145, %r1144;
	sub.s32 	%r259, 31, %r1145;
	and.b32  	%r1146, %r878, %r1144;
	popc.b32 	%r260, %r1146;
	setp.ne.s32 	%p117, %r443, %r259;
	mov.b32 	%r2235, 0;
	@%p117 bra 	$L__BB9_193;
	shl.b32 	%r1147, %r1133, 2;
	add.s32 	%r1148, %r219, %r1147;
	atom.shared.add.u32 	%r2235, [%r1148], %r260;
$L__BB9_193:
	ld.param.u32 	%r2102, [_ZN3cub18CUB_300001_SM_10006detail10radix_sort29DeviceRadixSortOnesweepKernelINS1_5radix10policy_hubIiiyE10Policy1000ELNS0_9SortOrderE0EiiyiiNS1_21identity_decomposer_tEEEvPT5_SB_PT3_PKSC_PT1_PKSG_PT2_PKSK_T4_iiT6__param_9];
	shfl.sync.idx.b32	%r1174|%p118, %r2235, %r259, 31, -1;
	add.s32 	%r263, %r260, %r1174;
	shr.u32 	%r1175, %r2221, %r2102;
	and.b32  	%r1171, %r1175, %r221;
	mov.b32 	%r1151, 1;
	// begin inline asm
	{
    .reg .pred p;
    and.b32 %r1149, %r1171, %r1151;    setp.ne.u32 p, %r1149, 0;
    vote.ballot.sync.b32 %r1149, p, 0xffffffff;
    @!p not.b32 %r1149, %r1149;
}

	// end inline asm
	mov.b32 	%r1154, 2;
	// begin inline asm
	{
    .reg .pred p;
    and.b32 %r1152, %r1171, %r1154;    setp.ne.u32 p, %r1152, 0;
    vote.ballot.sync.b32 %r1152, p, 0xffffffff;
    @!p not.b32 %r1152, %r1152;
}

	// end inline asm
	and.b32  	%r1176, %r1152, %r1149;
	mov.b32 	%r1157, 4;
	// begin inline asm
	{
    .reg .pred p;
    and.b32 %r1155, %r1171, %r1157;    setp.ne.u32 p, %r1155, 0;
    vote.ballot.sync.b32 %r1155, p, 0xffffffff;
    @!p not.b32 %r1155, %r1155;
}

	// end inline asm
	and.b32  	%r1177, %r1155, %r1176;
	mov.b32 	%r1160, 8;
	// begin inline asm
	{
    .reg .pred p;
    and.b32 %r1158, %r1171, %r1160;    setp.ne.u32 p, %r1158, 0;
    vote.ballot.sync.b32 %r1158, p, 0xffffffff;
    @!p not.b32 %r1158, %r1158;
}

	// end inline asm
	and.b32  	%r1178, %r1158, %r1177;
	mov.b32 	%r1163, 16;
	// begin inline asm
	{
    .reg .pred p;
    and.b32 %r1161, %r1171, %r1163;    setp.ne.u32 p, %r1161, 0;
    vote.ballot.sync.b32 %r1161, p, 0xffffffff;
    @!p not.b32 %r1161, %r1161;
}

	// end inline asm
	and.b32  	%r1179, %r1161, %r1178;
	mov.b32 	%r1166, 32;
	// begin inline asm
	{
    .reg .pred p;
    and.b32 %r1164, %r1171, %r1166;    setp.ne.u32 p, %r1164, 0;
    vote.ballot.sync.b32 %r1164, p, 0xffffffff;
    @!p not.b32 %r1164, %r1164;
}

	// end inline asm
	and.b32  	%r1180, %r1164, %r1179;
	mov.b32 	%r1169, 64;
	// begin inline asm
	{
    .reg .pred p;
    and.b32 %r1167, %r1171, %r1169;    setp.ne.u32 p, %r1167, 0;
    vote.ballot.sync.b32 %r1167, p, 0xffffffff;
    @!p not.b32 %r1167, %r1167;
}

	// end inline asm
	and.b32  	%r1181, %r1167, %r1180;
	mov.b32 	%r1172, 128;
	// begin inline asm
	{
    .reg .pred p;
    and.b32 %r1170, %r1171, %r1172;    setp.ne.u32 p, %r1170, 0;
    vote.ballot.sync.b32 %r1170, p, 0xffffffff;
    @!p not.b32 %r1170, %r1170;
}

	// end inline asm
	and.b32  	%r1182, %r1170, %r1181;
	clz.b32 	%r1183, %r1182;
	sub.s32 	%r265, 31, %r1183;
	and.b32  	%r1184, %r878, %r1182;
	popc.b32 	%r266, %r1184;
	setp.ne.s32 	%p119, %r443, %r265;
	mov.b32 	%r2236, 0;
	@%p119 bra 	$L__BB9_195;
	shl.b32 	%r1185, %r1171, 2;
	add.s32 	%r1186, %r219, %r1185;
	atom.shared.add.u32 	%r2236, [%r1186], %r266;
$L__BB9_195:
	ld.param.u32 	%r2103, [_ZN3cub18CUB_300001_SM_10006detail10radix_sort29DeviceRadixSortOnesweepKernelINS1_5radix10policy_hubIiiyE10Policy1000ELNS0_9SortOrderE0EiiyiiNS1_21identity_decomposer_tEEEvPT5_SB_PT3_PKSC_PT1_PKSG_PT2_PKSK_T4_iiT6__param_9];
	shfl.sync.idx.b32	%r1212|%p120, %r2236, %r265, 31, -1;
	add.s32 	%r269, %r266, %r1212;
	shr.u32 	%r1213, %r2220, %r2103;
	and.b32  	%r1209, %r1213, %r221;
	mov.b32 	%r1189, 1;
	// begin inline asm
	{
    .reg .pred p;
    and.b32 %r1187, %r1209, %r1189;    setp.ne.u32 p, %r1187, 0;
    vote.ballot.sync.b32 %r1187, p, 0xffffffff;
    @!p not.b32 %r1187, %r1187;
}

	// end inline asm
	mov.b32 	%r1192, 2;
	// begin inline asm
	{
    .reg .pred p;
    and.b32 %r1190, %r1209, %r1192;    setp.ne.u32 p, %r1190, 0;
    vote.ballot.sync.b32 %r1190, p, 0xffffffff;
    @!p not.b32 %r1190, %r1190;
}

	// end inline asm
	and.b32  	%r1214, %r1190, %r1187;
	mov.b32 	%r1195, 4;
	// begin inline asm
	{
    .reg .pred p;
    and.b32 %r1193, %r1209, %r1195;    setp.ne.u32 p, %r1193, 0;
    vote.ballot.sync.b32 %r1193, p, 0xffffffff;
    @!p not.b32 %r1193, %r1193;
}

	// end inline asm
	and.b32  	%r1215, %r1193, %r1214;
	mov.b32 	%r1198, 8;
	// begin inline asm
	{
    .reg .pred p;
    and.b32 %r1196, %r1209, %r1198;    setp.ne.u32 p, %r1196, 0;
    vote.ballot.sync.b32 %r1196, p, 0xffffffff;
    @!p not.b32 %r1196, %r1196;
}

	// end inline asm
	and.b32  	%r1216, %r1196, %r1215;
	mov.b32 	%r1201, 16;
	// begin inline asm
	{
    .reg .pred p;
    and.b32 %r1199, %r1209, %r1201;    setp.ne.u32 p, %r1199, 0;
    vote.ballot.sync.b32 %r1199, p, 0xffffffff;
    @!p not.b32 %r1199, %r1199;
}

	// end inline asm
	and.b32  	%r1217, %r1199, %r1216;
	mov.b32 	%r1204, 32;
	// begin inline asm
	{
    .reg .pred p;
    and.b32 %r1202, %r1209, %r1204;    setp.ne.u32 p, %r1202, 0;
    vote.ballot.sync.b32 %r1202, p, 0xffffffff;
    @!p not.b32 %r1202, %r1202;
}

	// end inline asm
	and.b32  	%r1218, %r1202, %r1217;
	mov.b32 	%r1207, 64;
	// begin inline asm
	{
    .reg .pred p;
    and.b32 %r1205, %r1209, %r1207;    setp.ne.u32 p, %r1205, 0;
    vote.ballot.sync.b32 %r1205, p, 0xffffffff;
    @!p not.b32 %r1205, %r1205;
}

	// end inline asm
	and.b32  	%r1219, %r1205, %r1218;
	mov.b32 	%r1210, 128;
	// begin inline asm
	{
    .reg .pred p;
    and.b32 %r1208, %r1209, %r1210;    setp.ne.u32 p, %r1208, 0;
    vote.ballot.sync.b32 %r1208, p, 0xffffffff;
    @!p not.b32 %r1208, %r1208;
}

	// end inline asm
	and.b32  	%r1220, %r1208, %r1219;
	clz.b32 	%r1221, %r1220;
	sub.s32 	%r271, 31, %r1221;
	and.b32  	%r1222, %r878, %r1220;
	popc.b32 	%r272, %r1222;
	setp.ne.s32 	%p121, %r443, %r271;
	mov.b32 	%r2237, 0;
	@%p121 bra 	$L__BB9_197;
	shl.b32 	%r1223, %r1209, 2;
	add.s32 	%r1224, %r219, %r1223;
	atom.shared.add.u32 	%r2237, [%r1224], %r272;
$L__BB9_197:
	ld.param.u32 	%r2104, [_ZN3cub18CUB_300001_SM_10006detail10radix_sort29DeviceRadixSortOnesweepKernelINS1_5radix10policy_hubIiiyE10Policy1000ELNS0_9SortOrderE0EiiyiiNS1_21identity_decomposer_tEEEvPT5_SB_PT3_PKSC_PT1_PKSG_PT2_PKSK_T4_iiT6__param_9];
	shfl.sync.idx.b32	%r1250|%p122, %r2237, %r271, 31, -1;
	add.s32 	%r275, %r272, %r1250;
	shr.u32 	%r1251, %r2219, %r2104;
	and.b32  	%r1247, %r1251, %r221;
	mov.b32 	%r1227, 1;
	// begin inline asm
	{
    .reg .pred p;
    and.b32 %r1225, %r1247, %r1227;    setp.ne.u32 p, %r1225, 0;
    vote.ballot.sync.b32 %r1225, p, 0xffffffff;
    @!p not.b32 %r1225, %r1225;
}

	// end inline asm
	mov.b32 	%r1230, 2;
	// begin inline asm
	{
    .reg .pred p;
    and.b32 %r1228, %r1247, %r1230;    setp.ne.u32 p, %r1228, 0;
    vote.ballot.sync.b32 %r1228, p, 0xffffffff;
    @!p not.b32 %r1228, %r1228;
}

	// end inline asm
	and.b32  	%r1252, %r1228, %r1225;
	mov.b32 	%r1233, 4;
	// begin inline asm
	{
    .reg .pred p;
    and.b32 %r1231, %r1247, %r1233;    setp.ne.u32 p, %r1231, 0;
    vote.ballot.sync.b32 %r1231, p, 0xffffffff;
    @!p not.b32 %r1231, %r1231;
}

	// end inline asm
	and.b32  	%r1253, %r1231, %r1252;
	mov.b32 	%r1236, 8;
	// begin inline asm
	{
    .reg .pred p;
    and.b32 %r1234, %r1247, %r1236;    setp.ne.u32 p, %r1234, 0;
    vote.ballot.sync.b32 %r1234, p, 0xffffffff;
    @!p not.b32 %r1234, %r1234;
}

	// end inline asm
	and.b32  	%r1254, %r1234, %r1253;
	mov.b32 	%r1239, 16;
	// begin inline asm
	{
    .reg .pred p;
    and.b32 %r1237, %r1247, %r1239;    setp.ne.u32 p, %r1237, 0;
    vote.ballot.sync.b32 %r1237, p, 0xffffffff;
    @!p not.b32 %r1237, %r1237;
}

	// end inline asm
	and.b32  	%r1255, %r1237, %r1254;
	mov.b32 	%r1242, 32;
	// begin inline asm
	{
    .reg .pred p;
    and.b32 %r1240, %r1247, %r1242;    setp.ne.u32 p, %r1240, 0;
    vote.ballot.sync.b32 %r1240, p, 0xffffffff;
    @!p not.b32 %r1240, %r1240;
}

	// end inline asm
	and.b32  	%r1256, %r1240, %r1255;
	mov.b32 	%r1245, 64;
	// begin inline asm
	{
    .reg .pred p;
    and.b32 %r1243, %r1247, %r1245;    setp.ne.u32 p, %r1243, 0;
    vote.ballot.sync.b32 %r1243, p, 0xffffffff;
    @!p not.b32 %r1243, %r1243;
}

	// end inline asm
	and.b32  	%r1257, %r1243, %r1256;
	mov.b32 	%r1248, 128;
	// begin inline asm
	{
    .reg .pred p;
    and.b32 %r1246, %r1247, %r1248;    setp.ne.u32 p, %r1246, 0;
    vote.ballot.sync.b32 %r1246, p, 0xffffffff;
    @!p not.b32 %r1246, %r1246;
}

	// end inline asm
	and.b32  	%r1258, %r1246, %r1257;
	clz.b32 	%r1259, %r1258;
	sub.s32 	%r277, 31, %r1259;
	and.b32  	%r1260, %r878, %r1258;
	popc.b32 	%r278, %r1260;
	setp.ne.s32 	%p123, %r443, %r277;
	mov.b32 	%r2238, 0;
	@%p123 bra 	$L__BB9_199;
	shl.b32 	%r1265, %r1247, 2;
	add.s32 	%r1266, %r219, %r1265;
	atom.shared.add.u32 	%r2238, [%r1266], %r278;
$L__BB9_199:
	ld.param.u32 	%r2105, [_ZN3cub18CUB_300001_SM_10006detail10radix_sort29DeviceRadixSortOnesweepKernelINS1_5radix10policy_hubIiiyE10Policy1000ELNS0_9SortOrderE0EiiyiiNS1_21identity_decomposer_tEEEvPT5_SB_PT3_PKSC_PT1_PKSG_PT2_PKSK_T4_iiT6__param_9];
	shfl.sync.idx.b32	%r1292|%p124, %r2238, %r277, 31, -1;
	add.s32 	%r281, %r278, %r1292;
	shr.u32 	%r1293, %r2218, %r2105;
	and.b32  	%r1289, %r1293, %r221;
	mov.b32 	%r1269, 1;
	// begin inline asm
	{
    .reg .pred p;
    and.b32 %r1267, %r1289, %r1269;    setp.ne.u32 p, %r1267, 0;
    vote.ballot.sync.b32 %r1267, p, 0xffffffff;
    @!p not.b32 %r1267, %r1267;
}

	// end inline asm
	mov.b32 	%r1272, 2;
	// begin inline asm
	{
    .reg .pred p;
    and.b32 %r1270, %r1289, %r1272;    setp.ne.u32 p, %r1270, 0;
    vote.ballot.sync.b32 %r1270, p, 0xffffffff;
    @!p not.b32 %r1270, %r1270;
}

	// end inline asm
	and.b32  	%r1294, %r1270, %r1267;
	mov.b32 	%r1275, 4;
	// begin inline asm
	{
    .reg .pred p;
    and.b32 %r1273, %r1289, %r1275;    setp.ne.u32 p, %r1273, 0;
    vote.ballot.sync.b32 %r1273, p, 0xffffffff;
    @!p not.b32 %r1273, %r1273;
}

	// end inline asm
	and.b32  	%r1295, %r1273, %r1294;
	mov.b32 	%r1278, 8;
	// begin inline asm
	{
    .reg .pred p;
    and.b32 %r1276, %r1289, %r1278;    setp.ne.u32 p, %r1276, 0;
    vote.ballot.sync.b32 %r1276, p, 0xffffffff;
    @!p not.b32 %r1276, %r1276;
}

	// end inline asm
	and.b32  	%r1296, %r1276, %r1295;
	mov.b32 	%r1281, 16;
	// begin inline asm
	{
    .reg .pred p;
    and.b32 %r1279, %r1289, %r1281;    setp.ne.u32 p, %r1279, 0;
    vote.ballot.sync.b32 %r1279, p, 0xffffffff;
    @!p not.b32 %r1279, %r1279;
}

	// end inline asm
	and.b32  	%r1297, %r1279, %r1296;
	mov.b32 	%r1284, 32;
	// begin inline asm
	{
    .reg .pred p;
    and.b32 %r1282, %r1289, %r1284;    setp.ne.u32 p, %r1282, 0;
    vote.ballot.sync.b32 %r1282, p, 0xffffffff;
    @!p not.b32 %r1282, %r1282;
}

	// end inline asm
	and.b32  	%r1298, %r1282, %r1297;
	mov.b32 	%r1287, 64;
	// begin inline asm
	{
    .reg .pred p;
    and.b32 %r1285, %r1289, %r1287;    setp.ne.u32 p, %r1285, 0;
    vote.ballot.sync.b32 %r1285, p, 0xffffffff;
    @!p not.b32 %r1285, %r1285;
}

	// end inline asm
	and.b32  	%r1299, %r1285, %r1298;
	mov.b32 	%r1290, 128;
	// begin inline asm
	{
    .reg .pred p;
    and.b32 %r1288, %r1289, %r1290;    setp.ne.u32 p, %r1288, 0;
    vote.ballot.sync.b32 %r1288, p, 0xffffffff;
    @!p not.b32 %r1288, %r1288;
}

	// end inline asm
	and.b32  	%r1300, %r1288, %r1299;
	clz.b32 	%r1301, %r1300;
	sub.s32 	%r283, 31, %r1301;
	and.b32  	%r1302, %r878, %r1300;
	popc.b32 	%r284, %r1302;
	setp.ne.s32 	%p125, %r443, %r283;
	mov.b32 	%r2239, 0;
	@%p125 bra 	$L__BB9_201;
	shl.b32 	%r1307, %r1289, 2;
	add.s32 	%r1308, %r219, %r1307;
	atom.shared.add.u32 	%r2239, [%r1308], %r284;
$L__BB9_201:
	ld.param.u32 	%r2106, [_ZN3cub18CUB_300001_SM_10006detail10radix_sort29DeviceRadixSortOnesweepKernelINS1_5radix10policy_hubIiiyE10Policy1000ELNS0_9SortOrderE0EiiyiiNS1_21identity_decomposer_tEEEvPT5_SB_PT3_PKSC_PT1_PKSG_PT2_PKSK_T4_iiT6__param_9];
	shfl.sync.idx.b32	%r1334|%p126, %r2239, %r283, 31, -1;
	add.s32 	%r287, %r284, %r1334;
	shr.u32 	%r1335, %r2217, %r2106;
	and.b32  	%r1331, %r1335, %r221;
	mov.b32 	%r1311, 1;
	// begin inline asm
	{
    .reg .pred p;
    and.b32 %r1309, %r1331, %r1311;    setp.ne.u32 p, %r1309, 0;
    vote.ballot.sync.b32 %r1309, p, 0xffffffff;
    @!p not.b32 %r1309, %r1309;
}

	// end inline asm
	mov.b32 	%r1314, 2;
	// begin inline asm
	{
    .reg .pred p;
    and.b32 %r1312, %r1331, %r1314;    setp.ne.u32 p, %r1312, 0;
    vote.ballot.sync.b32 %r1312, p, 0xffffffff;
    @!p not.b32 %r1312, %r1312;
}

	// end inline asm
	and.b32  	%r1336, %r1312, %r1309;
	mov.b32 	%r1317, 4;
	// begin inline asm
	{
    .reg .pred p;
    and.b32 %r1315, %r1331, %r1317;    setp.ne.u32 p, %r1315, 0;
    vote.ballot.sync.b32 %r1315, p, 0xffffffff;
    @!p not.b32 %r1315, %r1315;
}

	// end inline asm
	and.b32  	%r1337, %r1315, %r1336;
	mov.b32 	%r1320, 8;
	// begin inline asm
	{
    .reg .pred p;
    and.b32 %r1318, %r1331, %r1320;    setp.ne.u32 p, %r1318, 0;
    vote.ballot.sync.b32 %r1318, p, 0xffffffff;
    @!p not.b32 %r1318, %r1318;
}

	// end inline asm
	and.b32  	%r1338, %r1318, %r1337;
	mov.b32 	%r1323, 16;
	// begin inline asm
	{
    .reg .pred p;
    and.b32 %r1321, %r1331, %r1323;    setp.ne.u32 p, %r1321, 0;
    vote.ballot.sync.b32 %r1321, p, 0xffffffff;
    @!p not.b32 %r1321, %r1321;
}

	// end inline asm
	and.b32  	%r1339, %r1321, %r1338;
	mov.b32 	%r1326, 32;
	// begin inline asm
	{
    .reg .pred p;
    and.b32 %r1324, %r1331, %r1326;    setp.ne.u32 p, %r1324, 0;
    vote.ballot.sync.b32 %r1324, p, 0xffffffff;
    @!p not.b32 %r1324, %r1324;
}

	// end inline asm
	and.b32  	%r1340, %r1324, %r1339;
	mov.b32 	%r1329, 64;
	// begin inline asm
	{
    .reg .pred p;
    and.b32 %r1327, %r1331, %r1329;    setp.ne.u32 p, %r1327, 0;
    vote.ballot.sync.b32 %r1327, p, 0xffffffff;
    @!p not.b32 %r1327, %r1327;
}

	// end inline asm
	and.b32  	%r1341, %r1327, %r1340;
	mov.b32 	%r1332, 128;
	// begin inline asm
	{
    .reg .pred p;
    and.b32 %r1330, %r1331, %r1332;    setp.ne.u32 p, %r1330, 0;
    vote.ballot.sync.b32 %r1330, p, 0xffffffff;
    @!p not.b32 %r1330, %r1330;
}

	// end inline asm
	and.b32  	%r1342, %r1330, %r1341;
	clz.b32 	%r1343, %r1342;
	sub.s32 	%r289, 31, %r1343;
	and.b32  	%r1344, %r878, %r1342;
	popc.b32 	%r290, %r1344;
	setp.ne.s32 	%p127, %r443, %r289;
	mov.b32 	%r2240, 0;
	@%p127 bra 	$L__BB9_203;
	shl.b32 	%r1349, %r1331, 2;
	add.s32 	%r1350, %r219, %r1349;
	atom.shared.add.u32 	%r2240, [%r1350], %r290;
$L__BB9_203:
	ld.param.u32 	%r2107, [_ZN3cub18CUB_300001_SM_10006detail10radix_sort29DeviceRadixSortOnesweepKernelINS1_5radix10policy_hubIiiyE10Policy1000ELNS0_9SortOrderE0EiiyiiNS1_21identity_decomposer_tEEEvPT5_SB_PT3_PKSC_PT1_PKSG_PT2_PKSK_T4_iiT6__param_9];
	shfl.sync.idx.b32	%r1376|%p128, %r2240, %r289, 31, -1;
	add.s32 	%r293, %r290, %r1376;
	shr.u32 	%r1377, %r2216, %r2107;
	and.b32  	%r1373, %r1377, %r221;
	mov.b32 	%r1353, 1;
	// begin inline asm
	{
    .reg .pred p;
    and.b32 %r1351, %r1373, %r1353;    setp.ne.u32 p, %r1351, 0;
    vote.ballot.sync.b32 %r1351, p, 0xffffffff;
    @!p not.b32 %r1351, %r1351;
}

	// end inline asm
	mov.b32 	%r1356, 2;
	// begin inline asm
	{
    .reg .pred p;
    and.b32 %r1354, %r1373, %r1356;    setp.ne.u32 p, %r1354, 0;
    vote.ballot.sync.b32 %r1354, p, 0xffffffff;
    @!p not.b32 %r1354, %r1354;
}

	// end inline asm
	and.b32  	%r1378, %r1354, %r1351;
	mov.b32 	%r1359, 4;
	// begin inline asm
	{
    .reg .pred p;
    and.b32 %r1357, %r1373, %r1359;    setp.ne.u32 p, %r1357, 0;
    vote.ballot.sync.b32 %r1357, p, 0xffffffff;
    @!p not.b32 %r1357, %r1357;
}

	// end inline asm
	and.b32  	%r1379, %r1357, %r1378;
	mov.b32 	%r1362, 8;
	// begin inline asm
	{
    .reg .pred p;
    and.b32 %r1360, %r1373, %r1362;    setp.ne.u32 p, %r1360, 0;
    vote.ballot.sync.b32 %r1360, p, 0xffffffff;
    @!p not.b32 %r1360, %r1360;
}

	// end inline asm
	and.b32  	%r1380, %r1360, %r1379;
	mov.b32 	%r1365, 16;
	// begin inline asm
	{
    .reg .pred p;
    and.b32 %r1363, %r1373, %r1365;    setp.ne.u32 p, %r1363, 0;
    vote.ballot.sync.b32 %r1363, p, 0xffffffff;
    @!p not.b32 %r1363, %r1363;
}

	// end inline asm
	and.b32  	%r1381, %r1363, %r1380;
	mov.b32 	%r1368, 32;
	// begin inline asm
	{
    .reg .pred p;
    and.b32 %r1366, %r1373, %r1368;    setp.ne.u32 p, %r1366, 0;
    vote.ballot.sync.b32 %r1366, p, 0xffffffff;
    @!p not.b32 %r1366, %r1366;
}

	// end inline asm
	and.b32  	%r1382, %r1366, %r1381;
	mov.b32 	%r1371, 64;
	// begin inline asm
	{
    .reg .pred p;
    and.b32 %r1369, %r1373, %r1371;    setp.ne.u32 p, %r1369, 0;
    vote.ballot.sync.b32 %r1369, p, 0xffffffff;
    @!p not.b32 %r1369, %r1369;
}

	// end inline asm
	and.b32  	%r1383, %r1369, %r1382;
	mov.b32 	%r1374, 128;
	// begin inline asm
	{
    .reg .pred p;
    and.b32 %r1372, %r1373, %r1374;    setp.ne.u32 p, %r1372, 0;
    vote.ballot.sync.b32 %r1372, p, 0xffffffff;
    @!p not.b32 %r1372, %r1372;
}

	// end inline asm
	and.b32  	%r1384, %r1372, %r1383;
	clz.b32 	%r1385, %r1384;
	sub.s32 	%r295, 31, %r1385;
	and.b32  	%r1386, %r878, %r1384;
	popc.b32 	%r296, %r1386;
	setp.ne.s32 	%p129, %r443, %r295;
	mov.b32 	%r2241, 0;
	@%p129 bra 	$L__BB9_205;
	shl.b32 	%r1391, %r1373, 2;
	add.s32 	%r1392, %r219, %r1391;
	atom.shared.add.u32 	%r2241, [%r1392], %r296;
$L__BB9_205:
	ld.param.u32 	%r2108, [_ZN3cub18CUB_300001_SM_10006detail10radix_sort29DeviceRadixSortOnesweepKernelINS1_5radix10policy_hubIiiyE10Policy1000ELNS0_9SortOrderE0EiiyiiNS1_21identity_decomposer_tEEEvPT5_SB_PT3_PKSC_PT1_PKSG_PT2_PKSK_T4_iiT6__param_9];
	shfl.sync.idx.b32	%r1418|%p130, %r2241, %r295, 31, -1;
	add.s32 	%r299, %r296, %r1418;
	shr.u32 	%r1419, %r2215, %r2108;
	and.b32  	%r1415, %r1419, %r221;
	mov.b32 	%r1395, 1;
	// begin inline asm
	{
    .reg .pred p;
    and.b32 %r1393, %r1415, %r1395;    setp.ne.u32 p, %r1393, 0;
    vote.ballot.sync.b32 %r1393, p, 0xffffffff;
    @!p not.b32 %r1393, %r1393;
}

	// end inline asm
	mov.b32 	%r1398, 2;
	// begin inline asm
	{
    .reg .pred p;
    and.b32 %r1396, %r1415, %r1398;    setp.ne.u32 p, %r1396, 0;
    vote.ballot.sync.b32 %r1396, p, 0xffffffff;
    @!p not.b32 %r1396, %r1396;
}

	// end inline asm
	and.b32  	%r1420, %r1396, %r1393;
	mov.b32 	%r1401, 4;
	// begin inline asm
	{
    .reg .pred p;
    and.b32 %r1399, %r1415, %r1401;    setp.ne.u32 p, %r1399, 0;
    vote.ballot.sync.b32 %r1399, p, 0xffffffff;
    @!p not.b32 %r1399, %r1399;
}

	// end inline asm
	and.b32  	%r1421, %r1399, %r1420;
	mov.b32 	%r1404, 8;
	// begin inline asm
	{
    .reg .pred p;
    and.b32 %r1402, %r1415, %r1404;    setp.ne.u32 p, %r1402, 0;
    vote.ballot.sync.b32 %r1402, p, 0xffffffff;
    @!p not.b32 %r1402, %r1402;
}

	// end inline asm
	and.b32  	%r1422, %r1402, %r1421;
	mov.b32 	%r1407, 16;
	// begin inline asm
	{
    .reg .pred p;
    and.b32 %r1405, %r1415, %r1407;    setp.ne.u32 p, %r1405, 0;
    vote.ballot.sync.b32 %r1405, p, 0xffffffff;
    @!p not.b32 %r1405, %r1405;
}

	// end inline asm
	and.b32  	%r1423, %r1405, %r1422;
	mov.b32 	%r1410, 32;
	// begin inline asm
	{
    .reg .pred p;
    and.b32 %r1408, %r1415, %r1410;    setp.ne.u32 p, %r1408, 0;
    vote.ballot.sync.b32 %r1408, p, 0xffffffff;
    @!p not.b32 %r1408, %r1408;
}

	// end inline asm
	and.b32  	%r1424, %r1408, %r1423;
	mov.b32 	%r1413, 64;
	// begin inline asm
	{
    .reg .pred p;
    and.b32 %r1411, %r1415, %r1413;    setp.ne.u32 p, %r1411, 0;
    vote.ballot.sync.b32 %r1411, p, 0xffffffff;
    @!p not.b32 %r1411, %r1411;
}

	// end inline asm
	and.b32  	%r1425, %r1411, %r1424;
	mov.b32 	%r1416, 128;
	// begin inline asm
	{
    .reg .pred p;
    and.b32 %r1414, %r1415, %r1416;    setp.ne.u32 p, %r1414, 0;
    vote.ballot.sync.b32 %r1414, p, 0xffffffff;
    @!p not.b32 %r1414, %r1414;
}

	// end inline asm
	and.b32  	%r1426, %r1414, %r1425;
	clz.b32 	%r1427, %r1426;
	sub.s32 	%r301, 31, %r1427;
	and.b32  	%r1428, %r878, %r1426;
	popc.b32 	%r302, %r1428;
	setp.ne.s32 	%p131, %r443, %r301;
	mov.b32 	%r2242, 0;
	@%p131 bra 	$L__BB9_207;
	shl.b32 	%r1433, %r1415, 2;
	add.s32 	%r1434, %r219, %r1433;
	atom.shared.add.u32 	%r2242, [%r1434], %r302;
$L__BB9_207:
	ld.param.u32 	%r2109, [_ZN3cub18CUB_300001_SM_10006detail10radix_sort29DeviceRadixSortOnesweepKernelINS1_5radix10policy_hubIiiyE10Policy1000ELNS0_9SortOrderE0EiiyiiNS1_21identity_decomposer_tEEEvPT5_SB_PT3_PKSC_PT1_PKSG_PT2_PKSK_T4_iiT6__param_9];
	shfl.sync.idx.b32	%r1460|%p132, %r2242, %r301, 31, -1;
	add.s32 	%r305, %r302, %r1460;
	shr.u32 	%r1461, %r2214, %r2109;
	and.b32  	%r1457, %r1461, %r221;
	mov.b32 	%r1437, 1;
	// begin inline asm
	{
    .reg .pred p;
    and.b32 %r1435, %r1457, %r1437;    setp.ne.u32 p, %r1435, 0;
    vote.ballot.sync.b32 %r1435, p, 0xffffffff;
    @!p not.b32 %r1435, %r1435;
}

	// end inline asm
	mov.b32 	%r1440, 2;
	// begin inline asm
	{
    .reg .pred p;
    and.b32 %r1438, %r1457, %r1440;    setp.ne.u32 p, %r1438, 0;
    vote.ballot.sync.b32 %r1438, p, 0xffffffff;
    @!p not.b32 %r1438, %r1438;
}

	// end inline asm
	and.b32  	%r1462, %r1438, %r1435;
	mov.b32 	%r1443, 4;
	// begin inline asm
	{
    .reg .pred p;
    and.b32 %r1441, %r1457, %r1443;    setp.ne.u32 p, %r1441, 0;
    vote.ballot.sync.b32 %r1441, p, 0xffffffff;
    @!p not.b32 %r1441, %r1441;
}

	// end inline asm
	and.b32  	%r1463, %r1441, %r1462;
	mov.b32 	%r1446, 8;
	// begin inline asm
	{
    .reg .pred p;
    and.b32 %r1444, %r1457, %r1446;    setp.ne.u32 p, %r1444, 0;
    vote.ballot.sync.b32 %r1444, p, 0xffffffff;
    @!p not.b32 %r1444, %r1444;
}

	// end inline asm
	and.b32  	%r1464, %r1444, %r1463;
	mov.b32 	%r1449, 16;
	// begin inline asm
	{
    .reg .pred p;
    and.b32 %r1447, %r1457, %r1449;    setp.ne.u32 p, %r1447, 0;
    vote.ballot.sync.b32 %r1447, p, 0xffffffff;
    @!p not.b32 %r1447, %r1447;
}

	// end inline asm
	and.b32  	%r1465, %r1447, %r1464;
	mov.b32 	%r1452, 32;
	// begin inline asm
	{
    .reg .pred p;
    and.b32 %r1450, %r1457, %r1452;    setp.ne.u32 p, %r1450, 0;
    vote.ballot.sync.b32 %r1450, p, 0xffffffff;
    @!p not.b32 %r1450, %r1450;
}

	// end inline asm
	and.b32  	%r1466, %r1450, %r1465;
	mov.b32 	%r1455, 64;
	// begin inline asm
	{
    .reg .pred p;
    and.b32 %r1453, %r1457, %r1455;    setp.ne.u32 p, %r1453, 0;
    vote.ballot.sync.b32 %r1453, p, 0xffffffff;
    @!p not.b32 %r1453, %r1453;
}

	// end inline asm
	and.b32  	%r1467, %r1453, %r1466;
	mov.b32 	%r1458, 128;
	// begin inline asm
	{
    .reg .pred p;
    and.b32 %r1456, %r1457, %r1458;    setp.ne.u32 p, %r1456, 0;
    vote.ballot.sync.b32 %r1456, p, 0xffffffff;
    @!p not.b32 %r1456, %r1456;
}

	// end inline asm
	and.b32  	%r1468, %r1456, %r1467;
	clz.b32 	%r1469, %r1468;
	sub.s32 	%r307, 31, %r1469;
	and.b32  	%r1470, %r878, %r1468;
	popc.b32 	%r308, %r1470;
	setp.ne.s32 	%p133, %r443, %r307;
	mov.b32 	%r2243, 0;
	@%p133 bra 	$L__BB9_209;
	shl.b32 	%r1475, %r1457, 2;
	add.s32 	%r1476, %r219, %r1475;
	atom.shared.add.u32 	%r2243, [%r1476], %r308;
$L__BB9_209:
	ld.param.u32 	%r2110, [_ZN3cub18CUB_300001_SM_10006detail10radix_sort29DeviceRadixSortOnesweepKernelINS1_5radix10policy_hubIiiyE10Policy1000ELNS0_9SortOrderE0EiiyiiNS1_21identity_decomposer_tEEEvPT5_SB_PT3_PKSC_PT1_PKSG_PT2_PKSK_T4_iiT6__param_9];
	shfl.sync.idx.b32	%r1502|%p134, %r2243, %r307, 31, -1;
	add.s32 	%r311, %r308, %r1502;
	shr.u32 	%r1503, %r2213, %r2110;
	and.b32  	%r1499, %r1503, %r221;
	mov.b32 	%r1479, 1;
	// begin inline asm
	{
    .reg .pred p;
    and.b32 %r1477, %r1499, %r1479;    setp.ne.u32 p, %r1477, 0;
    vote.ballot.sync.b32 %r1477, p, 0xffffffff;
    @!p not.b32 %r1477, %r1477;
}

	// end inline asm
	mov.b32 	%r1482, 2;
	// begin inline asm
	{
    .reg .pred p;
    and.b32 %r1480, %r1499, %r1482;    setp.ne.u32 p, %r1480, 0;
    vote.ballot.sync.b32 %r1480, p, 0xffffffff;
    @!p not.b32 %r1480, %r1480;
}

	// end inline asm
	and.b32  	%r1504, %r1480, %r1477;
	mov.b32 	%r1485, 4;
	// begin inline asm
	{
    .reg .pred p;
    and.b32 %r1483, %r1499, %r1485;    setp.ne.u32 p, %r1483, 0;
    vote.ballot.sync.b32 %r1483, p, 0xffffffff;
    @!p not.b32 %r1483, %r1483;
}

	// end inline asm
	and.b32  	%r1505, %r1483, %r1504;
	mov.b32 	%r1488, 8;
	// begin inline asm
	{
    .reg .pred p;
    and.b32 %r1486, %r1499, %r1488;    setp.ne.u32 p, %r1486, 0;
    vote.ballot.sync.b32 %r1486, p, 0xffffffff;
    @!p not.b32 %r1486, %r1486;
}

	// end inline asm
	and.b32  	%r1506, %r1486, %r1505;
	mov.b32 	%r1491, 16;
	// begin inline asm
	{
    .reg .pred p;
    and.b32 %r1489, %r1499, %r1491;    setp.ne.u32 p, %r1489, 0;
    vote.ballot.sync.b32 %r1489, p, 0xffffffff;
    @!p not.b32 %r1489, %r1489;
}

	// end inline asm
	and.b32  	%r1507, %r1489, %r1506;
	mov.b32 	%r1494, 32;
	// begin inline asm
	{
    .reg .pred p;
    and.b32 %r1492, %r1499, %r1494;    setp.ne.u32 p, %r1492, 0;
    vote.ballot.sync.b32 %r1492, p, 0xffffffff;
    @!p not.b32 %r1492, %r1492;
}

	// end inline asm
	and.b32  	%r1508, %r1492, %r1507;
	mov.b32 	%r1497, 64;
	// begin inline asm
	{
    .reg .pred p;
    and.b32 %r1495, %r1499, %r1497;    setp.ne.u32 p, %r1495, 0;
    vote.ballot.sync.b32 %r1495, p, 0xffffffff;
    @!p not.b32 %r1495, %r1495;
}

	// end inline asm
	and.b32  	%r1509, %r1495, %r1508;
	mov.b32 	%r1500, 128;
	// begin inline asm
	{
    .reg .pred p;
    and.b32 %r1498, %r1499, %r1500;    setp.ne.u32 p, %r1498, 0;
    vote.ballot.sync.b32 %r1498, p, 0xffffffff;
    @!p not.b32 %r1498, %r1498;
}

	// end inline asm
	and.b32  	%r1510, %r1498, %r1509;
	clz.b32 	%r1511, %r1510;
	sub.s32 	%r313, 31, %r1511;
	and.b32  	%r1512, %r878, %r1510;
	popc.b32 	%r314, %r1512;
	setp.ne.s32 	%p135, %r443, %r313;
	mov.b32 	%r2244, 0;
	@%p135 bra 	$L__BB9_211;
	shl.b32 	%r1517, %r1499, 2;
	add.s32 	%r1518, %r219, %r1517;
	atom.shared.add.u32 	%r2244, [%r1518], %r314;
$L__BB9_211:
	ld.param.u32 	%r2111, [_ZN3cub18CUB_300001_SM_10006detail10radix_sort29DeviceRadixSortOnesweepKernelINS1_5radix10policy_hubIiiyE10Policy1000ELNS0_9SortOrderE0EiiyiiNS1_21identity_decomposer_tEEEvPT5_SB_PT3_PKSC_PT1_PKSG_PT2_PKSK_T4_iiT6__param_9];
	shfl.sync.idx.b32	%r1544|%p136, %r2244, %r313, 31, -1;
	add.s32 	%r317, %r314, %r1544;
	shr.u32 	%r1545, %r2212, %r2111;
	and.b32  	%r1541, %r1545, %r221;
	mov.b32 	%r1521, 1;
	// begin inline asm
	{
    .reg .pred p;
    and.b32 %r1519, %r1541, %r1521;    setp.ne.u32 p, %r1519, 0;
    vote.ballot.sync.b32 %r1519, p, 0xffffffff;
    @!p not.b32 %r1519, %r1519;
}

	// end inline asm
	mov.b32 	%r1524, 2;
	// begin inline asm
	{
    .reg .pred p;
    and.b32 %r1522, %r1541, %r1524;    setp.ne.u32 p, %r1522, 0;
    vote.ballot.sync.b32 %r1522, p, 0xffffffff;
    @!p not.b32 %r1522, %r1522;
}

	// end inline asm
	and.b32  	%r1546, %r1522, %r1519;
	mov.b32 	%r1527, 4;
	// begin inline asm
	{
    .reg .pred p;
    and.b32 %r1525, %r1541, %r1527;    setp.ne.u32 p, %r1525, 0;
    vote.ballot.sync.b32 %r1525, p, 0xffffffff;
    @!p not.b32 %r1525, %r1525;
}

	// end inline asm
	and.b32  	%r1547, %r1525, %r1546;
	mov.b32 	%r1530, 8;
	// begin inline asm
	{
    .reg .pred p;
    and.b32 %r1528, %r1541, %r1530;    setp.ne.u32 p, %r1528, 0;
    vote.ballot.sync.b32 %r1528, p, 0xffffffff;
    @!p not.b32 %r1528, %r1528;
}

	// end inline asm
	and.b32  	%r1548, %r1528, %r1547;
	mov.b32 	%r1533, 16;
	// begin inline asm
	{
    .reg .pred p;
    and.b32 %r1531, %r1541, %r1533;    setp.ne.u32 p, %r1531, 0;
    vote.ballot.sync.b32 %r1531, p, 0xffffffff;
    @!p not.b32 %r1531, %r1531;
}

	// end inline asm
	and.b32  	%r1549, %r1531, %r1548;
	mov.b32 	%r1536, 32;
	// begin inline asm
	{
    .reg .pred p;
    and.b32 %r1534, %r1541, %r1536;    setp.ne.u32 p, %r1534, 0;
    vote.ballot.sync.b32 %r1534, p, 0xffffffff;
    @!p not.b32 %r1534, %r1534;
}

	// end inline asm
	and.b32  	%r1550, %r1534, %r1549;
	mov.b32 	%r1539, 64;
	// begin inline asm
	{
    .reg .pred p;
    and.b32 %r1537, %r1541, %r1539;    setp.ne.u32 p, %r1537, 0;
    vote.ballot.sync.b32 %r1537, p, 0xffffffff;
    @!p not.b32 %r1537, %r1537;
}

	// end inline asm
	and.b32  	%r1551, %r1537, %r1550;
	mov.b32 	%r1542, 128;
	// begin inline asm
	{
    .reg .pred p;
    and.b32 %r1540, %r1541, %r1542;    setp.ne.u32 p, %r1540, 0;
    vote.ballot.sync.b32 %r1540, p, 0xffffffff;
    @!p not.b32 %r1540, %r1540;
}

	// end inline asm
	and.b32  	%r1552, %r1540, %r1551;
	clz.b32 	%r1553, %r1552;
	sub.s32 	%r319, 31, %r1553;
	and.b32  	%r1554, %r878, %r1552;
	popc.b32 	%r320, %r1554;
	setp.ne.s32 	%p137, %r443, %r319;
	mov.b32 	%r2245, 0;
	@%p137 bra 	$L__BB9_213;
	shl.b32 	%r1559, %r1541, 2;
	add.s32 	%r1560, %r219, %r1559;
	atom.shared.add.u32 	%r2245, [%r1560], %r320;
$L__BB9_213:
	setp.gt.u32 	%p138, %r1, 255;
	shfl.sync.idx.b32	%r1561|%p139, %r2245, %r319, 31, -1;
	add.s32 	%r1562, %r320, %r1561;
	bar.sync 	0;
	shl.b32 	%r1563, %r227, 2;
	add.s32 	%r323, %r783, %r1563;
	st.shared.u32 	[%r323+-4], %r2228;
	shl.b32 	%r1565, %r233, 2;
	add.s32 	%r324, %r783, %r1565;
	st.shared.u32 	[%r324+-4], %r2227;
	shl.b32 	%r1566, %r239, 2;
	add.s32 	%r325, %r783, %r1566;
	st.shared.u32 	[%r325+-4], %r2226;
	shl.b32 	%r1567, %r245, 2;
	add.s32 	%r326, %r783, %r1567;
	st.shared.u32 	[%r326+-4], %r2225;
	shl.b32 	%r1568, %r251, 2;
	add.s32 	%r327, %r783, %r1568;
	st.shared.u32 	[%r327+-4], %r2224;
	shl.b32 	%r1569, %r257, 2;
	add.s32 	%r328, %r783, %r1569;
	st.shared.u32 	[%r328+-4], %r2223;
	shl.b32 	%r1570, %r263, 2;
	add.s32 	%r329, %r783, %r1570;
	st.shared.u32 	[%r329+-4], %r2222;
	shl.b32 	%r1571, %r269, 2;
	add.s32 	%r330, %r783, %r1571;
	st.shared.u32 	[%r330+-4], %r2221;
	shl.b32 	%r1572, %r275, 2;
	add.s32 	%r331, %r783, %r1572;
	st.shared.u32 	[%r331+-4], %r2220;
	shl.b32 	%r1573, %r281, 2;
	add.s32 	%r332, %r783, %r1573;
	st.shared.u32 	[%r332+-4], %r2219;
	shl.b32 	%r1574, %r287, 2;
	add.s32 	%r333, %r783, %r1574;
	st.shared.u32 	[%r333+-4], %r2218;
	shl.b32 	%r1575, %r293, 2;
	add.s32 	%r334, %r783, %r1575;
	st.shared.u32 	[%r334+-4], %r2217;
	shl.b32 	%r1576, %r299, 2;
	add.s32 	%r335, %r783, %r1576;
	st.shared.u32 	[%r335+-4], %r2216;
	shl.b32 	%r1577, %r305, 2;
	add.s32 	%r336, %r783, %r1577;
	st.shared.u32 	[%r336+-4], %r2215;
	shl.b32 	%r1578, %r311, 2;
	add.s32 	%r337, %r783, %r1578;
	st.shared.u32 	[%r337+-4], %r2214;
	shl.b32 	%r1579, %r317, 2;
	add.s32 	%r338, %r783, %r1579;
	st.shared.u32 	[%r338+-4], %r2213;
	shl.b32 	%r1580, %r1562, 2;
	add.s32 	%r339, %r783, %r1580;
	st.shared.u32 	[%r339+-4], %r2212;
	shl.b32 	%r1581, %r1, 3;
	add.s32 	%r1582, %r783, %r1581;
	add.s32 	%r340, %r1582, 26112;
	@%p138 bra 	$L__BB9_221;
	ld.param.u64 	%rd437, [_ZN3cub18CUB_300001_SM_10006detail10radix_sort29DeviceRadixSortOnesweepKernelINS1_5radix10policy_hubIiiyE10Policy1000ELNS0_9SortOrderE0EiiyiiNS1_21identity_decomposer_tEEEvPT5_SB_PT3_PKSC_PT1_PKSG_PT2_PKSK_T4_iiT6__param_3];
	cvta.to.global.u64 	%rd93, %rd437;
	shl.b64 	%rd94, %rd9, 3;
	add.s64 	%rd95, %rd93, %rd94;
	ld.global.u64 	%rd96, [%rd95];
	cvt.s64.s32 	%rd97, %r218;
	sub.s64 	%rd456, %rd96, %rd97;
	st.shared.u64 	[%r340], %rd456;
	setp.lt.s32 	%p140, %r3, 1;
	mov.u32 	%r2249, %r2174;
	@%p140 bra 	$L__BB9_220;
	mov.b32 	%r2247, -1;
	mov.u32 	%r2246, %r3;
	mov.u32 	%r2249, %r2174;
$L__BB9_216:
	ld.param.u64 	%rd430, [_ZN3cub18CUB_300001_SM_10006detail10radix_sort29DeviceRadixSortOnesweepKernelINS1_5radix10policy_hubIiiyE10Policy1000ELNS0_9SortOrderE0EiiyiiNS1_21identity_decomposer_tEEEvPT5_SB_PT3_PKSC_PT1_PKSG_PT2_PKSK_T4_iiT6__param_0];
	add.s32 	%r344, %r2246, -1;
	shl.b32 	%r1584, %r344, 8;
	add.s32 	%r1585, %r1584, %r1;
	cvta.to.global.u64 	%rd98, %rd430;
	mul.wide.s32 	%rd99, %r1585, 4;
	add.s64 	%rd19, %rd98, %rd99;
$L__BB9_217:
	membar.cta;
	ld.volatile.global.u32 	%r345, [%rd19];
	setp.eq.s32 	%p141, %r345, 0;
	@%p141 bra 	$L__BB9_217;
	and.b32  	%r1586, %r345, 1073741823;
	add.s32 	%r2249, %r1586, %r2249;
	setp.gt.s32 	%p142, %r345, -1;
	vote.sync.ballot.b32 	%r2247, %p142, %r2247;
	setp.gt.u32 	%p144, %r2246, 1;
	and.pred  	%p145, %p142, %p144;
	mov.u32 	%r2246, %r344;
	@%p145 bra 	$L__BB9_216;
	ld.shared.u64 	%rd456, [%r340];
$L__BB9_220:
	ld.param.u64 	%rd431, [_ZN3cub18CUB_300001_SM_10006detail10radix_sort29DeviceRadixSortOnesweepKernelINS1_5radix10policy_hubIiiyE10Policy1000ELNS0_9SortOrderE0EiiyiiNS1_21identity_decomposer_tEEEvPT5_SB_PT3_PKSC_PT1_PKSG_PT2_PKSK_T4_iiT6__param_0];
	or.b32  	%r1587, %r2249, -2147483648;
	cvta.to.global.u64 	%rd100, %rd431;
	shl.b32 	%r1588, %r3, 8;
	add.s32 	%r1589, %r1588, %r1;
	mul.wide.s32 	%rd101, %r1589, 4;
	add.s64 	%rd102, %rd100, %rd101;
	st.volatile.global.u32 	[%rd102], %r1587;
	sub.s32 	%r1590, %r2249, %r2174;
	cvt.s64.s32 	%rd103, %r1590;
	add.s64 	%rd104, %rd456, %rd103;
	st.shared.u64 	[%r340], %rd104;
$L__BB9_221:
	ld.param.u32 	%r2087, [_ZN3cub18CUB_300001_SM_10006detail10radix_sort29DeviceRadixSortOnesweepKernelINS1_5radix10policy_hubIiiyE10Policy1000ELNS0_9SortOrderE0EiiyiiNS1_21identity_decomposer_tEEEvPT5_SB_PT3_PKSC_PT1_PKSG_PT2_PKSK_T4_iiT6__param_8];
	ld.param.u64 	%rd434, [_ZN3cub18CUB_300001_SM_10006detail10radix_sort29DeviceRadixSortOnesweepKernelINS1_5radix10policy_hubIiiyE10Policy1000ELNS0_9SortOrderE0EiiyiiNS1_21identity_decomposer_tEEEvPT5_SB_PT3_PKSC_PT1_PKSG_PT2_PKSK_T4_iiT6__param_2];
	setp.gt.u32 	%p146, %r1, 255;
	mad.lo.s32 	%r349, %r3, 6528, 6528;
	setp.lt.s32 	%p147, %r349, %r2087;
	setp.eq.s64 	%p148, %rd434, 0;
	or.pred  	%p149, %p148, %p147;
	or.pred  	%p150, %p146, %p149;
	@%p150 bra 	$L__BB9_223;
	ld.param.u64 	%rd435, [_ZN3cub18CUB_300001_SM_10006detail10radix_sort29DeviceRadixSortOnesweepKernelINS1_5radix10policy_hubIiiyE10Policy1000ELNS0_9SortOrderE0EiiyiiNS1_21identity_decomposer_tEEEvPT5_SB_PT3_PKSC_PT1_PKSG_PT2_PKSK_T4_iiT6__param_2];
	ld.shared.u64 	%rd105, [%r340];
	cvt.s64.s32 	%rd106, %r2174;
	cvt.s64.s32 	%rd107, %r218;
	add.s64 	%rd108, %rd107, %rd106;
	add.s64 	%rd109, %rd108, %rd105;
	cvta.to.global.u64 	%rd110, %rd435;
	shl.b64 	%rd111, %rd9, 3;
	add.s64 	%rd112, %rd110, %rd111;
	st.global.u64 	[%rd112], %rd109;
$L__BB9_223:
	ld.param.u32 	%r2088, [_ZN3cub18CUB_300001_SM_10006detail10radix_sort29DeviceRadixSortOnesweepKernelINS1_5radix10policy_hubIiiyE10Policy1000ELNS0_9SortOrderE0EiiyiiNS1_21identity_decomposer_tEEEvPT5_SB_PT3_PKSC_PT1_PKSG_PT2_PKSK_T4_iiT6__param_8];
	ld.param.u64 	%rd438, [_ZN3cub18CUB_300001_SM_10006detail10radix_sort29DeviceRadixSortOnesweepKernelINS1_5radix10policy_hubIiiyE10Policy1000ELNS0_9SortOrderE0EiiyiiNS1_21identity_decomposer_tEEEvPT5_SB_PT3_PKSC_PT1_PKSG_PT2_PKSK_T4_iiT6__param_4];
	cvta.to.global.u64 	%rd22, %rd438;
	shl.b32 	%r1591, %r1, 2;
	add.s32 	%r350, %r783, %r1591;
	setp.gt.s32 	%p151, %r349, %r2088;
	bar.sync 	0;
	@%p151 bra 	$L__BB9_225;
	ld.param.u32 	%r2112, [_ZN3cub18CUB_300001_SM_10006detail10radix_sort29DeviceRadixSortOnesweepKernelINS1_5radix10policy_hubIiiyE10Policy1000ELNS0_9SortOrderE0EiiyiiNS1_21identity_decomposer_tEEEvPT5_SB_PT3_PKSC_PT1_PKSG_PT2_PKSK_T4_iiT6__param_9];
	ld.shared.u32 	%r1593, [%r350];
	shr.u32 	%r1594, %r1593, %r2112;
	and.b32  	%r1595, %r1594, %r221;
	shl.b32 	%r1596, %r1595, 3;
	add.s32 	%r1598, %r783, 26112;
	add.s32 	%r1599, %r1598, %r1596;
	ld.shared.u64 	%rd113, [%r1599];
	add.s64 	%rd114, %rd113, %rd9;
	xor.b32  	%r1600, %r1593, -2147483648;
	shl.b64 	%rd115, %rd114, 2;
	add.s64 	%rd116, %rd22, %rd115;
	st.global.u32 	[%rd116], %r1600;
	bar.warp.sync 	-1;
	ld.shared.u32 	%r1601, [%r350+1536];
	shr.u32 	%r1602, %r1601, %r2112;
	and.b32  	%r1603, %r1602, %r221;
	shl.b32 	%r1604, %r1603, 3;
	add.s32 	%r1605, %r1598, %r1604;
	ld.shared.u64 	%rd117, [%r1605];
	add.s64 	%rd118, %rd117, %rd9;
	xor.b32  	%r1606, %r1601, -2147483648;
	shl.b64 	%rd119, %rd118, 2;
	add.s64 	%rd120, %rd22, %rd119;
	st.global.u32 	[%rd120+1536], %r1606;
	bar.warp.sync 	-1;
	ld.shared.u32 	%r1607, [%r350+3072];
	shr.u32 	%r1608, %r1607, %r2112;
	and.b32  	%r1609, %r1608, %r221;
	shl.b32 	%r1610, %r1609, 3;
	add.s32 	%r1611, %r1598, %r1610;
	ld.shared.u64 	%rd121, [%r1611];
	add.s64 	%rd122, %rd121, %rd9;
	xor.b32  	%r1612, %r1607, -2147483648;
	shl.b64 	%rd123, %rd122, 2;
	add.s64 	%rd124, %rd22, %rd123;
	st.global.u32 	[%rd124+3072], %r1612;
	bar.warp.sync 	-1;
	ld.shared.u32 	%r1613, [%r350+4608];
	shr.u32 	%r1614, %r1613, %r2112;
	and.b32  	%r1615, %r1614, %r221;
	shl.b32 	%r1616, %r1615, 3;
	add.s32 	%r1617, %r1598, %r1616;
	ld.shared.u64 	%rd125, [%r1617];
	add.s64 	%rd126, %rd125, %rd9;
	xor.b32  	%r1618, %r1613, -2147483648;
	shl.b64 	%rd127, %rd126, 2;
	add.s64 	%rd128, %rd22, %rd127;
	st.global.u32 	[%rd128+4608], %r1618;
	bar.warp.sync 	-1;
	ld.shared.u32 	%r1619, [%r350+6144];
	shr.u32 	%r1620, %r1619, %r2112;
	and.b32  	%r1621, %r1620, %r221;
	shl.b32 	%r1622, %r1621, 3;
	add.s32 	%r1623, %r1598, %r1622;
	ld.shared.u64 	%rd129, [%r1623];
	add.s64 	%rd130, %rd129, %rd9;
	xor.b32  	%r1624, %r1619, -2147483648;
	shl.b64 	%rd131, %rd130, 2;
	add.s64 	%rd132, %rd22, %rd131;
	st.global.u32 	[%rd132+6144], %r1624;
	bar.warp.sync 	-1;
	ld.shared.u32 	%r1625, [%r350+7680];
	shr.u32 	%r1626, %r1625, %r2112;
	and.b32  	%r1627, %r1626, %r221;
	shl.b32 	%r1628, %r1627, 3;
	add.s32 	%r1629, %r1598, %r1628;
	ld.shared.u64 	%rd133, [%r1629];
	add.s64 	%rd134, %rd133, %rd9;
	xor.b32  	%r1630, %r1625, -2147483648;
	shl.b64 	%rd135, %rd134, 2;
	add.s64 	%rd136, %rd22, %rd135;
	st.global.u32 	[%rd136+7680], %r1630;
	bar.warp.sync 	-1;
	ld.shared.u32 	%r1631, [%r350+9216];
	shr.u32 	%r1632, %r1631, %r2112;
	and.b32  	%r1633, %r1632, %r221;
	shl.b32 	%r1634, %r1633, 3;
	add.s32 	%r1635, %r1598, %r1634;
	ld.shared.u64 	%rd137, [%r1635];
	add.s64 	%rd138, %rd137, %rd9;
	xor.b32  	%r1636, %r1631, -2147483648;
	shl.b64 	%rd139, %rd138, 2;
	add.s64 	%rd140, %rd22, %rd139;
	st.global.u32 	[%rd140+9216], %r1636;
	bar.warp.sync 	-1;
	ld.shared.u32 	%r1637, [%r350+10752];
	shr.u32 	%r1638, %r1637, %r2112;
	and.b32  	%r1639, %r1638, %r221;
	shl.b32 	%r1640, %r1639, 3;
	add.s32 	%r1641, %r1598, %r1640;
	ld.shared.u64 	%rd141, [%r1641];
	add.s64 	%rd142, %rd141, %rd9;
	xor.b32  	%r1642, %r1637, -2147483648;
	shl.b64 	%rd143, %rd142, 2;
	add.s64 	%rd144, %rd22, %rd143;
	st.global.u32 	[%rd144+10752], %r1642;
	bar.warp.sync 	-1;
	ld.shared.u32 	%r1643, [%r350+12288];
	shr.u32 	%r1644, %r1643, %r2112;
	and.b32  	%r1645, %r1644, %r221;
	shl.b32 	%r1646, %r1645, 3;
	add.s32 	%r1647, %r1598, %r1646;
	ld.shared.u64 	%rd145, [%r1647];
	add.s64 	%rd146, %rd145, %rd9;
	xor.b32  	%r1648, %r1643, -2147483648;
	shl.b64 	%rd147, %rd146, 2;
	add.s64 	%rd148, %rd22, %rd147;
	st.global.u32 	[%rd148+12288], %r1648;
	bar.warp.sync 	-1;
	ld.shared.u32 	%r1649, [%r350+13824];
	shr.u32 	%r1650, %r1649, %r2112;
	and.b32  	%r1651, %r1650, %r221;
	shl.b32 	%r1652, %r1651, 3;
	add.s32 	%r1653, %r1598, %r1652;
	ld.shared.u64 	%rd149, [%r1653];
	add.s64 	%rd150, %rd149, %rd9;
	xor.b32  	%r1654, %r1649, -2147483648;
	shl.b64 	%rd151, %rd150, 2;
	add.s64 	%rd152, %rd22, %rd151;
	st.global.u32 	[%rd152+13824], %r1654;
	bar.warp.sync 	-1;
	ld.shared.u32 	%r1655, [%r350+15360];
	shr.u32 	%r1656, %r1655, %r2112;
	and.b32  	%r1657, %r1656, %r221;
	shl.b32 	%r1658, %r1657, 3;
	add.s32 	%r1659, %r1598, %r1658;
	ld.shared.u64 	%rd153, [%r1659];
	add.s64 	%rd154, %rd153, %rd9;
	xor.b32  	%r1660, %r1655, -2147483648;
	shl.b64 	%rd155, %rd154, 2;
	add.s64 	%rd156, %rd22, %rd155;
	st.global.u32 	[%rd156+15360], %r1660;
	bar.warp.sync 	-1;
	ld.shared.u32 	%r1661, [%r350+16896];
	shr.u32 	%r1662, %r1661, %r2112;
	and.b32  	%r1663, %r1662, %r221;
	shl.b32 	%r1664, %r1663, 3;
	add.s32 	%r1665, %r1598, %r1664;
	ld.shared.u64 	%rd157, [%r1665];
	add.s64 	%rd158, %rd157, %rd9;
	xor.b32  	%r1666, %r1661, -2147483648;
	shl.b64 	%rd159, %rd158, 2;
	add.s64 	%rd160, %rd22, %rd159;
	st.global.u32 	[%rd160+16896], %r1666;
	bar.warp.sync 	-1;
	ld.shared.u32 	%r1667, [%r350+18432];
	shr.u32 	%r1668, %r1667, %r2112;
	and.b32  	%r1669, %r1668, %r221;
	shl.b32 	%r1670, %r1669, 3;
	add.s32 	%r1671, %r1598, %r1670;
	ld.shared.u64 	%rd161, [%r1671];
	add.s64 	%rd162, %rd161, %rd9;
	xor.b32  	%r1672, %r1667, -2147483648;
	shl.b64 	%rd163, %rd162, 2;
	add.s64 	%rd164, %rd22, %rd163;
	st.global.u32 	[%rd164+18432], %r1672;
	bar.warp.sync 	-1;
	ld.shared.u32 	%r1673, [%r350+19968];
	shr.u32 	%r1674, %r1673, %r2112;
	and.b32  	%r1675, %r1674, %r221;
	shl.b32 	%r1676, %r1675, 3;
	add.s32 	%r1677, %r1598, %r1676;
	ld.shared.u64 	%rd165, [%r1677];
	add.s64 	%rd166, %rd165, %rd9;
	xor.b32  	%r1678, %r1673, -2147483648;
	shl.b64 	%rd167, %rd166, 2;
	add.s64 	%rd168, %rd22, %rd167;
	st.global.u32 	[%rd168+19968], %r1678;
	bar.warp.sync 	-1;
	ld.shared.u32 	%r1679, [%r350+21504];
	shr.u32 	%r1680, %r1679, %r2112;
	and.b32  	%r1681, %r1680, %r221;
	shl.b32 	%r1682, %r1681, 3;
	add.s32 	%r1683, %r1598, %r1682;
	ld.shared.u64 	%rd169, [%r1683];
	add.s64 	%rd170, %rd169, %rd9;
	xor.b32  	%r1684, %r1679, -2147483648;
	shl.b64 	%rd171, %rd170, 2;
	add.s64 	%rd172, %rd22, %rd171;
	st.global.u32 	[%rd172+21504], %r1684;
	bar.warp.sync 	-1;
	ld.shared.u32 	%r1685, [%r350+23040];
	shr.u32 	%r1686, %r1685, %r2112;
	and.b32  	%r1687, %r1686, %r221;
	shl.b32 	%r1688, %r1687, 3;
	add.s32 	%r1689, %r1598, %r1688;
	ld.shared.u64 	%rd173, [%r1689];
	add.s64 	%rd174, %rd173, %rd9;
	xor.b32  	%r1690, %r1685, -2147483648;
	shl.b64 	%rd175, %rd174, 2;
	add.s64 	%rd176, %rd22, %rd175;
	st.global.u32 	[%rd176+23040], %r1690;
	bar.warp.sync 	-1;
	ld.shared.u32 	%r1691, [%r350+24576];
	shr.u32 	%r1692, %r1691, %r2112;
	and.b32  	%r1693, %r1692, %r221;
	shl.b32 	%r1694, %r1693, 3;
	add.s32 	%r1695, %r1598, %r1694;
	ld.shared.u64 	%rd177, [%r1695];
	add.s64 	%rd178, %rd177, %rd9;
	xor.b32  	%r1696, %r1691, -2147483648;
	shl.b64 	%rd179, %rd178, 2;
	add.s64 	%rd180, %rd22, %rd179;
	st.global.u32 	[%rd180+24576], %r1696;
	bar.warp.sync 	-1;
	bra.uni 	$L__BB9_260;
$L__BB9_225:
	ld.param.u32 	%r2089, [_ZN3cub18CUB_300001_SM_10006detail10radix_sort29DeviceRadixSortOnesweepKernelINS1_5radix10policy_hubIiiyE10Policy1000ELNS0_9SortOrderE0EiiyiiNS1_21identity_decomposer_tEEEvPT5_SB_PT3_PKSC_PT1_PKSG_PT2_PKSK_T4_iiT6__param_8];
	mad.lo.s32 	%r351, %r3, -6528, %r2089;
	setp.ge.s32 	%p152, %r1, %r351;
	@%p152 bra 	$L__BB9_227;
	ld.param.u32 	%r2113, [_ZN3cub18CUB_300001_SM_10006detail10radix_sort29DeviceRadixSortOnesweepKernelINS1_5radix10policy_hubIiiyE10Policy1000ELNS0_9SortOrderE0EiiyiiNS1_21identity_decomposer_tEEEvPT5_SB_PT3_PKSC_PT1_PKSG_PT2_PKSK_T4_iiT6__param_9];
	ld.shared.u32 	%r1697, [%r350];
	shr.u32 	%r1698, %r1697, %r2113;
	and.b32  	%r1699, %r1698, %r221;
	shl.b32 	%r1700, %r1699, 3;
	add.s32 	%r1702, %r783, %r1700;
	ld.shared.u64 	%rd181, [%r1702+26112];
	xor.b32  	%r1703, %r1697, -2147483648;
	add.s64 	%rd182, %rd181, %rd9;
	shl.b64 	%rd183, %rd182, 2;
	add.s64 	%rd184, %rd22, %rd183;
	st.global.u32 	[%rd184], %r1703;
$L__BB9_227:
	bar.warp.sync 	-1;
	add.s32 	%r1704, %r1, 384;
	setp.ge.s32 	%p153, %r1704, %r351;
	@%p153 bra 	$L__BB9_229;
	ld.param.u32 	%r2114, [_ZN3cub18CUB_300001_SM_10006detail10radix_sort29DeviceRadixSortOnesweepKernelINS1_5radix10policy_hubIiiyE10Policy1000ELNS0_9SortOrderE0EiiyiiNS1_21identity_decomposer_tEEEvPT5_SB_PT3_PKSC_PT1_PKSG_PT2_PKSK_T4_iiT6__param_9];
	ld.shared.u32 	%r1705, [%r350+1536];
	shr.u32 	%r1706, %r1705, %r2114;
	and.b32  	%r1707, %r1706, %r221;
	shl.b32 	%r1708, %r1707, 3;
	add.s32 	%r1710, %r783, %r1708;
	ld.shared.u64 	%rd185, [%r1710+26112];
	xor.b32  	%r1711, %r1705, -2147483648;
	add.s64 	%rd186, %rd185, %rd9;
	shl.b64 	%rd187, %rd186, 2;
	add.s64 	%rd188, %rd22, %rd187;
	st.global.u32 	[%rd188+1536], %r1711;
$L__BB9_229:
	bar.warp.sync 	-1;
	add.s32 	%r1712, %r1, 768;
	setp.ge.s32 	%p154, %r1712, %r351;
	@%p154 bra 	$L__BB9_231;
	ld.param.u32 	%r2115, [_ZN3cub18CUB_300001_SM_10006detail10radix_sort29DeviceRadixSortOnesweepKernelINS1_5radix10policy_hubIiiyE10Policy1000ELNS0_9SortOrderE0EiiyiiNS1_21identity_decomposer_tEEEvPT5_SB_PT3_PKSC_PT1_PKSG_PT2_PKSK_T4_iiT6__param_9];
	ld.shared.u32 	%r1713, [%r350+3072];
	shr.u32 	%r1714, %r1713, %r2115;
	and.b32  	%r1715, %r1714, %r221;
	shl.b32 	%r1716, %r1715, 3;
	add.s32 	%r1718, %r783, %r1716;
	ld.shared.u64 	%rd189, [%r1718+26112];
	xor.b32  	%r1719, %r1713, -2147483648;
	add.s64 	%rd190, %rd189, %rd9;
	shl.b64 	%rd191, %rd190, 2;
	add.s64 	%rd192, %rd22, %rd191;
	st.global.u32 	[%rd192+3072], %r1719;
$L__BB9_231:
	bar.warp.sync 	-1;
	add.s32 	%r1720, %r1, 1152;
	setp.ge.s32 	%p155, %r1720, %r351;
	@%p155 bra 	$L__BB9_233;
	ld.param.u32 	%r2116, [_ZN3cub18CUB_300001_SM_10006detail10radix_sort29DeviceRadixSortOnesweepKernelINS1_5radix10policy_hubIiiyE10Policy1000ELNS0_9SortOrderE0EiiyiiNS1_21identity_decomposer_tEEEvPT5_SB_PT3_PKSC_PT1_PKSG_PT2_PKSK_T4_iiT6__param_9];
	ld.shared.u32 	%r1721, [%r350+4608];
	shr.u32 	%r1722, %r1721, %r2116;
	and.b32  	%r1723, %r1722, %r221;
	shl.b32 	%r1724, %r1723, 3;
	add.s32 	%r1726, %r783, %r1724;
	ld.shared.u64 	%rd193, [%r1726+26112];
	xor.b32  	%r1727, %r1721, -2147483648;
	add.s64 	%rd194, %rd193, %rd9;
	shl.b64 	%rd195, %rd194, 2;
	add.s64 	%rd196, %rd22, %rd195;
	st.global.u32 	[%rd196+4608], %r1727;
$L__BB9_233:
	bar.warp.sync 	-1;
	add.s32 	%r1728, %r1, 1536;
	setp.ge.s32 	%p156, %r1728, %r351;
	@%p156 bra 	$L__BB9_235;
	ld.param.u32 	%r2117, [_ZN3cub18CUB_300001_SM_10006detail10radix_sort29DeviceRadixSortOnesweepKernelINS1_5radix10policy_hubIiiyE10Policy1000ELNS0_9SortOrderE0EiiyiiNS1_21identity_decomposer_tEEEvPT5_SB_PT3_PKSC_PT1_PKSG_PT2_PKSK_T4_iiT6__param_9];
	ld.shared.u32 	%r1729, [%r350+6144];
	shr.u32 	%r1730, %r1729, %r2117;
	and.b32  	%r1731, %r1730, %r221;
	shl.b32 	%r1732, %r1731, 3;
	add.s32 	%r1734, %r783, %r1732;
	ld.shared.u64 	%rd197, [%r1734+26112];
	xor.b32  	%r1735, %r1729, -2147483648;
	add.s64 	%rd198, %rd197, %rd9;
	shl.b64 	%rd199, %rd198, 2;
	add.s64 	%rd200, %rd22, %rd199;
	st.global.u32 	[%rd200+6144], %r1735;
$L__BB9_235:
	bar.warp.sync 	-1;
	add.s32 	%r1736, %r1, 1920;
	setp.ge.s32 	%p157, %r1736, %r351;
	@%p157 bra 	$L__BB9_237;
	ld.param.u32 	%r2118, [_ZN3cub18CUB_300001_SM_10006detail10radix_sort29DeviceRadixSortOnesweepKernelINS1_5radix10policy_hubIiiyE10Policy1000ELNS0_9SortOrderE0EiiyiiNS1_21identity_decomposer_tEEEvPT5_SB_PT3_PKSC_PT1_PKSG_PT2_PKSK_T4_iiT6__param_9];
	ld.shared.u32 	%r1737, [%r350+7680];
	shr.u32 	%r1738, %r1737, %r2118;
	and.b32  	%r1739, %r1738, %r221;
	shl.b32 	%r1740, %r1739, 3;
	add.s32 	%r1742, %r783, %r1740;
	ld.shared.u64 	%rd201, [%r1742+26112];
	xor.b32  	%r1743, %r1737, -2147483648;
	add.s64 	%rd202, %rd201, %rd9;
	shl.b64 	%rd203, %rd202, 2;
	add.s64 	%rd204, %rd22, %rd203;
	st.global.u32 	[%rd204+7680], %r1743;
$L__BB9_237:
	bar.warp.sync 	-1;
	add.s32 	%r1744, %r1, 2304;
	setp.ge.s32 	%p158, %r1744, %r351;
	@%p158 bra 	$L__BB9_239;
	ld.param.u32 	%r2119, [_ZN3cub18CUB_300001_SM_10006detail10radix_sort29DeviceRadixSortOnesweepKernelINS1_5radix10policy_hubIiiyE10Policy1000ELNS0_9SortOrderE0EiiyiiNS1_21identity_decomposer_tEEEvPT5_SB_PT3_PKSC_PT1_PKSG_PT2_PKSK_T4_iiT6__param_9];
	ld.shared.u32 	%r1745, [%r350+9216];
	shr.u32 	%r1746, %r1745, %r2119;
	and.b32  	%r1747, %r1746, %r221;
	shl.b32 	%r1748, %r1747, 3;
	add.s32 	%r1750, %r783, %r1748;
	ld.shared.u64 	%rd205, [%r1750+26112];
	xor.b32  	%r1751, %r1745, -2147483648;
	add.s64 	%rd206, %rd205, %rd9;
	shl.b64 	%rd207, %rd206, 2;
	add.s64 	%rd208, %rd22, %rd207;
	st.global.u32 	[%rd208+9216], %r1751;
$L__BB9_239:
	bar.warp.sync 	-1;
	add.s32 	%r1752, %r1, 2688;
	setp.ge.s32 	%p159, %r1752, %r351;
	@%p159 bra 	$L__BB9_241;
	ld.param.u32 	%r2120, [_ZN3cub18CUB_300001_SM_10006detail10radix_sort29DeviceRadixSortOnesweepKernelINS1_5radix10policy_hubIiiyE10Policy1000ELNS0_9SortOrderE0EiiyiiNS1_21identity_decomposer_tEEEvPT5_SB_PT3_PKSC_PT1_PKSG_PT2_PKSK_T4_iiT6__param_9];
	ld.shared.u32 	%r1753, [%r350+10752];
	shr.u32 	%r1754, %r1753, %r2120;
	and.b32  	%r1755, %r1754, %r221;
	shl.b32 	%r1756, %r1755, 3;
	add.s32 	%r1758, %r783, %r1756;
	ld.shared.u64 	%rd209, [%r1758+26112];
	xor.b32  	%r1759, %r1753, -2147483648;
	add.s64 	%rd210, %rd209, %rd9;
	shl.b64 	%rd211, %rd210, 2;
	add.s64 	%rd212, %rd22, %rd211;
	st.global.u32 	[%rd212+10752], %r1759;
$L__BB9_241:
	bar.warp.sync 	-1;
	or.b32  	%r1760, %r1, 3072;
	setp.ge.s32 	%p160, %r1760, %r351;
	@%p160 bra 	$L__BB9_243;
	ld.param.u32 	%r2121, [_ZN3cub18CUB_300001_SM_10006detail10radix_sort29DeviceRadixSortOnesweepKernelINS1_5radix10policy_hubIiiyE10Policy1000ELNS0_9SortOrderE0EiiyiiNS1_21identity_decomposer_tEEEvPT5_SB_PT3_PKSC_PT1_PKSG_PT2_PKSK_T4_iiT6__param_9];
	ld.shared.u32 	%r1761, [%r350+12288];
	shr.u32 	%r1762, %r1761, %r2121;
	and.b32  	%r1763, %r1762, %r221;
	shl.b32 	%r1764, %r1763, 3;
	add.s32 	%r1766, %r783, %r1764;
	ld.shared.u64 	%rd213, [%r1766+26112];
	xor.b32  	%r1767, %r1761, -2147483648;
	add.s64 	%rd214, %rd213, %rd9;
	shl.b64 	%rd215, %rd214, 2;
	add.s64 	%rd216, %rd22, %rd215;
	st.global.u32 	[%rd216+12288], %r1767;
$L__BB9_243:
	bar.warp.sync 	-1;
	add.s32 	%r1768, %r1, 3456;
	setp.ge.s32 	%p161, %r1768, %r351;
	@%p161 bra 	$L__BB9_245;
	ld.param.u32 	%r2122, [_ZN3cub18CUB_300001_SM_10006detail10radix_sort29DeviceRadixSortOnesweepKernelINS1_5radix10policy_hubIiiyE10Policy1000ELNS0_9SortOrderE0EiiyiiNS1_21identity_decomposer_tEEEvPT5_SB_PT3_PKSC_PT1_PKSG_PT2_PKSK_T4_iiT6__param_9];
	ld.shared.u32 	%r1769, [%r350+13824];
	shr.u32 	%r1770, %r1769, %r2122;
	and.b32  	%r1771, %r1770, %r221;
	shl.b32 	%r1772, %r1771, 3;
	add.s32 	%r1774, %r783, %r1772;
	ld.shared.u64 	%rd217, [%r1774+26112];
	xor.b32  	%r1775, %r1769, -2147483648;
	add.s64 	%rd218, %rd217, %rd9;
	shl.b64 	%rd219, %rd218, 2;
	add.s64 	%rd220, %rd22, %rd219;
	st.global.u32 	[%rd220+13824], %r1775;
$L__BB9_245:
	bar.warp.sync 	-1;
	add.s32 	%r1776, %r1, 3840;
	setp.ge.s32 	%p162, %r1776, %r351;
	@%p162 bra 	$L__BB9_247;
	ld.param.u32 	%r2123, [_ZN3cub18CUB_300001_SM_10006detail10radix_sort29DeviceRadixSortOnesweepKernelINS1_5radix10policy_hubIiiyE10Policy1000ELNS0_9SortOrderE0EiiyiiNS1_21identity_decomposer_tEEEvPT5_SB_PT3_PKSC_PT1_PKSG_PT2_PKSK_T4_iiT6__param_9];
	ld.shared.u32 	%r1777, [%r350+15360];
	shr.u32 	%r1778, %r1777, %r2123;
	and.b32  	%r1779, %r1778, %r221;
	shl.b32 	%r1780, %r1779, 3;
	add.s32 	%r1782, %r783, %r1780;
	ld.shared.u64 	%rd221, [%r1782+26112];
	xor.b32  	%r1783, %r1777, -2147483648;
	add.s64 	%rd222, %rd221, %rd9;
	shl.b64 	%rd223, %rd222, 2;
	add.s64 	%rd224, %rd22, %rd223;
	st.global.u32 	[%rd224+15360], %r1783;
$L__BB9_247:
	bar.warp.sync 	-1;
	add.s32 	%r1784, %r1, 4224;
	setp.ge.s32 	%p163, %r1784, %r351;
	@%p163 bra 	$L__BB9_249;
	ld.param.u32 	%r2124, [_ZN3cub18CUB_300001_SM_10006detail10radix_sort29DeviceRadixSortOnesweepKernelINS1_5radix10policy_hubIiiyE10Policy1000ELNS0_9SortOrderE0EiiyiiNS1_21identity_decomposer_tEEEvPT5_SB_PT3_PKSC_PT1_PKSG_PT2_PKSK_T4_iiT6__param_9];
	ld.shared.u32 	%r1785, [%r350+16896];
	shr.u32 	%r1786, %r1785, %r2124;
	and.b32  	%r1787, %r1786, %r221;
	shl.b32 	%r1788, %r1787, 3;
	add.s32 	%r1790, %r783, %r1788;
	ld.shared.u64 	%rd225, [%r1790+26112];
	xor.b32  	%r1791, %r1785, -2147483648;
	add.s64 	%rd226, %rd225, %rd9;
	shl.b64 	%rd227, %rd226, 2;
	add.s64 	%rd228, %rd22, %rd227;
	st.global.u32 	[%rd228+16896], %r1791;
$L__BB9_249:
	bar.warp.sync 	-1;
	add.s32 	%r1792, %r1, 4608;
	setp.ge.s32 	%p164, %r1792, %r351;
	@%p164 bra 	$L__BB9_251;
	ld.param.u32 	%r2125, [_ZN3cub18CUB_300001_SM_10006detail10radix_sort29DeviceRadixSortOnesweepKernelINS1_5radix10policy_hubIiiyE10Policy1000ELNS0_9SortOrderE0EiiyiiNS1_21identity_decomposer_tEEEvPT5_SB_PT3_PKSC_PT1_PKSG_PT2_PKSK_T4_iiT6__param_9];
	ld.shared.u32 	%r1793, [%r350+18432];
	shr.u32 	%r1794, %r1793, %r2125;
	and.b32  	%r1795, %r1794, %r221;
	shl.b32 	%r1796, %r1795, 3;
	add.s32 	%r1798, %r783, %r1796;
	ld.shared.u64 	%rd229, [%r1798+26112];
	xor.b32  	%r1799, %r1793, -2147483648;
	add.s64 	%rd230, %rd229, %rd9;
	shl.b64 	%rd231, %rd230, 2;
	add.s64 	%rd232, %rd22, %rd231;
	st.global.u32 	[%rd232+18432], %r1799;
$L__BB9_251:
	bar.warp.sync 	-1;
	add.s32 	%r1800, %r1, 4992;
	setp.ge.s32 	%p165, %r1800, %r351;
	@%p165 bra 	$L__BB9_253;
	ld.param.u32 	%r2126, [_ZN3cub18CUB_300001_SM_10006detail10radix_sort29DeviceRadixSortOnesweepKernelINS1_5radix10policy_hubIiiyE10Policy1000ELNS0_9SortOrderE0EiiyiiNS1_21identity_decomposer_tEEEvPT5_SB_PT3_PKSC_PT1_PKSG_PT2_PKSK_T4_iiT6__param_9];
	ld.shared.u32 	%r1801, [%r350+19968];
	shr.u32 	%r1802, %r1801, %r2126;
	and.b32  	%r1803, %r1802, %r221;
	shl.b32 	%r1804, %r1803, 3;
	add.s32 	%r1806, %r783, %r1804;
	ld.shared.u64 	%rd233, [%r1806+26112];
	xor.b32  	%r1807, %r1801, -2147483648;
	add.s64 	%rd234, %rd233, %rd9;
	shl.b64 	%rd235, %rd234, 2;
	add.s64 	%rd236, %rd22, %rd235;
	st.global.u32 	[%rd236+19968], %r1807;
$L__BB9_253:
	bar.warp.sync 	-1;
	add.s32 	%r1808, %r1, 5376;
	setp.ge.s32 	%p166, %r1808, %r351;
	@%p166 bra 	$L__BB9_255;
	ld.param.u32 	%r2127, [_ZN3cub18CUB_300001_SM_10006detail10radix_sort29DeviceRadixSortOnesweepKernelINS1_5radix10policy_hubIiiyE10Policy1000ELNS0_9SortOrderE0EiiyiiNS1_21identity_decomposer_tEEEvPT5_SB_PT3_PKSC_PT1_PKSG_PT2_PKSK_T4_iiT6__param_9];
	ld.shared.u32 	%r1809, [%r350+21504];
	shr.u32 	%r1810, %r1809, %r2127;
	and.b32  	%r1811, %r1810, %r221;
	shl.b32 	%r1812, %r1811, 3;
	add.s32 	%r1814, %r783, %r1812;
	ld.shared.u64 	%rd237, [%r1814+26112];
	xor.b32  	%r1815, %r1809, -2147483648;
	add.s64 	%rd238, %rd237, %rd9;
	shl.b64 	%rd239, %rd238, 2;
	add.s64 	%rd240, %rd22, %rd239;
	st.global.u32 	[%rd240+21504], %r1815;
$L__BB9_255:
	bar.warp.sync 	-1;
	add.s32 	%r1816, %r1, 5760;
	setp.ge.s32 	%p167, %r1816, %r351;
	@%p167 bra 	$L__BB9_257;
	ld.param.u32 	%r2128, [_ZN3cub18CUB_300001_SM_10006detail10radix_sort29DeviceRadixSortOnesweepKernelINS1_5radix10policy_hubIiiyE10Policy1000ELNS0_9SortOrderE0EiiyiiNS1_21identity_decomposer_tEEEvPT5_SB_PT3_PKSC_PT1_PKSG_PT2_PKSK_T4_iiT6__param_9];
	ld.shared.u32 	%r1817, [%r350+23040];
	shr.u32 	%r1818, %r1817, %r2128;
	and.b32  	%r1819, %r1818, %r221;
	shl.b32 	%r1820, %r1819, 3;
	add.s32 	%r1822, %r783, %r1820;
	ld.shared.u64 	%rd241, [%r1822+26112];
	xor.b32  	%r1823, %r1817, -2147483648;
	add.s64 	%rd242, %rd241, %rd9;
	shl.b64 	%rd243, %rd242, 2;
	add.s64 	%rd244, %rd22, %rd243;
	st.global.u32 	[%rd244+23040], %r1823;
$L__BB9_257:
	bar.warp.sync 	-1;
	or.b32  	%r1824, %r1, 6144;
	setp.ge.s32 	%p168, %r1824, %r351;
	@%p168 bra 	$L__BB9_259;
	ld.param.u32 	%r2129, [_ZN3cub18CUB_300001_SM_10006detail10radix_sort29DeviceRadixSortOnesweepKernelINS1_5radix10policy_hubIiiyE10Policy1000ELNS0_9SortOrderE0EiiyiiNS1_21identity_decomposer_tEEEvPT5_SB_PT3_PKSC_PT1_PKSG_PT2_PKSK_T4_iiT6__param_9];
	ld.shared.u32 	%r1825, [%r350+24576];
	shr.u32 	%r1826, %r1825, %r2129;
	and.b32  	%r1827, %r1826, %r221;
	shl.b32 	%r1828, %r1827, 3;
	add.s32 	%r1830, %r783, %r1828;
	ld.shared.u64 	%rd245, [%r1830+26112];
	xor.b32  	%r1831, %r1825, -2147483648;
	add.s64 	%rd246, %rd245, %rd9;
	shl.b64 	%rd247, %rd246, 2;
	add.s64 	%rd248, %rd22, %rd247;
	st.global.u32 	[%rd248+24576], %r1831;
$L__BB9_259:
	bar.warp.sync 	-1;
$L__BB9_260:
	ld.param.u32 	%r2130, [_ZN3cub18CUB_300001_SM_10006detail10radix_sort29DeviceRadixSortOnesweepKernelINS1_5radix10policy_hubIiiyE10Policy1000ELNS0_9SortOrderE0EiiyiiNS1_21identity_decomposer_tEEEvPT5_SB_PT3_PKSC_PT1_PKSG_PT2_PKSK_T4_iiT6__param_9];
	ld.param.u32 	%r2090, [_ZN3cub18CUB_300001_SM_10006detail10radix_sort29DeviceRadixSortOnesweepKernelINS1_5radix10policy_hubIiiyE10Policy1000ELNS0_9SortOrderE0EiiyiiNS1_21identity_decomposer_tEEEvPT5_SB_PT3_PKSC_PT1_PKSG_PT2_PKSK_T4_iiT6__param_8];
	setp.gt.s32 	%p169, %r349, %r2090;
	ld.shared.u32 	%r1832, [%r350];
	shr.u32 	%r1833, %r1832, %r2130;
	and.b32  	%r352, %r1833, %r221;
	ld.shared.u32 	%r1834, [%r350+1536];
	shr.u32 	%r1835, %r1834, %r2130;
	and.b32  	%r353, %r1835, %r221;
	ld.shared.u32 	%r1836, [%r350+3072];
	shr.u32 	%r1837, %r1836, %r2130;
	and.b32  	%r354, %r1837, %r221;
	ld.shared.u32 	%r1838, [%r350+4608];
	shr.u32 	%r1839, %r1838, %r2130;
	and.b32  	%r355, %r1839, %r221;
	ld.shared.u32 	%r1840, [%r350+6144];
	shr.u32 	%r1841, %r1840, %r2130;
	and.b32  	%r356, %r1841, %r221;
	ld.shared.u32 	%r1842, [%r350+7680];
	shr.u32 	%r1843, %r1842, %r2130;
	and.b32  	%r357, %r1843, %r221;
	ld.shared.u32 	%r1844, [%r350+9216];
	shr.u32 	%r1845, %r1844, %r2130;
	and.b32  	%r358, %r1845, %r221;
	ld.shared.u32 	%r1846, [%r350+10752];
	shr.u32 	%r1847, %r1846, %r2130;
	and.b32  	%r359, %r1847, %r221;
	ld.shared.u32 	%r1848, [%r350+12288];
	shr.u32 	%r1849, %r1848, %r2130;
	and.b32  	%r360, %r1849, %r221;
	ld.shared.u32 	%r1850, [%r350+13824];
	shr.u32 	%r1851, %r1850, %r2130;
	and.b32  	%r361, %r1851, %r221;
	ld.shared.u32 	%r1852, [%r350+15360];
	shr.u32 	%r1853, %r1852, %r2130;
	and.b32  	%r362, %r1853, %r221;
	ld.shared.u32 	%r1854, [%r350+16896];
	shr.u32 	%r1855, %r1854, %r2130;
	and.b32  	%r363, %r1855, %r221;
	ld.shared.u32 	%r1856, [%r350+18432];
	shr.u32 	%r1857, %r1856, %r2130;
	and.b32  	%r364, %r1857, %r221;
	ld.shared.u32 	%r1858, [%r350+19968];
	shr.u32 	%r1859, %r1858, %r2130;
	and.b32  	%r365, %r1859, %r221;
	ld.shared.u32 	%r1860, [%r350+21504];
	shr.u32 	%r1861, %r1860, %r2130;
	and.b32  	%r366, %r1861, %r221;
	ld.shared.u32 	%r1862, [%r350+23040];
	shr.u32 	%r1863, %r1862, %r2130;
	and.b32  	%r367, %r1863, %r221;
	ld.shared.u32 	%r1864, [%r350+24576];
	shr.u32 	%r1865, %r1864, %r2130;
	and.b32  	%r368, %r1865, %r221;
	@%p169 bra 	$L__BB9_262;
	ld.param.u64 	%rd443, [_ZN3cub18CUB_300001_SM_10006detail10radix_sort29DeviceRadixSortOnesweepKernelINS1_5radix10policy_hubIiiyE10Policy1000ELNS0_9SortOrderE0EiiyiiNS1_21identity_decomposer_tEEEvPT5_SB_PT3_PKSC_PT1_PKSG_PT2_PKSK_T4_iiT6__param_7];
	cvta.to.global.u64 	%rd249, %rd443;
	and.b32  	%r1869, %r1, 31;
	or.b32  	%r1870, %r647, %r1869;
	cvt.u64.u32 	%rd250, %r1870;
	mul.lo.s32 	%r1871, %r3, 6528;
	cvt.s64.s32 	%rd251, %r1871;
	add.s64 	%rd252, %rd250, %rd251;
	shl.b64 	%rd253, %rd252, 2;
	add.s64 	%rd254, %rd249, %rd253;
	ld.global.u32 	%r2266, [%rd254];
	ld.global.u32 	%r2267, [%rd254+128];
	ld.global.u32 	%r2268, [%rd254+256];
	ld.global.u32 	%r2269, [%rd254+384];
	ld.global.u32 	%r2270, [%rd254+512];
	ld.global.u32 	%r2271, [%rd254+640];
	ld.global.u32 	%r2272, [%rd254+768];
	ld.global.u32 	%r2273, [%rd254+896];
	ld.global.u32 	%r2274, [%rd254+1024];
	ld.global.u32 	%r2275, [%rd254+1152];
	ld.global.u32 	%r2276, [%rd254+1280];
	ld.global.u32 	%r2277, [%rd254+1408];
	ld.global.u32 	%r2278, [%rd254+1536];
	ld.global.u32 	%r2279, [%rd254+1664];
	ld.global.u32 	%r2280, [%rd254+1792];
	ld.global.u32 	%r2281, [%rd254+1920];
	ld.global.u32 	%r2282, [%rd254+2048];
	bra.uni 	$L__BB9_296;
$L__BB9_262:
	ld.param.u32 	%r2091, [_ZN3cub18CUB_300001_SM_10006detail10radix_sort29DeviceRadixSortOnesweepKernelINS1_5radix10policy_hubIiiyE10Policy1000ELNS0_9SortOrderE0EiiyiiNS1_21identity_decomposer_tEEEvPT5_SB_PT3_PKSC_PT1_PKSG_PT2_PKSK_T4_iiT6__param_8];
	ld.param.u64 	%rd444, [_ZN3cub18CUB_300001_SM_10006detail10radix_sort29DeviceRadixSortOnesweepKernelINS1_5radix10policy_hubIiiyE10Policy1000ELNS0_9SortOrderE0EiiyiiNS1_21identity_decomposer_tEEEvPT5_SB_PT3_PKSC_PT1_PKSG_PT2_PKSK_T4_iiT6__param_7];
	cvta.to.global.u64 	%rd255, %rd444;
	add.s64 	%rd23, %rd255, %rd63;
	cvt.u32.u64 	%r1874, %rd7;
	sub.s32 	%r386, %r2091, %r649;
	setp.ge.s32 	%p170, %r1874, %r386;
	@%p170 bra 	$L__BB9_264;
	ld.global.u32 	%r2266, [%rd23];
$L__BB9_264:
	add.s32 	%r1877, %r1874, 32;
	setp.ge.s32 	%p171, %r1877, %r386;
	@%p171 bra 	$L__BB9_266;
	ld.global.u32 	%r2267, [%rd23+128];
$L__BB9_266:
	add.s32 	%r1880, %r1874, 64;
	setp.ge.s32 	%p172, %r1880, %r386;
	@%p172 bra 	$L__BB9_268;
	ld.global.u32 	%r2268, [%rd23+256];
$L__BB9_268:
	add.s32 	%r1883, %r1874, 96;
	setp.ge.s32 	%p173, %r1883, %r386;
	@%p173 bra 	$L__BB9_270;
	ld.global.u32 	%r2269, [%rd23+384];
$L__BB9_270:
	add.s32 	%r1886, %r1874, 128;
	setp.ge.s32 	%p174, %r1886, %r386;
	@%p174 bra 	$L__BB9_272;
	ld.global.u32 	%r2270, [%rd23+512];
$L__BB9_272:
	add.s32 	%r1889, %r1874, 160;
	setp.ge.s32 	%p175, %r1889, %r386;
	@%p175 bra 	$L__BB9_274;
	ld.global.u32 	%r2271, [%rd23+640];
$L__BB9_274:
	add.s32 	%r1892, %r1874, 192;
	setp.ge.s32 	%p176, %r1892, %r386;
	@%p176 bra 	$L__BB9_276;
	ld.global.u32 	%r2272, [%rd23+768];
$L__BB9_276:
	add.s32 	%r1895, %r1874, 224;
	setp.ge.s32 	%p177, %r1895, %r386;
	@%p177 bra 	$L__BB9_278;
	ld.param.u64 	%rd445, [_ZN3cub18CUB_300001_SM_10006detail10radix_sort29DeviceRadixSortOnesweepKernelINS1_5radix10policy_hubIiiyE10Policy1000ELNS0_9SortOrderE0EiiyiiNS1_21identity_decomposer_tEEEvPT5_SB_PT3_PKSC_PT1_PKSG_PT2_PKSK_T4_iiT6__param_7];
	cvta.to.global.u64 	%rd259, %rd445;
	cvt.s64.s32 	%rd260, %r649;
	add.s64 	%rd261, %rd7, %rd260;
	shl.b64 	%rd262, %rd261, 2;
	add.s64 	%rd263, %rd259, %rd262;
	ld.global.u32 	%r2273, [%rd263+896];
$L__BB9_278:
	add.s32 	%r1899, %r1874, 256;
	setp.ge.s32 	%p178, %r1899, %r386;
	@%p178 bra 	$L__BB9_280;
	ld.param.u64 	%rd446, [_ZN3cub18CUB_300001_SM_10006detail10radix_sort29DeviceRadixSortOnesweepKernelINS1_5radix10policy_hubIiiyE10Policy1000ELNS0_9SortOrderE0EiiyiiNS1_21identity_decomposer_tEEEvPT5_SB_PT3_PKSC_PT1_PKSG_PT2_PKSK_T4_iiT6__param_7];
	cvta.to.global.u64 	%rd264, %rd446;
	cvt.s64.s32 	%rd265, %r649;
	add.s64 	%rd266, %rd7, %rd265;
	shl.b64 	%rd267, %rd266, 2;
	add.s64 	%rd268, %rd264, %rd267;
	ld.global.u32 	%r2274, [%rd268+1024];
$L__BB9_280:
	add.s32 	%r1903, %r1874, 288;
	setp.ge.s32 	%p179, %r1903, %r386;
	@%p179 bra 	$L__BB9_282;
	ld.param.u64 	%rd447, [_ZN3cub18CUB_300001_SM_10006detail10radix_sort29DeviceRadixSortOnesweepKernelINS1_5radix10policy_hubIiiyE10Policy1000ELNS0_9SortOrderE0EiiyiiNS1_21identity_decomposer_tEEEvPT5_SB_PT3_PKSC_PT1_PKSG_PT2_PKSK_T4_iiT6__param_7];
	cvta.to.global.u64 	%rd269, %rd447;
	cvt.s64.s32 	%rd270, %r649;
	add.s64 	%rd271, %rd7, %rd270;
	shl.b64 	%rd272, %rd271, 2;
	add.s64 	%rd273, %rd269, %rd272;
	ld.global.u32 	%r2275, [%rd273+1152];
$L__BB9_282:
	add.s32 	%r1907, %r1874, 320;
	setp.ge.s32 	%p180, %r1907, %r386;
	@%p180 bra 	$L__BB9_284;
	ld.param.u64 	%rd448, [_ZN3cub18CUB_300001_SM_10006detail10radix_sort29DeviceRadixSortOnesweepKernelINS1_5radix10policy_hubIiiyE10Policy1000ELNS0_9SortOrderE0EiiyiiNS1_21identity_decomposer_tEEEvPT5_SB_PT3_PKSC_PT1_PKSG_PT2_PKSK_T4_iiT6__param_7];
	cvta.to.global.u64 	%rd274, %rd448;
	cvt.s64.s32 	%rd275, %r649;
	add.s64 	%rd276, %rd7, %rd275;
	shl.b64 	%rd277, %rd276, 2;
	add.s64 	%rd278, %rd274, %rd277;
	ld.global.u32 	%r2276, [%rd278+1280];
$L__BB9_284:
	add.s32 	%r1911, %r1874, 352;
	setp.ge.s32 	%p181, %r1911, %r386;
	@%p181 bra 	$L__BB9_286;
	ld.param.u64 	%rd449, [_ZN3cub18CUB_300001_SM_10006detail10radix_sort29DeviceRadixSortOnesweepKernelINS1_5radix10policy_hubIiiyE10Policy1000ELNS0_9SortOrderE0EiiyiiNS1_21identity_decomposer_tEEEvPT5_SB_PT3_PKSC_PT1_PKSG_PT2_PKSK_T4_iiT6__param_7];
	cvta.to.global.u64 	%rd279, %rd449;
	mul.lo.s32 	%r1912, %r3, 6528;
	cvt.s64.s32 	%rd280, %r1912;
	add.s64 	%rd281, %rd7, %rd280;
	shl.b64 	%rd282, %rd281, 2;
	add.s64 	%rd283, %rd279, %rd282;
	ld.global.u32 	%r2277, [%rd283+1408];
$L__BB9_286:
	add.s32 	%r1915, %r1874, 384;
	setp.ge.s32 	%p182, %r1915, %r386;
	@%p182 bra 	$L__BB9_288;
	ld.param.u64 	%rd450, [_ZN3cub18CUB_300001_SM_10006detail10radix_sort29DeviceRadixSortOnesweepKernelINS1_5radix10policy_hubIiiyE10Policy1000ELNS0_9SortOrderE0EiiyiiNS1_21identity_decomposer_tEEEvPT5_SB_PT3_PKSC_PT1_PKSG_PT2_PKSK_T4_iiT6__param_7];
	cvta.to.global.u64 	%rd284, %rd450;
	mul.lo.s32 	%r1916, %r3, 6528;
	cvt.s64.s32 	%rd285, %r1916;
	add.s64 	%rd286, %rd7, %rd285;
	shl.b64 	%rd287, %rd286, 2;
	add.s64 	%rd288, %rd284, %rd287;
	ld.global.u32 	%r2278, [%rd288+1536];
$L__BB9_288:
	cvt.u32.u64 	%r1918, %rd7;
	add.s32 	%r1919, %r1918, 416;
	setp.ge.s32 	%p183, %r1919, %r386;
	@%p183 bra 	$L__BB9_290;
	ld.param.u64 	%rd451, [_ZN3cub18CUB_300001_SM_10006detail10radix_sort29DeviceRadixSortOnesweepKernelINS1_5radix10policy_hubIiiyE10Policy1000ELNS0_9SortOrderE0EiiyiiNS1_21identity_decomposer_tEEEvPT5_SB_PT3_PKSC_PT1_PKSG_PT2_PKSK_T4_iiT6__param_7];
	cvta.to.global.u64 	%rd289, %rd451;
	mul.lo.s32 	%r1920, %r3, 6528;
	cvt.s64.s32 	%rd290, %r1920;
	add.s64 	%rd291, %rd7, %rd290;
	shl.b64 	%rd292, %rd291, 2;
	add.s64 	%rd293, %rd289, %rd292;
	ld.global.u32 	%r2279, [%rd293+1664];
$L__BB9_290:
	cvt.u32.u64 	%r1922, %rd7;
	add.s32 	%r1923, %r1922, 448;
	setp.ge.s32 	%p184, %r1923, %r386;
	@%p184 bra 	$L__BB9_292;
	ld.param.u64 	%rd452, [_ZN3cub18CUB_300001_SM_10006detail10radix_sort29DeviceRadixSortOnesweepKernelINS1_5radix10policy_hubIiiyE10Policy1000ELNS0_9SortOrderE0EiiyiiNS1_21identity_decomposer_tEEEvPT5_SB_PT3_PKSC_PT1_PKSG_PT2_PKSK_T4_iiT6__param_7];
	cvta.to.global.u64 	%rd294, %rd452;
	mul.lo.s32 	%r1924, %r3, 6528;
	cvt.s64.s32 	%rd295, %r1924;
	add.s64 	%rd296, %rd7, %rd295;
	shl.b64 	%rd297, %rd296, 2;
	add.s64 	%rd298, %rd294, %rd297;
	ld.global.u32 	%r2280, [%rd298+1792];
$L__BB9_292:
	cvt.u32.u64 	%r1926, %rd7;
	add.s32 	%r1927, %r1926, 480;
	setp.ge.s32 	%p185, %r1927, %r386;
	@%p185 bra 	$L__BB9_294;
	ld.param.u64 	%rd453, [_ZN3cub18CUB_300001_SM_10006detail10radix_sort29DeviceRadixSortOnesweepKernelINS1_5radix10policy_hubIiiyE10Policy1000ELNS0_9SortOrderE0EiiyiiNS1_21identity_decomposer_tEEEvPT5_SB_PT3_PKSC_PT1_PKSG_PT2_PKSK_T4_iiT6__param_7];
	cvta.to.global.u64 	%rd299, %rd453;
	mul.lo.s32 	%r1928, %r3, 6528;
	cvt.s64.s32 	%rd300, %r1928;
	add.s64 	%rd301, %rd7, %rd300;
	shl.b64 	%rd302, %rd301, 2;
	add.s64 	%rd303, %rd299, %rd302;
	ld.global.u32 	%r2281, [%rd303+1920];
$L__BB9_294:
	cvt.u32.u64 	%r1930, %rd7;
	add.s32 	%r1931, %r1930, 512;
	setp.ge.s32 	%p186, %r1931, %r386;
	@%p186 bra 	$L__BB9_296;
	ld.param.u64 	%rd454, [_ZN3cub18CUB_300001_SM_10006detail10radix_sort29DeviceRadixSortOnesweepKernelINS1_5radix10policy_hubIiiyE10Policy1000ELNS0_9SortOrderE0EiiyiiNS1_21identity_decomposer_tEEEvPT5_SB_PT3_PKSC_PT1_PKSG_PT2_PKSK_T4_iiT6__param_7];
	cvta.to.global.u64 	%rd304, %rd454;
	mov.u32 	%r1932, %tid.x;
	and.b32  	%r1933, %r1932, 992;
	mul.lo.s32 	%r1934, %r1933, 17;
	and.b32  	%r1935, %r1932, 31;
	or.b32  	%r1936, %r1934, %r1935;
	cvt.u64.u32 	%rd305, %r1936;
	mul.lo.s32 	%r1937, %r3, 6528;
	cvt.s64.s32 	%rd306, %r1937;
	add.s64 	%rd307, %rd305, %rd306;
	shl.b64 	%rd308, %rd307, 2;
	add.s64 	%rd309, %rd304, %rd308;
	ld.global.u32 	%r2282, [%rd309+2048];
$L__BB9_296:
	ld.param.u32 	%r2092, [_ZN3cub18CUB_300001_SM_10006detail10radix_sort29DeviceRadixSortOnesweepKernelINS1_5radix10policy_hubIiiyE10Policy1000ELNS0_9SortOrderE0EiiyiiNS1_21identity_decomposer_tEEEvPT5_SB_PT3_PKSC_PT1_PKSG_PT2_PKSK_T4_iiT6__param_8];
	ld.param.u64 	%rd441, [_ZN3cub18CUB_300001_SM_10006detail10radix_sort29DeviceRadixSortOnesweepKernelINS1_5radix10policy_hubIiiyE10Policy1000ELNS0_9SortOrderE0EiiyiiNS1_21identity_decomposer_tEEEvPT5_SB_PT3_PKSC_PT1_PKSG_PT2_PKSK_T4_iiT6__param_6];
	cvta.to.global.u64 	%rd24, %rd441;
	mov.u32 	%r437, %tid.x;
	cvt.u64.u32 	%rd25, %r437;
	shl.b32 	%r1938, %r437, 2;
	mov.u32 	%r1939, _ZZN3cub18CUB_300001_SM_10006detail10radix_sort29DeviceRadixSortOnesweepKernelINS1_5radix10policy_hubIiiyE10Policy1000ELNS0_9SortOrderE0EiiyiiNS1_21identity_decomposer_tEEEvPT5_SB_PT3_PKSC_PT1_PKSG_PT2_PKSK_T4_iiT6_E1s;
	add.s32 	%r438, %r1939, %r1938;
	mad.lo.s32 	%r1940, %r3, 6528, 6528;
	setp.gt.s32 	%p187, %r1940, %r2092;
	bar.sync 	0;
	st.shared.u32 	[%r323+-4], %r2266;
	st.shared.u32 	[%r324+-4], %r2267;
	st.shared.u32 	[%r325+-4], %r2268;
	st.shared.u32 	[%r326+-4], %r2269;
	st.shared.u32 	[%r327+-4], %r2270;
	st.shared.u32 	[%r328+-4], %r2271;
	st.shared.u32 	[%r329+-4], %r2272;
	st.shared.u32 	[%r330+-4], %r2273;
	st.shared.u32 	[%r331+-4], %r2274;
	st.shared.u32 	[%r332+-4], %r2275;
	st.shared.u32 	[%r333+-4], %r2276;
	st.shared.u32 	[%r334+-4], %r2277;
	st.shared.u32 	[%r335+-4], %r2278;
	st.shared.u32 	[%r336+-4], %r2279;
	st.shared.u32 	[%r337+-4], %r2280;
	st.shared.u32 	[%r338+-4], %r2281;
	st.shared.u32 	[%r339+-4], %r2282;
	bar.sync 	0;
	@%p187 bra 	$L__BB9_298;
	ld.shared.u32 	%r1941, [%r438];
	shl.b32 	%r1942, %r352, 3;
	add.s32 	%r1944, %r1939, 26112;
	add.s32 	%r1945, %r1944, %r1942;
	ld.shared.u64 	%rd310, [%r1945];
	add.s64 	%rd311, %rd310, %rd25;
	shl.b64 	%rd312, %rd311, 2;
	add.s64 	%rd313, %rd24, %rd312;
	st.global.u32 	[%rd313], %r1941;
	bar.warp.sync 	-1;
	ld.shared.u32 	%r1946, [%r438+1536];
	shl.b32 	%r1947, %r353, 3;
	add.s32 	%r1948, %r1944, %r1947;
	ld.shared.u64 	%rd314, [%r1948];
	add.s64 	%rd315, %rd314, %rd25;
	shl.b64 	%rd316, %rd315, 2;
	add.s64 	%rd317, %rd24, %rd316;
	st.global.u32 	[%rd317+1536], %r1946;
	bar.warp.sync 	-1;
	ld.shared.u32 	%r1949, [%r438+3072];
	shl.b32 	%r1950, %r354, 3;
	add.s32 	%r1951, %r1944, %r1950;
	ld.shared.u64 	%rd318, [%r1951];
	add.s64 	%rd319, %rd318, %rd25;
	shl.b64 	%rd320, %rd319, 2;
	add.s64 	%rd321, %rd24, %rd320;
	st.global.u32 	[%rd321+3072], %r1949;
	bar.warp.sync 	-1;
	ld.shared.u32 	%r1952, [%r438+4608];
	shl.b32 	%r1953, %r355, 3;
	add.s32 	%r1954, %r1944, %r1953;
	ld.shared.u64 	%rd322, [%r1954];
	add.s64 	%rd323, %rd322, %rd25;
	shl.b64 	%rd324, %rd323, 2;
	add.s64 	%rd325, %rd24, %rd324;
	st.global.u32 	[%rd325+4608], %r1952;
	bar.warp.sync 	-1;
	ld.shared.u32 	%r1955, [%r438+6144];
	shl.b32 	%r1956, %r356, 3;
	add.s32 	%r1957, %r1944, %r1956;
	ld.shared.u64 	%rd326, [%r1957];
	add.s64 	%rd327, %rd326, %rd25;
	shl.b64 	%rd328, %rd327, 2;
	add.s64 	%rd329, %rd24, %rd328;
	st.global.u32 	[%rd329+6144], %r1955;
	bar.warp.sync 	-1;
	ld.shared.u32 	%r1958, [%r438+7680];
	shl.b32 	%r1959, %r357, 3;
	add.s32 	%r1960, %r1944, %r1959;
	ld.shared.u64 	%rd330, [%r1960];
	add.s64 	%rd331, %rd330, %rd25;
	shl.b64 	%rd332, %rd331, 2;
	add.s64 	%rd333, %rd24, %rd332;
	st.global.u32 	[%rd333+7680], %r1958;
	bar.warp.sync 	-1;
	ld.shared.u32 	%r1961, [%r438+9216];
	shl.b32 	%r1962, %r358, 3;
	add.s32 	%r1963, %r1944, %r1962;
	ld.shared.u64 	%rd334, [%r1963];
	add.s64 	%rd335, %rd334, %rd25;
	shl.b64 	%rd336, %rd335, 2;
	add.s64 	%rd337, %rd24, %rd336;
	st.global.u32 	[%rd337+9216], %r1961;
	bar.warp.sync 	-1;
	ld.shared.u32 	%r1964, [%r438+10752];
	shl.b32 	%r1965, %r359, 3;
	add.s32 	%r1966, %r1944, %r1965;
	ld.shared.u64 	%rd338, [%r1966];
	add.s64 	%rd339, %rd338, %rd25;
	shl.b64 	%rd340, %rd339, 2;
	add.s64 	%rd341, %rd24, %rd340;
	st.global.u32 	[%rd341+10752], %r1964;
	bar.warp.sync 	-1;
	ld.shared.u32 	%r1967, [%r438+12288];
	shl.b32 	%r1968, %r360, 3;
	add.s32 	%r1969, %r1944, %r1968;
	ld.shared.u64 	%rd342, [%r1969];
	add.s64 	%rd343, %rd342, %rd25;
	shl.b64 	%rd344, %rd343, 2;
	add.s64 	%rd345, %rd24, %rd344;
	st.global.u32 	[%rd345+12288], %r1967;
	bar.warp.sync 	-1;
	ld.shared.u32 	%r1970, [%r438+13824];
	shl.b32 	%r1971, %r361, 3;
	add.s32 	%r1972, %r1944, %r1971;
	ld.shared.u64 	%rd346, [%r1972];
	add.s64 	%rd347, %rd346, %rd25;
	shl.b64 	%rd348, %rd347, 2;
	add.s64 	%rd349, %rd24, %rd348;
	st.global.u32 	[%rd349+13824], %r1970;
	bar.warp.sync 	-1;
	ld.shared.u32 	%r1973, [%r438+15360];
	shl.b32 	%r1974, %r362, 3;
	add.s32 	%r1975, %r1944, %r1974;
	ld.shared.u64 	%rd350, [%r1975];
	add.s64 	%rd351, %rd350, %rd25;
	shl.b64 	%rd352, %rd351, 2;
	add.s64 	%rd353, %rd24, %rd352;
	st.global.u32 	[%rd353+15360], %r1973;
	bar.warp.sync 	-1;
	ld.shared.u32 	%r1976, [%r438+16896];
	shl.b32 	%r1977, %r363, 3;
	add.s32 	%r1978, %r1944, %r1977;
	ld.shared.u64 	%rd354, [%r1978];
	add.s64 	%rd355, %rd354, %rd25;
	shl.b64 	%rd356, %rd355, 2;
	add.s64 	%rd357, %rd24, %rd356;
	st.global.u32 	[%rd357+16896], %r1976;
	bar.warp.sync 	-1;
	ld.shared.u32 	%r1979, [%r438+18432];
	shl.b32 	%r1980, %r364, 3;
	add.s32 	%r1981, %r1944, %r1980;
	ld.shared.u64 	%rd358, [%r1981];
	add.s64 	%rd359, %rd358, %rd25;
	shl.b64 	%rd360, %rd359, 2;
	add.s64 	%rd361, %rd24, %rd360;
	st.global.u32 	[%rd361+18432], %r1979;
	bar.warp.sync 	-1;
	ld.shared.u32 	%r1982, [%r438+19968];
	shl.b32 	%r1983, %r365, 3;
	add.s32 	%r1984, %r1944, %r1983;
	ld.shared.u64 	%rd362, [%r1984];
	add.s64 	%rd363, %rd362, %rd25;
	shl.b64 	%rd364, %rd363, 2;
	add.s64 	%rd365, %rd24, %rd364;
	st.global.u32 	[%rd365+19968], %r1982;
	bar.warp.sync 	-1;
	ld.shared.u32 	%r1985, [%r438+21504];
	shl.b32 	%r1986, %r366, 3;
	add.s32 	%r1987, %r1944, %r1986;
	ld.shared.u64 	%rd366, [%r1987];
	add.s64 	%rd367, %rd366, %rd25;
	shl.b64 	%rd368, %rd367, 2;
	add.s64 	%rd369, %rd24, %rd368;
	st.global.u32 	[%rd369+21504], %r1985;
	bar.warp.sync 	-1;
	ld.shared.u32 	%r1988, [%r438+23040];
	shl.b32 	%r1989, %r367, 3;
	add.s32 	%r1990, %r1944, %r1989;
	ld.shared.u64 	%rd370, [%r1990];
	add.s64 	%rd371, %rd370, %rd25;
	shl.b64 	%rd372, %rd371, 2;
	add.s64 	%rd373, %rd24, %rd372;
	st.global.u32 	[%rd373+23040], %r1988;
	bar.warp.sync 	-1;
	ld.shared.u32 	%r1991, [%r438+24576];
	shl.b32 	%r1992, %r368, 3;
	add.s32 	%r1993, %r1944, %r1992;
	ld.shared.u64 	%rd374, [%r1993];
	add.s64 	%rd375, %rd374, %rd25;
	shl.b64 	%rd376, %rd375, 2;
	add.s64 	%rd377, %rd24, %rd376;
	st.global.u32 	[%rd377+24576], %r1991;
	bar.warp.sync 	-1;
	bra.uni 	$L__BB9_333;
$L__BB9_298:
	ld.param.u32 	%r2093, [_ZN3cub18CUB_300001_SM_10006detail10radix_sort29DeviceRadixSortOnesweepKernelINS1_5radix10policy_hubIiiyE10Policy1000ELNS0_9SortOrderE0EiiyiiNS1_21identity_decomposer_tEEEvPT5_SB_PT3_PKSC_PT1_PKSG_PT2_PKSK_T4_iiT6__param_8];
	mad.lo.s32 	%r439, %r3, -6528, %r2093;
	shl.b32 	%r1994, %r352, 3;
	add.s32 	%r1996, %r1939, %r1994;
	ld.shared.u64 	%rd26, [%r1996+26112];
	setp.ge.s32 	%p188, %r437, %r439;
	@%p188 bra 	$L__BB9_300;
	ld.shared.u32 	%r1997, [%r438];
	add.s64 	%rd378, %rd26, %rd25;
	shl.b64 	%rd379, %rd378, 2;
	add.s64 	%rd380, %rd24, %rd379;
	st.global.u32 	[%rd380], %r1997;
$L__BB9_300:
	bar.warp.sync 	-1;
	shl.b32 	%r1998, %r353, 3;
	add.s32 	%r2000, %r1939, %r1998;
	ld.shared.u64 	%rd27, [%r2000+26112];
	add.s32 	%r2001, %r437, 384;
	setp.ge.s32 	%p189, %r2001, %r439;
	@%p189 bra 	$L__BB9_302;
	ld.shared.u32 	%r2002, [%r438+1536];
	add.s64 	%rd381, %rd27, %rd25;
	shl.b64 	%rd382, %rd381, 2;
	add.s64 	%rd383, %rd24, %rd382;
	st.global.u32 	[%rd383+1536], %r2002;
$L__BB9_302:
	bar.warp.sync 	-1;
	shl.b32 	%r2003, %r354, 3;
	add.s32 	%r2005, %r1939, %r2003;
	ld.shared.u64 	%rd28, [%r2005+26112];
	add.s32 	%r2006, %r437, 768;
	setp.ge.s32 	%p190, %r2006, %r439;
	@%p190 bra 	$L__BB9_304;
	ld.shared.u32 	%r2007, [%r438+3072];
	add.s64 	%rd384, %rd28, %rd25;
	shl.b64 	%rd385, %rd384, 2;
	add.s64 	%rd386, %rd24, %rd385;
	st.global.u32 	[%rd386+3072], %r2007;
$L__BB9_304:
	bar.warp.sync 	-1;
	shl.b32 	%r2008, %r355, 3;
	add.s32 	%r2010, %r1939, %r2008;
	ld.shared.u64 	%rd29, [%r2010+26112];
	add.s32 	%r2011, %r437, 1152;
	setp.ge.s32 	%p191, %r2011, %r439;
	@%p191 bra 	$L__BB9_306;
	ld.shared.u32 	%r2012, [%r438+4608];
	add.s64 	%rd387, %rd29, %rd25;
	shl.b64 	%rd388, %rd387, 2;
	add.s64 	%rd389, %rd24, %rd388;
	st.global.u32 	[%rd389+4608], %r2012;
$L__BB9_306:
	bar.warp.sync 	-1;
	shl.b32 	%r2013, %r356, 3;
	add.s32 	%r2015, %r1939, %r2013;
	ld.shared.u64 	%rd30, [%r2015+26112];
	add.s32 	%r2016, %r437, 1536;
	setp.ge.s32 	%p192, %r2016, %r439;
	@%p192 bra 	$L__BB9_308;
	ld.shared.u32 	%r2017, [%r438+6144];
	add.s64 	%rd390, %rd30, %rd25;
	shl.b64 	%rd391, %rd390, 2;
	add.s64 	%rd392, %rd24, %rd391;
	st.global.u32 	[%rd392+6144], %r2017;
$L__BB9_308:
	bar.warp.sync 	-1;
	shl.b32 	%r2018, %r357, 3;
	add.s32 	%r2020, %r1939, %r2018;
	ld.shared.u64 	%rd31, [%r2020+26112];
	add.s32 	%r2021, %r437, 1920;
	setp.ge.s32 	%p193, %r2021, %r439;
	@%p193 bra 	$L__BB9_310;
	ld.shared.u32 	%r2022, [%r438+7680];
	add.s64 	%rd393, %rd31, %rd25;
	shl.b64 	%rd394, %rd393, 2;
	add.s64 	%rd395, %rd24, %rd394;
	st.global.u32 	[%rd395+7680], %r2022;
$L__BB9_310:
	bar.warp.sync 	-1;
	shl.b32 	%r2023, %r358, 3;
	add.s32 	%r2025, %r1939, %r2023;
	ld.shared.u64 	%rd32, [%r2025+26112];
	add.s32 	%r2026, %r437, 2304;
	setp.ge.s32 	%p194, %r2026, %r439;
	@%p194 bra 	$L__BB9_312;
	ld.shared.u32 	%r2027, [%r438+9216];
	add.s64 	%rd396, %rd32, %rd25;
	shl.b64 	%rd397, %rd396, 2;
	add.s64 	%rd398, %rd24, %rd397;
	st.global.u32 	[%rd398+9216], %r2027;
$L__BB9_312:
	bar.warp.sync 	-1;
	shl.b32 	%r2028, %r359, 3;
	add.s32 	%r2030, %r1939, %r2028;
	ld.shared.u64 	%rd33, [%r2030+26112];
	add.s32 	%r2031, %r437, 2688;
	setp.ge.s32 	%p195, %r2031, %r439;
	@%p195 bra 	$L__BB9_314;
	ld.shared.u32 	%r2032, [%r438+10752];
	add.s64 	%rd399, %rd33, %rd25;
	shl.b64 	%rd400, %rd399, 2;
	add.s64 	%rd401, %rd24, %rd400;
	st.global.u32 	[%rd401+10752], %r2032;
$L__BB9_314:
	bar.warp.sync 	-1;
	shl.b32 	%r2033, %r360, 3;
	add.s32 	%r2035, %r1939, %r2033;
	ld.shared.u64 	%rd34, [%r2035+26112];
	or.b32  	%r2036, %r437, 3072;
	setp.ge.s32 	%p196, %r2036, %r439;
	@%p196 bra 	$L__BB9_316;
	ld.shared.u32 	%r2037, [%r438+12288];
	add.s64 	%rd402, %rd34, %rd25;
	shl.b64 	%rd403, %rd402, 2;
	add.s64 	%rd404, %rd24, %rd403;
	st.global.u32 	[%rd404+12288], %r2037;
$L__BB9_316:
	bar.warp.sync 	-1;
	shl.b32 	%r2038, %r361, 3;
	add.s32 	%r2040, %r1939, %r2038;
	ld.shared.u64 	%rd35, [%r2040+26112];
	add.s32 	%r2041, %r437, 3456;
	setp.ge.s32 	%p197, %r2041, %r439;
	@%p197 bra 	$L__BB9_318;
	ld.shared.u32 	%r2042, [%r438+13824];
	add.s64 	%rd405, %rd35, %rd25;
	shl.b64 	%rd406, %rd405, 2;
	add.s64 	%rd407, %rd24, %rd406;
	st.global.u32 	[%rd407+13824], %r2042;
$L__BB9_318:
	bar.warp.sync 	-1;
	shl.b32 	%r2043, %r362, 3;
	add.s32 	%r2045, %r1939, %r2043;
	ld.shared.u64 	%rd36, [%r2045+26112];
	add.s32 	%r2046, %r437, 3840;
	setp.ge.s32 	%p198, %r2046, %r439;
	@%p198 bra 	$L__BB9_320;
	ld.shared.u32 	%r2047, [%r438+15360];
	add.s64 	%rd408, %rd36, %rd25;
	shl.b64 	%rd409, %rd408, 2;
	add.s64 	%rd410, %rd24, %rd409;
	st.global.u32 	[%rd410+15360], %r2047;
$L__BB9_320:
	bar.warp.sync 	-1;
	shl.b32 	%r2048, %r363, 3;
	add.s32 	%r2050, %r1939, %r2048;
	ld.shared.u64 	%rd37, [%r2050+26112];
	add.s32 	%r2051, %r437, 4224;
	setp.ge.s32 	%p199, %r2051, %r439;
	@%p199 bra 	$L__BB9_322;
	ld.shared.u32 	%r2052, [%r438+16896];
	add.s64 	%rd411, %rd37, %rd25;
	shl.b64 	%rd412, %rd411, 2;
	add.s64 	%rd413, %rd24, %rd412;
	st.global.u32 	[%rd413+16896], %r2052;
$L__BB9_322:
	bar.warp.sync 	-1;
	shl.b32 	%r2053, %r364, 3;
	add.s32 	%r2055, %r1939, %r2053;
	ld.shared.u64 	%rd38, [%r2055+26112];
	add.s32 	%r2056, %r437, 4608;
	setp.ge.s32 	%p200, %r2056, %r439;
	@%p200 bra 	$L__BB9_324;
	ld.shared.u32 	%r2057, [%r438+18432];
	add.s64 	%rd414, %rd38, %rd25;
	shl.b64 	%rd415, %rd414, 2;
	add.s64 	%rd416, %rd24, %rd415;
	st.global.u32 	[%rd416+18432], %r2057;
$L__BB9_324:
	bar.warp.sync 	-1;
	shl.b32 	%r2058, %r365, 3;
	add.s32 	%r2060, %r1939, %r2058;
	ld.shared.u64 	%rd39, [%r2060+26112];
	add.s32 	%r2061, %r437, 4992;
	setp.ge.s32 	%p201, %r2061, %r439;
	@%p201 bra 	$L__BB9_326;
	ld.shared.u32 	%r2062, [%r438+19968];
	add.s64 	%rd417, %rd39, %rd25;
	shl.b64 	%rd418, %rd417, 2;
	add.s64 	%rd419, %rd24, %rd418;
	st.global.u32 	[%rd419+19968], %r2062;
$L__BB9_326:
	bar.warp.sync 	-1;
	shl.b32 	%r2063, %r366, 3;
	add.s32 	%r2065, %r1939, %r2063;
	ld.shared.u64 	%rd40, [%r2065+26112];
	add.s32 	%r2066, %r437, 5376;
	setp.ge.s32 	%p202, %r2066, %r439;
	@%p202 bra 	$L__BB9_328;
	ld.shared.u32 	%r2067, [%r438+21504];
	add.s64 	%rd420, %rd40, %rd25;
	shl.b64 	%rd421, %rd420, 2;
	add.s64 	%rd422, %rd24, %rd421;
	st.global.u32 	[%rd422+21504], %r2067;
$L__BB9_328:
	bar.warp.sync 	-1;
	shl.b32 	%r2068, %r367, 3;
	add.s32 	%r2070, %r1939, %r2068;
	ld.shared.u64 	%rd41, [%r2070+26112];
	add.s32 	%r2071, %r437, 5760;
	setp.ge.s32 	%p203, %r2071, %r439;
	@%p203 bra 	$L__BB9_330;
	ld.shared.u32 	%r2072, [%r438+23040];
	add.s64 	%rd423, %rd41, %rd25;
	shl.b64 	%rd424, %rd423, 2;
	add.s64 	%rd425, %rd24, %rd424;
	st.global.u32 	[%rd425+23040], %r2072;
$L__BB9_330:
	bar.warp.sync 	-1;
	shl.b32 	%r2073, %r368, 3;
	add.s32 	%r2075, %r1939, %r2073;
	ld.shared.u64 	%rd426, [%r2075+26112];
	add.s64 	%rd42, %rd426, %rd25;
	or.b32  	%r2076, %r437, 6144;
	setp.ge.s32 	%p204, %r2076, %r439;
	@%p204 bra 	$L__BB9_332;
	ld.shared.u32 	%r2077, [%r438+24576];
	shl.b64 	%rd427, %rd42, 2;
	add.s64 	%rd428, %rd24, %rd427;
	st.global.u32 	[%rd428+24576], %r2077;
$L__BB9_332:
	bar.warp.sync 	-1;
$L__BB9_333:
	ret;

}


// ===== COMPILED SASS (sm_100) =====

	.target	sm_100

	.elftype	@"ET_EXEC"


//--------------------- .note.nv.tkinfo           --------------------------
	.section	.note.nv.tkinfo,"",@"SHT_NOTE"
	.sectionflags	@"SHF_NOTE_NV_TKINFO"
	.tkinfo
        /*0018*/ 	.word	0x00000002
        /*0030*/ 	.string	""
        /*0030*/ 	.string	"ptxas"
        /*0030*/ 	.string	"Cuda compilation tools, release 13.0, V13.0.88"
        /*0030*/ 	.string	"Build cuda_13.0.r13.0/compiler.36424714_0"
        /*0030*/ 	.string	"-arch sm_100 -m 64 "



//--------------------- .note.nv.cuinfo           --------------------------
	.section	.note.nv.cuinfo,"",@"SHT_NOTE"
	.sectionflags	@"SHF_NOTE_NV_CUINFO"
        /*0018*/ 	.short	0x0002
        /*001a*/ 	.short	0x0064
        /*001c*/ 	.short	0x0082
	.zero		2


//--------------------- .nv.info                  --------------------------
	.section	.nv.info,"",@"SHT_CUDA_INFO"
	.align	4


	//----- nvinfo : EIATTR_REGCOUNT
	.align		4
        /*0000*/ 	.byte	0x04, 0x2f
        /*0002*/ 	.short	(.L_49 - .L_48)
	.align		4
.L_48:
        /*0004*/ 	.word	index@(_Z6DBSCANPdPiS0_S0_S0_S0_S0_PP14IndexStructureS0_S0_)
        /*0008*/ 	.word	0x0000001d


	//----- nvinfo : EIATTR_FRAME_SIZE
	.align		4
.L_49:
        /*000c*/ 	.byte	0x04, 0x11
        /*000e*/ 	.short	(.L_51 - .L_50)
	.align		4
.L_50:
        /*0010*/ 	.word	index@(_Z6DBSCANPdPiS0_S0_S0_S0_S0_PP14IndexStructureS0_S0_)
        /*0014*/ 	.word	0x00000008


	//----- nvinfo : EIATTR_REGCOUNT
	.align		4
.L_51:
        /*0018*/ 	.byte	0x04, 0x2f
        /*001a*/ 	.short	(.L_53 - .L_52)
	.align		4
.L_52:
        /*001c*/ 	.word	index@(_Z18INDEXING_STRUCTUREPdPiS_S_S0_PP14IndexStructureS0_S0_)
        /*0020*/ 	.word	0x00000020


	//----- nvinfo : EIATTR_FRAME_SIZE
	.align		4
.L_53:
        /*0024*/ 	.byte	0x04, 0x11
        /*0026*/ 	.short	(.L_55 - .L_54)
	.align		4
.L_54:
        /*0028*/ 	.word	index@(_Z18INDEXING_STRUCTUREPdPiS_S_S0_PP14IndexStructureS0_S0_)
        /*002c*/ 	.word	0x00000010


	//----- nvinfo : EIATTR_REGCOUNT
	.align		4
.L_55:
        /*0030*/ 	.byte	0x04, 0x2f
        /*0032*/ 	.short	(.L_57 - .L_56)
	.align		4
.L_56:
        /*0034*/ 	.word	index@(_Z19INDEXING_ADJUSTMENTPiPP14IndexStructureS_)
        /*0038*/ 	.word	0x0000001a


	//----- nvinfo : EIATTR_FRAME_SIZE
	.align		4
.L_57:
        /*003c*/ 	.byte	0x04, 0x11
        /*003e*/ 	.short	(.L_59 - .L_58)
	.align		4
.L_58:
        /*0040*/ 	.word	index@(_Z19INDEXING_ADJUSTMENTPiPP14IndexStructureS_)
        /*0044*/ 	.word	0x00000008


	//----- nvinfo : EIATTR_REGCOUNT
	.align		4
.L_59:
        /*0048*/ 	.byte	0x04, 0x2f
        /*004a*/ 	.short	(.L_61 - .L_60)
	.align		4
.L_60:
        /*004c*/ 	.word	index@(_ZN3cub18CUB_300001_SM_10006detail11EmptyKernelIvEEvv)
        /*0050*/ 	.word	0x00000004


	//----- nvinfo : EIATTR_FRAME_SIZE
	.align		4
.L_61:
        /*0054*/ 	.byte	0x04, 0x11
        /*0056*/ 	.short	(.L_63 - .L_62)
	.align		4
.L_62:
        /*0058*/ 	.word	index@(_ZN3cub18CUB_300001_SM_10006detail11EmptyKernelIvEEvv)
        /*005c*/ 	.word	0x00000000


	//----- nvinfo : EIATTR_REGCOUNT
	.align		4
.L_63:
        /*0060*/ 	.byte	0x04, 0x2f
        /*0062*/ 	.short	(.L_65 - .L_64)
	.align		4
.L_64:
        /*0064*/ 	.word	index@(_ZN3cub18CUB_300001_SM_10006detail8for_each13static_kernelINS2_12policy_hub_t12policy_500_tElNS2_12op_wrapper_tIlN6thrust24THRUST_300001_SM_1000_NS6system6detail7generic6detail21binary_search_functorIPiNSC_18binary_search_lessENSC_3lbfEEENS8_12zip_iteratorIN4cuda3std3__45tupleIJNS8_6detail15normal_iteratorINS8_7pointerIiNS8_8cuda_cub5par_tENS8_11use_defaultESS_EEEENSO_INSP_IlSR_SS_SS_EEEEEEEEEEEEEvT0_T1_)
        /*0068*/ 	.word	0x00000014


	//----- nvinfo : EIATTR_FRAME_SIZE
	.align		4
.L_65:
        /*006c*/ 	.byte	0x04, 0x11
        /*006e*/ 	.short	(.L_67 - .L_66)
	.align		4
.L_66:
        /*0070*/ 	.word	index@(_ZN3cub18CUB_300001_SM_10006detail8for_each13static_kernelINS2_12policy_hub_t12policy_500_tElNS2_12op_wrapper_tIlN6thrust24THRUST_300001_SM_1000_NS6system6detail7generic6detail21binary_search_functorIPiNSC_18binary_search_lessENSC_3lbfEEENS8_12zip_iteratorIN4cuda3std3__45tupleIJNS8_6detail15normal_iteratorINS8_7pointerIiNS8_8cuda_cub5par_tENS8_11use_defaultESS_EEEENSO_INSP_IlSR_SS_SS_EEEEEEEEEEEEEvT0_T1_)
        /*0074*/ 	.word	0x00000000


	//----- nvinfo : EIATTR_REGCOUNT
	.align		4
.L_67:
        /*0078*/ 	.byte	0x04, 0x2f
        /*007a*/ 	.short	(.L_69 - .L_68)
	.align		4
.L_68:
        /*007c*/ 	.word	index@(_ZN3cub18CUB_300001_SM_10006detail8for_each13static_kernelINS2_12policy_hub_t12policy_500_tElNS2_12op_wrapper_tIlN6thrust24THRUST_300001_SM_1000_NS6system6detail7generic6detail21binary_search_functorIPiNSC_18binary_search_lessENSC_3ubfEEENS8_12zip_iteratorIN4cuda3std3__45tupleIJNS8_6detail15normal_iteratorINS8_7pointerIiNS8_8cuda_cub5par_tENS8_11use_defaultESS_EEEENSO_INSP_IlSR_SS_SS_EEEEEEEEEEEEEvT0_T1_)
        /*0080*/ 	.word	0x00000014


	//----- nvinfo : EIATTR_FRAME_SIZE
	.align		4
.L_69:
        /*0084*/ 	.byte	0x04, 0x11
        /*0086*/ 	.short	(.L_71 - .L_70)
	.align		4
.L_70:
        /*0088*/ 	.word	index@(_ZN3cub18CUB_300001_SM_10006detail8for_each13static_kernelINS2_12policy_hub_t12policy_500_tElNS2_12op_wrapper_tIlN6thrust24THRUST_300001_SM_1000_NS6system6detail7generic6detail21binary_search_functorIPiNSC_18binary_search_lessENSC_3ubfEEENS8_12zip_iteratorIN4cuda3std3__45tupleIJNS8_6detail15normal_iteratorINS8_7pointerIiNS8_8cuda_cub5par_tENS8_11use_defaultESS_EEEENSO_INSP_IlSR_SS_SS_EEEEEEEEEEEEEvT0_T1_)
        /*008c*/ 	.word	0x00000000


	//----- nvinfo : EIATTR_REGCOUNT
	.align		4
.L_71:
        /*0090*/ 	.byte	0x04, 0x2f
        /*0092*/ 	.short	(.L_73 - .L_72)
	.align		4
.L_72:
        /*0094*/ 	.word	index@(_ZN3cub18CUB_300001_SM_10006detail10radix_sort31DeviceRadixSortSingleTileKernelINS1_5radix10policy_hubIiiyE10Policy1000ELNS0_9SortOrderE0EiiyNS1_21identity_decomposer_tEEEvPKT1_PSA_PKT2_PSE_T3_iiT4_)
        /*0098*/ 	.word	0x00000099


	//----- nvinfo : EIATTR_FRAME_SIZE
	.align		4
.L_73:
        /*009c*/ 	.byte	0x04, 0x11
        /*009e*/ 	.short	(.L_75 - .L_74)
	.align		4
.L_74:
        /*00a0*/ 	.word	index@(_ZN3cub18CUB_300001_SM_10006detail10radix_sort31DeviceRadixSortSingleTileKernelINS1_5radix10policy_hubIiiyE10Policy1000ELNS0_9SortOrderE0EiiyNS1_21identity_decomposer_tEEEvPKT1_PSA_PKT2_PSE_T3_iiT4_)
        /*00a4*/ 	.word	0x00000000


	//----- nvinfo : EIATTR_REGCOUNT
	.align		4
.L_75:
        /*00a8*/ 	.byte	0x04, 0x2f
        /*00aa*/ 	.short	(.L_77 - .L_76)
	.align		4
.L_76:
        /*00ac*/ 	.word	index@(_ZN3cub18CUB_300001_SM_10006detail10radix_sort30DeviceRadixSortHistogramKernelINS1_5radix10policy_hubIiiyE10Policy1000ELNS0_9SortOrderE0EiyNS1_21identity_decomposer_tEEEvPT2_PKT1_SA_iiT3_)
        /*00b0*/ 	.word	0x00000020


	//----- nvinfo : EIATTR_FRAME_SIZE
	.align		4
.L_77:
        /*00b4*/ 	.byte	0x04, 0x11
        /*00b6*/ 	.short	(.L_79 - .L_78)
	.align		4
.L_78:
        /*00b8*/ 	.word	index@(_ZN3cub18CUB_300001_SM_10006detail10radix_sort30DeviceRadixSortHistogramKernelINS1_5radix10policy_hubIiiyE10Policy1000ELNS0_9SortOrderE0EiyNS1_21identity_decomposer_tEEEvPT2_PKT1_SA_iiT3_)
        /*00bc*/ 	.word	0x00000000


	//----- nvinfo : EIATTR_REGCOUNT
	.align		4
.L_79:
        /*00c0*/ 	.byte	0x04, 0x2f
        /*00c2*/ 	.short	(.L_81 - .L_80)
	.align		4
.L_80:
        /*00c4*/ 	.word	index@(_ZN3cub18CUB_300001_SM_10006detail10radix_sort33DeviceRadixSortExclusiveSumKernelINS1_5radix10policy_hubIiiyE10Policy1000EyEEvPT0_)
        /*00c8*/ 	.word	0x00000020


	//----- nvinfo : EIATTR_FRAME_SIZE
	.align		4
.L_81:
        /*00cc*/ 	.byte	0x04, 0x11
        /*00ce*/ 	.short	(.L_83 - .L_82)
	.align		4
.L_82:
        /*00d0*/ 	.word	index@(_ZN3cub18CUB_300001_SM_10006detail10radix_sort33DeviceRadixSortExclusiveSumKernelINS1_5radix10policy_hubIiiyE10Policy1000EyEEvPT0_)
        /*00d4*/ 	.word	0x00000000


	//----- nvinfo : EIATTR_REGCOUNT
	.align		4
.L_83:
        /*00d8*/ 	.byte	0x04, 0x2f
        /*00da*/ 	.short	(.L_85 - .L_84)
	.align		4
.L_84:
        /*00dc*/ 	.word	index@(_ZN3cub18CUB_300001_SM_10006detail10radix_sort29DeviceRadixSortOnesweepKernelINS1_5radix10policy_hubIiiyE10Policy1000ELNS0_9SortOrderE0EiiyiiNS1_21identity_decomposer_tEEEvPT5_SB_PT3_PKSC_PT1_PKSG_PT2_PKSK_T4_iiT6_)
        /*00e0*/ 	.word	0x00000049


	//----- nvinfo : EIATTR_FRAME_SIZE
	.align		4
.L_85:
        /*00e4*/ 	.byte	0x04, 0x11
        /*00e6*/ 	.short	(.L_87 - .L_86)
	.align		4
.L_86:
        /*00e8*/ 	.word	index@(_ZN3cub18CUB_300001_SM_10006detail10radix_sort29DeviceRadixSortOnesweepKernelINS1_5radix10policy_hubIiiyE10Policy1000ELNS0_9SortOrderE0EiiyiiNS1_21identity_decomposer_tEEEvPT5_SB_PT3_PKSC_PT1_PKSG_PT2_PKSK_T4_iiT6_)
        /*00ec*/ 	.word	0x00000000


	//----- nvinfo : EIATTR_MIN_STACK_SIZE
	.align		4
.L_87:
        /*00f0*/ 	.byte	0x04, 0x12
        /*00f2*/ 	.short	(.L_89 - .L_88)
	.align		4
.L_88:
        /*00f4*/ 	.word	index@(_ZN3cub18CUB_300001_SM_10006detail10radix_sort29DeviceRadixSortOnesweepKernelINS1_5radix10policy_hubIiiyE10Policy1000ELNS0_9SortOrderE0EiiyiiNS1_21identity_decomposer_tEEEvPT5_SB_PT3_PKSC_PT1_PKSG_PT2_PKSK_T4_iiT6_)
        /*00f8*/ 	.word	0x00000000


	//----- nvinfo : EIATTR_MIN_STACK_SIZE
	.align		4
.L_89:
        /*00fc*/ 	.byte	0x04, 0x12
        /*00fe*/ 	.short	(.L_91 - .L_90)
	.align		4
.L_90:
        /*0100*/ 	.word	index@(_ZN3cub18CUB_300001_SM_10006detail10radix_sort33DeviceRadixSortExclusiveSumKernelINS1_5radix10policy_hubIiiyE10Policy1000EyEEvPT0_)
        /*0104*/ 	.word	0x00000000


	//----- nvinfo : EIATTR_MIN_STACK_SIZE
	.align		4
.L_91:
        /*0108*/ 	.byte	0x04, 0x12
        /*010a*/ 	.short	(.L_93 - .L_92)
	.align		4
.L_92:
        /*010c*/ 	.word	index@(_ZN3cub18CUB_300001_SM_10006detail10radix_sort30DeviceRadixSortHistogramKernelINS1_5radix10policy_hubIiiyE10Policy1000ELNS0_9SortOrderE0EiyNS1_21identity_decomposer_tEEEvPT2_PKT1_SA_iiT3_)
        /*0110*/ 	.word	0x00000000


	//----- nvinfo : EIATTR_MIN_STACK_SIZE
	.align		4
.L_93:
        /*0114*/ 	.byte	0x04, 0x12
        /*0116*/ 	.short	(.L_95 - .L_94)
	.align		4
.L_94:
        /*0118*/ 	.word	index@(_ZN3cub18CUB_300001_SM_10006detail10radix_sort31DeviceRadixSortSingleTileKernelINS1_5radix10policy_hubIiiyE10Policy1000ELNS0_9SortOrderE0EiiyNS1_21identity_decomposer_tEEEvPKT1_PSA_PKT2_PSE_T3_iiT4_)
        /*011c*/ 	.word	0x00000000


	//----- nvinfo : EIATTR_MIN_STACK_SIZE
	.align		4
.L_95:
        /*0120*/ 	.byte	0x04, 0x12
        /*0122*/ 	.short	(.L_97 - .L_96)
	.align		4
.L_96:
        /*0124*/ 	.word	index@(_ZN3cub18CUB_300001_SM_10006detail8for_each13static_kernelINS2_12policy_hub_t12policy_500_tElNS2_12op_wrapper_tIlN6thrust24THRUST_300001_SM_1000_NS6system6detail7generic6detail21binary_search_functorIPiNSC_18binary_search_lessENSC_3ubfEEENS8_12zip_iteratorIN4cuda3std3__45tupleIJNS8_6detail15normal_iteratorINS8_7pointerIiNS8_8cuda_cub5par_tENS8_11use_defaultESS_EEEENSO_INSP_IlSR_SS_SS_EEEEEEEEEEEEEvT0_T1_)
        /*0128*/ 	.word	0x00000000


	//----- nvinfo : EIATTR_MIN_STACK_SIZE
	.align		4
.L_97:
        /*012c*/ 	.byte	0x04, 0x12
        /*012e*/ 	.short	(.L_99 - .L_98)
	.align		4
.L_98:
        /*0130*/ 	.word	index@(_ZN3cub18CUB_300001_SM_10006detail8for_each13static_kernelINS2_12policy_hub_t12policy_500_tElNS2_12op_wrapper_tIlN6thrust24THRUST_300001_SM_1000_NS6system6detail7generic6detail21binary_search_functorIPiNSC_18binary_search_lessENSC_3lbfEEENS8_12zip_iteratorIN4cuda3std3__45tupleIJNS8_6detail15normal_iteratorINS8_7pointerIiNS8_8cuda_cub5par_tENS8_11use_defaultESS_EEEENSO_INSP_IlSR_SS_SS_EEEEEEEEEEEEEvT0_T1_)
        /*0134*/ 	.word	0x00000000


	//----- nvinfo : EIATTR_MIN_STACK_SIZE
	.align		4
.L_99:
        /*0138*/ 	.byte	0x04, 0x12
        /*013a*/ 	.short	(.L_101 - .L_100)
	.align		4
.L_100:
        /*013c*/ 	.word	index@(_ZN3cub18CUB_300001_SM_10006detail11EmptyKernelIvEEvv)
        /*0140*/ 	.word	0x00000000


	//----- nvinfo : EIATTR_MIN_STACK_SIZE
	.align		4
.L_101:
        /*0144*/ 	.byte	0x04, 0x12
        /*0146*/ 	.short	(.L_103 - .L_102)
	.align		4
.L_102:
        /*0148*/ 	.word	index@(_Z19INDEXING_ADJUSTMENTPiPP14IndexStructureS_)
        /*014c*/ 	.word	0x00000008


	//----- nvinfo : EIATTR_MIN_STACK_SIZE
	.align		4
.L_103:
        /*0150*/ 	.byte	0x04, 0x12
        /*0152*/ 	.short	(.L_105 - .L_104)
	.align		4
.L_104:
        /*0154*/ 	.word	index@(_Z18INDEXING_STRUCTUREPdPiS_S_S0_PP14IndexStructureS0_S0_)
        /*0158*/ 	.word	0x00000010


	//----- nvinfo : EIATTR_MIN_STACK_SIZE
	.align		4
.L_105:
        /*015c*/ 	.byte	0x04, 0x12
        /*015e*/ 	.short	(.L_107 - .L_106)
	.align		4
.L_106:
        /*0160*/ 	.word	index@(_Z6DBSCANPdPiS0_S0_S0_S0_S0_PP14IndexStructureS0_S0_)
        /*0164*/ 	.word	0x00000008
.L_107:


//--------------------- .nv.compat                --------------------------
	.section	.nv.compat,"",@"SHT_CUDA_COMPAT_INFO"
	.align	4
        /*0000*/ 	.byte	0x02, 0x09, 0x00, 0x00, 0x02, 0x02, 0x01, 0x00, 0x02, 0x05, 0x05, 0x00, 0x03, 0x07, 0x01, 0x01
        /*0010*/ 	.byte	0x02, 0x03, 0x00, 0x00, 0x02, 0x06, 0x01, 0x00, 0x04, 0x0b, 0x08, 0x00, 0x01, 0x00, 0x00, 0x00
        /*0020*/ 	.byte	0x00, 0x00, 0x00, 0x00


//--------------------- .nv.info._ZN3cub18CUB_300001_SM_10006detail10radix_sort29DeviceRadixSortOnesweepKernelINS1_5radix10policy_hubIiiyE10Policy1000ELNS0_9SortOrderE0EiiyiiNS1_21identity_decomposer_tEEEvPT5_SB_PT3_PKSC_PT1_PKSG_PT2_PKSK_T4_iiT6_ --------------------------
	.section	.nv.info._ZN3cub18CUB_300001_SM_10006detail10radix_sort29DeviceRadixSortOnesweepKernelINS1_5radix10policy_hubIiiyE10Policy1000ELNS0_9SortOrderE0EiiyiiNS1_21identity_decomposer_tEEEvPT5_SB_PT3_PKSC_PT1_PKSG_PT2_PKSK_T4_iiT6_,"",@"SHT_CUDA_INFO"
	.sectionflags	@""
	.align	4


	//----- nvinfo : EIATTR_CUDA_API_VERSION
	.align		4
        /*0000*/ 	.byte	0x04, 0x37
        /*0002*/ 	.short	(.L_109 - .L_108)
.L_108:
        /*0004*/ 	.word	0x00000082


	//----- nvinfo : EIATTR_KPARAM_INFO
	.align		4
.L_109:
        /*0008*/ 	.byte	0x04, 0x17
        /*000a*/ 	.short	(.L_111 - .L_110)
.L_110:
        /*000c*/ 	.word	0x00000000
        /*0010*/ 	.short	0x000b
        /*0012*/ 	.short	0x004c
        /*0014*/ 	.byte	0x00, 0xf0, 0x05, 0x00


	//----- nvinfo : EIATTR_KPARAM_INFO
	.align		4
.L_111:
        /*0018*/ 	.byte	0x04, 0x17
        /*001a*/ 	.short	(.L_113 - .L_112)
.L_112:
        /*001c*/ 	.word	0x00000000
        /*0020*/ 	.short	0x000a
        /*0022*/ 	.short	0x0048
        /*0024*/ 	.byte	0x00, 0xf0, 0x11, 0x00


	//----- nvinfo : EIATTR_KPARAM_INFO
	.align		4
.L_113:
        /*0028*/ 	.byte	0x04, 0x17
        /*002a*/ 	.short	(.L_115 - .L_114)
.L_114:
        /*002c*/ 	.word	0x00000000
        /*0030*/ 	.short	0x0009
        /*0032*/ 	.short	0x0044
        /*0034*/ 	.byte	0x00, 0xf0, 0x11, 0x00


	//----- nvinfo : EIATTR_KPARAM_INFO
	.align		4
.L_115:
        /*0038*/ 	.byte	0x04, 0x17
        /*003a*/ 	.short	(.L_117 - .L_116)
.L_116:
        /*003c*/ 	.word	0x00000000
        /*0040*/ 	.short	0x0008
        /*0042*/ 	.short	0x0040
        /*0044*/ 	.byte	0x00, 0xf0, 0x11, 0x00


	//----- nvinfo : EIATTR_KPARAM_INFO
	.align		4
.L_117:
        /*0048*/ 	.byte	0x04, 0x17
        /*004a*/ 	.short	(.L_119 - .L_118)
.L_118:
        /*004c*/ 	.word	0x00000000
        /*0050*/ 	.short	0x0007
        /*0052*/ 	.short	0x0038
        /*0054*/ 	.byte	0x00, 0xf5, 0x21, 0x00


	//----- nvinfo : EIATTR_KPARAM_INFO
	.align		4
.L_119:
        /*0058*/ 	.byte	0x04, 0x17
        /*005a*/ 	.short	(.L_121 - .L_120)
.L_120:
        /*005c*/ 	.word	0x00000000
        /*0060*/ 	.short	0x0006
        /*0062*/ 	.short	0x0030
        /*0064*/ 	.byte	0x00, 0xf5, 0x21, 0x00


	//----- nvinfo : EIATTR_KPARAM_INFO
	.align		4
.L_121:
        /*0068*/ 	.byte	0x04, 0x17
        /*006a*/ 	.short	(.L_123 - .L_122)
.L_122:
        /*006c*/ 	.word	0x00000000
        /*0070*/ 	.short	0x0005
        /*0072*/ 	.short	0x0028
        /*0074*/ 	.byte	0x00, 0xf5, 0x21, 0x00


	//----- nvinfo : EIATTR_KPARAM_INFO
	.align		4
.L_123:
        /*0078*/ 	.byte	0x04, 0x17
        /*007a*/ 	.short	(.L_125 - .L_124)
.L_124:
        /*007c*/ 	.word	0x00000000
        /*0080*/ 	.short	0x0004
        /*0082*/ 	.short	0x0020
        /*0084*/ 	.byte	0x00, 0xf5, 0x21, 0x00


	//----- nvinfo : EIATTR_KPARAM_INFO
	.align		4
.L_125:
        /*0088*/ 	.byte	0x04, 0x17
        /*008a*/ 	.short	(.L_127 - .L_126)
.L_126:
        /*008c*/ 	.word	0x00000000
        /*0090*/ 	.short	0x0003
        /*0092*/ 	.short	0x0018
        /*0094*/ 	.byte	0x00, 0xf5, 0x21, 0x00


	//----- nvinfo : EIATTR_KPARAM_INFO
	.align		4
.L_127:
        /*0098*/ 	.byte	0x04, 0x17
        /*009a*/ 	.short	(.L_129 - .L_128)
.L_128:
        /*009c*/ 	.word	0x00000000
        /*00a0*/ 	.short	0x0002
        /*00a2*/ 	.short	0x0010
        /*00a4*/ 	.byte	0x00, 0xf5, 0x21, 0x00


	//----- nvinfo : EIATTR_KPARAM_INFO
	.align		4
.L_129:
        /*00a8*/ 	.byte	0x04, 0x17
        /*00aa*/ 	.short	(.L_131 - .L_130)
.L_130:
        /*00ac*/ 	.word	0x00000000
        /*00b0*/ 	.short	0x0001
        /*00b2*/ 	.short	0x0008
        /*00b4*/ 	.byte	0x00, 0xf5, 0x21, 0x00


	//----- nvinfo : EIATTR_KPARAM_INFO
	.align		4
.L_131:
        /*00b8*/ 	.byte	0x04, 0x17
        /*00ba*/ 	.short	(.L_133 - .L_132)
.L_132:
        /*00bc*/ 	.word	0x00000000
        /*00c0*/ 	.short	0x0000
        /*00c2*/ 	.short	0x0000
        /*00c4*/ 	.byte	0x00, 0xf5, 0x21, 0x00


	//----- nvinfo : EIATTR_SPARSE_MMA_MASK
	.align		4
.L_133:
        /*00c8*/ 	.byte	0x03, 0x50
        /*00ca*/ 	.short	0x0000


	//----- nvinfo : EIATTR_MAXREG_COUNT
	.align		4
        /*00cc*/ 	.byte	0x03, 0x1b
        /*00ce*/ 	.short	0x00a8


	//----- nvinfo : EIATTR_NUM_BARRIERS
	.align		4
        /*00d0*/ 	.byte	0x02, 0x4c
        /*00d2*/ 	.byte	0x01
	.zero		1


	//----- nvinfo : EIATTR_MERCURY_ISA_VERSION
	.align		4
        /*00d4*/ 	.byte	0x03, 0x5f
        /*00d6*/ 	.short	0x0101


	//----- nvinfo : EIATTR_COOP_GROUP_MASK_REGIDS
	.align		4
        /*00d8*/ 	.byte	0x04, 0x29
        /*00da*/ 	.short	(.L_135 - .L_134)


	//   ....[0]....
.L_134:
        /*00dc*/ 	.word	0xffffffff


	//   ....[1]....
        /*00e0*/ 	.word	0x05000006


	//   ....[2]....
        /*00e4*/ 	.word	0xffffffff


	//   ....[3]....
        /*00e8*/ 	.word	0xffffffff


	//   ....[4]....
        /*00ec*/ 	.word	0xffffffff


	//   ....[5]....
        /*00f0*/ 	.word	0xffffffff


	//   ....[6]....
        /*00f4*/ 	.word	0xffffffff


	//   ....[7]....
        /*00f8*/ 	.word	0xffffffff


	//   ....[8]....
        /*00fc*/ 	.word	0xffffffff


	//   ....[9]....
        /*0100*/ 	.word	0xffffffff


	//   ....[10]....
        /*0104*/ 	.word	0xffffffff


	//   ....[11]....
        /*0108*/ 	.word	0xffffffff


	//   ....[12]....
        /*010c*/ 	.word	0xffffffff


	//   ....[13]....
        /*0110*/ 	.word	0xffffffff


	//   ....[14]....
        /*0114*/ 	.word	0xffffffff


	//   ....[15]....
        /*0118*/ 	.word	0xffffffff


	//   ....[16]....
        /*011c*/ 	.word	0xffffffff


	//   ....[17]....
        /*0120*/ 	.word	0xffffffff


	//   ....[18]....
        /*0124*/ 	.word	0xffffffff


	//   ....[19]....
        /*0128*/ 	.word	0xffffffff


	//   ....[20]....
        /*012c*/ 	.word	0xffffffff


	//   ....[21]....
        /*0130*/ 	.word	0xffffffff


	//   ....[22]....
        /*0134*/ 	.word	0xffffffff


	//   ....[23]....
        /*0138*/ 	.word	0xffffffff


	//   ....[24]....
        /*013c*/ 	.word	0xffffffff


	//   ....[25]....
        /*0140*/ 	.word	0xffffffff


	//   ....[26]....
        /*0144*/ 	.word	0xffffffff


	//   ....[27]....
        /*0148*/ 	.word	0xffffffff


	//   ....[28]....
        /*014c*/ 	.word	0xffffffff


	//   ....[29]....
        /*0150*/ 	.word	0xffffffff


	//   ....[30]....
        /*0154*/ 	.word	0xffffffff


	//   ....[31]....
        /*0158*/ 	.word	0xffffffff


	//   ....[32]....
        /*015c*/ 	.word	0xffffffff


	//   ....[33]....
        /*0160*/ 	.word	0xffffffff


	//   ....[34]....
        /*0164*/ 	.word	0xffffffff


	//   ....[35]....
        /*0168*/ 	.word	0xffffffff


	//   ....[36]....
        /*016c*/ 	.word	0xffffffff


	//   ....[37]....
        /*0170*/ 	.word	0xffffffff


	//   ....[38]....
        /*0174*/ 	.word	0xffffffff


	//   ....[39]....
        /*0178*/ 	.word	0xffffffff


	//   ....[40]....
        /*017c*/ 	.word	0xffffffff


	//   ....[41]....
        /*0180*/ 	.word	0xffffffff


	//   ....[42]....
        /*0184*/ 	.word	0xffffffff


	//   ....[43]....
        /*0188*/ 	.word	0xffffffff


	//   ....[44]....
        /*018c*/ 	.word	0xffffffff


	//   ....[45]....
        /*0190*/ 	.word	0xffffffff


	//   ....[46]....
        /*0194*/ 	.word	0xffffffff


	//   ....[47]....
        /*0198*/ 	.word	0xffffffff


	//   ....[48]....
        /*019c*/ 	.word	0xffffffff


	//   ....[49]....
        /*01a0*/ 	.word	0xffffffff


	//   ....[50]....
        /*01a4*/ 	.word	0xffffffff


	//   ....[51]....
        /*01a8*/ 	.word	0xffffffff


	//   ....[52]....
        /*01ac*/ 	.word	0xffffffff


	//   ....[53]....
        /*01b0*/ 	.word	0xffffffff


	//   ....[54]....
        /*01b4*/ 	.word	0xffffffff


	//   ....[55]....
        /*01b8*/ 	.word	0xffffffff


	//   ....[56]....
        /*01bc*/ 	.word	0xffffffff


	//   ....[57]....
        /*01c0*/ 	.word	0xffffffff


	//   ....[58]....
        /*01c4*/ 	.word	0xffffffff


	//   ....[59]....
        /*01c8*/ 	.word	0xffffffff


	//   ....[60]....
        /*01cc*/ 	.word	0xffffffff


	//   ....[61]....
        /*01d0*/ 	.word	0xffffffff


	//   ....[62]....
        /*01d4*/ 	.word	0xffffffff


	//   ....[63]....
        /*01d8*/ 	.word	0xffffffff


	//   ....[64]....
        /*01dc*/ 	.word	0xffffffff


	//   ....[65]....
        /*01e0*/ 	.word	0xffffffff


	//   ....[66]....
        /*01e4*/ 	.word	0xffffffff


	//   ....[67]....
        /*01e8*/ 	.word	0xffffffff


	//   ....[68]....
        /*01ec*/ 	.word	0xffffffff


	//   ....[69]....
        /*01f0*/ 	.word	0xffffffff


	//   ....[70]....
        /*01f4*/ 	.word	0xffffffff


	//   ....[71]....
        /*01f8*/ 	.word	0xffffffff


	//   ....[72]....
        /*01fc*/ 	.word	0xffffffff


	//   ....[73]....
        /*0200*/ 	.word	0xffffffff


	//   ....[74]....
        /*0204*/ 	.word	0xffffffff


	//   ....[75]....
        /*0208*/ 	.word	0xffffffff


	//   ....[76]....
        /*020c*/ 	.word	0xffffffff


	//   ....[77]....
        /*0210*/ 	.word	0xffffffff


	//   ....[78]....
        /*0214*/ 	.word	0xffffffff


	//   ....[79]....
        /*0218*/ 	.word	0xffffffff


	//   ....[80]....
        /*021c*/ 	.word	0xffffffff


	//   ....[81]....
        /*0220*/ 	.word	0xffffffff


	//   ....[82]....
        /*0224*/ 	.word	0xffffffff


	//   ....[83]....
        /*0228*/ 	.word	0xffffffff


	//   ....[84]....
        /*022c*/ 	.word	0xffffffff


	//   ....[85]....
        /*0230*/ 	.word	0xffffffff


	//   ....[86]....
        /*0234*/ 	.word	0xffffffff


	//   ....[87]....
        /*0238*/ 	.word	0xffffffff


	//   ....[88]....
        /*023c*/ 	.word	0xffffffff


	//   ....[89]....
        /*0240*/ 	.word	0xffffffff


	//   ....[90]....
        /*0244*/ 	.word	0xffffffff


	//   ....[91]....
        /*0248*/ 	.word	0xffffffff


	//   ....[92]....
        /*024c*/ 	.word	0xffffffff


	//   ....[93]....
        /*0250*/ 	.word	0xffffffff


	//   ....[94]....
        /*0254*/ 	.word	0xffffffff


	//   ....[95]....
        /*0258*/ 	.word	0xffffffff


	//   ....[96]....
        /*025c*/ 	.word	0xffffffff


	//   ....[97]....
        /*0260*/ 	.word	0xffffffff


	//   ....[98]....
        /*0264*/ 	.word	0xffffffff


	//   ....[99]....
        /*0268*/ 	.word	0xffffffff


	//   ....[100]....
        /*026c*/ 	.word	0xffffffff


	//   ....[101]....
        /*0270*/ 	.word	0xffffffff


	//   ....[102]....
        /*0274*/ 	.word	0xffffffff


	//   ....[103]....
        /*0278*/ 	.word	0xffffffff


	//   ....[104]....
        /*027c*/ 	.word	0xffffffff


	//   ....[105]....
        /*0280*/ 	.word	0xffffffff


	//   ....[106]....
        /*0284*/ 	.word	0xffffffff


	//   ....[107]....
        /*0288*/ 	.word	0xffffffff


	//   ....[108]....
        /*028c*/ 	.word	0xffffffff


	//   ....[109]....
        /*0290*/ 	.word	0xffffffff


	//   ....[110]....
        /*0294*/ 	.word	0xffffffff


	//   ....[111]....
        /*0298*/ 	.word	0xffffffff


	//   ....[112]....
        /*029c*/ 	.word	0xffffffff


	//   ....[113]....
        /*02a0*/ 	.word	0xffffffff


	//   ....[114]....
        /*02a4*/ 	.word	0xffffffff


	//   ....[115]....
        /*02a8*/ 	.word	0xffffffff


	//   ....[116]....
        /*02ac*/ 	.word	0xffffffff


	//   ....[117]....
        /*02b0*/ 	.word	0xffffffff


	//   ....[118]....
        /*02b4*/ 	.word	0xffffffff


	//   ....[119]....
        /*02b8*/ 	.word	0xffffffff


	//   ....[120]....
        /*02bc*/ 	.word	0xffffffff


	//   ....[121]....
        /*02c0*/ 	.word	0xffffffff


	//   ....[122]....
        /*02c4*/ 	.word	0xffffffff


	//   ....[123]....
        /*02c8*/ 	.word	0xffffffff


	//   ....[124]....
        /*02cc*/ 	.word	0xffffffff


	//   ....[125]....
        /*02d0*/ 	.word	0xffffffff


	//   ....[126]....
        /*02d4*/ 	.word	0xffffffff


	//   ....[127]....
        /*02d8*/ 	.word	0xffffffff


	//   ....[128]....
        /*02dc*/ 	.word	0xffffffff


	//   ....[129]....
        /*02e0*/ 	.word	0xffffffff


	//   ....[130]....
        /*02e4*/ 	.word	0xffffffff


	//   ....[131]....
        /*02e8*/ 	.word	0xffffffff


	//   ....[132]....
        /*02ec*/ 	.word	0xffffffff


	//   ....[133]....
        /*02f0*/ 	.word	0xffffffff


	//   ....[134]....
        /*02f4*/ 	.word	0xffffffff


	//   ....[135]....
        /*02f8*/ 	.word	0xffffffff


	//   ....[136]....
        /*02fc*/ 	.word	0xffffffff


	//   ....[137]....
        /*0300*/ 	.word	0xffffffff


	//   ....[138]....
        /*0304*/ 	.word	0xffffffff


	//   ....[139]....
        /*0308*/ 	.word	0xffffffff


	//   ....[140]....
        /*030c*/ 	.word	0xffffffff


	//   ....[141]....
        /*0310*/ 	.word	0xffffffff


	//   ....[142]....
        /*0314*/ 	.word	0xffffffff


	//   ....[143]....
        /*0318*/ 	.word	0xffffffff


	//   ....[144]....
        /*031c*/ 	.word	0xffffffff


	//   ....[145]....
        /*0320*/ 	.word	0xffffffff


	//   ....[146]....
        /*0324*/ 	.word	0xffffffff


	//   ....[147]....
        /*0328*/ 	.word	0xffffffff


	//   ....[148]....
        /*032c*/ 	.word	0xffffffff


	//   ....[149]....
        /*0330*/ 	.word	0xffffffff


	//   ....[150]....
        /*0334*/ 	.word	0xffffffff


	//   ....[151]....
        /*0338*/ 	.word	0xffffffff


	//   ....[152]....
        /*033c*/ 	.word	0xffffffff


	//   ....[153]....
        /*0340*/ 	.word	0xffffffff


	//   ....[154]....
        /*0344*/ 	.word	0xffffffff


	//   ....[155]....
        /*0348*/ 	.word	0xffffffff


	//   ....[156]....
        /*034c*/ 	.word	0xffffffff


	//   ....[157]....
        /*0350*/ 	.word	0xffffffff


	//   ....[158]....
        /*0354*/ 	.word	0xffffffff


	//   ....[159]....
        /*0358*/ 	.word	0xffffffff


	//   ....[160]....
        /*035c*/ 	.word	0x05000006


	//   ....[161]....
        /*0360*/ 	.word	0xffffffff


	//   ....[162]....
        /*0364*/ 	.word	0xffffffff


	//   ....[163]....
        /*0368*/ 	.word	0xffffffff


	//   ....[164]....
        /*036c*/ 	.word	0xffffffff


	//   ....[165]....
        /*0370*/ 	.word	0xffffffff


	//   ....[166]....
        /*0374*/ 	.word	0xffffffff


	//   ....[167]....
        /*0378*/ 	.word	0xffffffff


	//   ....[168]....
        /*037c*/ 	.word	0xffffffff


	//   ....[169]....
        /*0380*/ 	.word	0xffffffff


	//   ....[170]....
        /*0384*/ 	.word	0xffffffff


	//   ....[171]....
        /*0388*/ 	.word	0xffffffff


	//   ....[172]....
        /*038c*/ 	.word	0xffffffff


	//   ....[173]....
        /*0390*/ 	.word	0xffffffff


	//   ....[174]....
        /*0394*/ 	.word	0xffffffff


	//   ....[175]....
        /*0398*/ 	.word	0xffffffff


	//   ....[176]....
        /*039c*/ 	.word	0xffffffff


	//   ....[177]....
        /*03a0*/ 	.word	0xffffffff


	//   ....[178]....
        /*03a4*/ 	.word	0xffffffff


	//   ....[179]....
        /*03a8*/ 	.word	0xffffffff


	//   ....[180]....
        /*03ac*/ 	.word	0xffffffff


	//   ....[181]....
        /*03b0*/ 	.word	0xffffffff


	//   ....[182]....
        /*03b4*/ 	.word	0xffffffff


	//   ....[183]....
        /*03b8*/ 	.word	0xffffffff


	//   ....[184]....
        /*03bc*/ 	.word	0xffffffff


	//   ....[185]....
        /*03c0*/ 	.word	0xffffffff


	//   ....[186]....
        /*03c4*/ 	.word	0xffffffff


	//   ....[187]....
        /*03c8*/ 	.word	0xffffffff


	//   ....[188]....
        /*03cc*/ 	.word	0xffffffff


	//   ....[189]....
        /*03d0*/ 	.word	0xffffffff


	//   ....[190]....
        /*03d4*/ 	.word	0xffffffff


	//   ....[191]....
        /*03d8*/ 	.word	0xffffffff


	//   ....[192]....
        /*03dc*/ 	.word	0xffffffff


	//   ....[193]....
        /*03e0*/ 	.word	0xffffffff


	//   ....[194]....
        /*03e4*/ 	.word	0xffffffff


	//   ....[195]....
        /*03e8*/ 	.word	0xffffffff


	//   ....[196]....
        /*03ec*/ 	.word	0xffffffff


	//   ....[197]....
        /*03f0*/ 	.word	0xffffffff


	//   ....[198]....
        /*03f4*/ 	.word	0xffffffff


	//   ....[199]....
        /*03f8*/ 	.word	0xffffffff


	//   ....[200]....
        /*03fc*/ 	.word	0xffffffff


	//   ....[201]....
        /*0400*/ 	.word	0xffffffff


	//   ....[202]....
        /*0404*/ 	.word	0xffffffff


	//   ....[203]....
        /*0408*/ 	.word	0xffffffff


	//   ....[204]....
        /*040c*/ 	.word	0xffffffff


	//   ....[205]....
        /*0410*/ 	.word	0xffffffff


	//   ....[206]....
        /*0414*/ 	.word	0xffffffff


	//   ....[207]....
        /*0418*/ 	.word	0xffffffff


	//   ....[208]....
        /*041c*/ 	.word	0xffffffff


	//   ....[209]....
        /*0420*/ 	.word	0xffffffff


	//   ....[210]....
        /*0424*/ 	.word	0xffffffff


	//   ....[211]....
        /*0428*/ 	.word	0xffffffff


	//   ....[212]....
        /*042c*/ 	.word	0xffffffff


	//   ....[213]....
        /*0430*/ 	.word	0xffffffff


	//   ....[214]....
        /*0434*/ 	.word	0xffffffff


	//   ....[215]....
        /*0438*/ 	.word	0xffffffff


	//   ....[216]....
        /*043c*/ 	.word	0xffffffff


	//   ....[217]....
        /*0440*/ 	.word	0xffffffff


	//   ....[218]....
        /*0444*/ 	.word	0xffffffff


	//   ....[219]....
        /*0448*/ 	.word	0xffffffff


	//   ....[220]....
        /*044c*/ 	.word	0xffffffff


	//   ....[221]....
        /*0450*/ 	.word	0xffffffff


	//   ....[222]....
        /*0454*/ 	.word	0xffffffff


	//   ....[223]....
        /*0458*/ 	.word	0xffffffff


	//   ....[224]....
        /*045c*/ 	.word	0xffffffff


	//   ....[225]....
        /*0460*/ 	.word	0xffffffff


	//   ....[226]....
        /*0464*/ 	.word	0xffffffff


	//   ....[227]....
        /*0468*/ 	.word	0xffffffff


	//   ....[228]....
        /*046c*/ 	.word	0xffffffff


	//   ....[229]....
        /*0470*/ 	.word	0x0500002f


	//   ....[230]....
        /*0474*/ 	.word	0x0500002f


	//   ....[231]....
        /*0478*/ 	.word	0x0500002f


	//   ....[232]....
        /*047c*/ 	.word	0x0500002f


	//   ....[233]....
        /*0480*/ 	.word	0x0500002f


	//----- nvinfo : EIATTR_COOP_GROUP_INSTR_OFFSETS
	.align		4
.L_135:
        /*0484*/ 	.byte	0x04, 0x28
        /*0486*/ 	.short	(.L_137 - .L_136)


	//   ....[0]....
.L_136:
        /*0488*/ 	.word	0x00000e40


	//   ....[1]....
        /*048c*/ 	.word	0x00001890


	//   ....[2]....
        /*0490*/ 	.word	0x00002ad0


	//   ....[3]....
        /*0494*/ 	.word	0x00002af0


	//   ....[4]....
        /*0498*/ 	.word	0x00002b10


	//   ....[5]....
        /*049c*/ 	.word	0x00002b30


	//   ....[6]....
        /*04a0*/ 	.word	0x00002b50


	//   ....[7]....
        /*04a4*/ 	.word	0x00003000


	//   ....[8]....
        /*04a8*/ 	.word	0x00003010


	//   ....[9]....
        /*04ac*/ 	.word	0x00003030


	//   ....[10]....
        /*04b0*/ 	.word	0x00003050


	//   ....[11]....
        /*04b4*/ 	.word	0x000030a0


	//   ....[12]....
        /*04b8*/ 	.word	0x000030d0


	//   ....[13]....
        /*04bc*/ 	.word	0x00003120


	//   ....[14]....
        /*04c0*/ 	.word	0x00003160


	//   ....[15]....
        /*04c4*/ 	.word	0x00003250


	//   ....[16]....
        /*04c8*/ 	.word	0x00003280


	//   ....[17]....
        /*04cc*/ 	.word	0x00003290


	//   ....[18]....
        /*04d0*/ 	.word	0x000032b0


	//   ....[19]....
        /*04d4*/ 	.word	0x000032f0


	//   ....[20]....
        /*04d8*/ 	.word	0x00003320


	//   ....[21]....
        /*04dc*/ 	.word	0x00003360


	//   ....[22]....
        /*04e0*/ 	.word	0x00003380


	//   ....[23]....
        /*04e4*/ 	.word	0x000033a0


	//   ....[24]....
        /*04e8*/ 	.word	0x00003490


	//   ....[25]....
        /*04ec*/ 	.word	0x000034c0


	//   ....[26]....
        /*04f0*/ 	.word	0x000034d0


	//   ....[27]....
        /*04f4*/ 	.word	0x000034f0


	//   ....[28]....
        /*04f8*/ 	.word	0x00003530


	//   ....[29]....
        /*04fc*/ 	.word	0x00003560


	//   ....[30]....
        /*0500*/ 	.word	0x000035a0


	//   ....[31]....
        /*0504*/ 	.word	0x000035c0


	//   ....[32]....
        /*0508*/ 	.word	0x000035e0


	//   ....[33]....
        /*050c*/ 	.word	0x000036d0


	//   ....[34]....
        /*0510*/ 	.word	0x00003700


	//   ....[35]....
        /*0514*/ 	.word	0x00003710


	//   ....[36]....
        /*0518*/ 	.word	0x00003730


	//   ....[37]....
        /*051c*/ 	.word	0x00003770


	//   ....[38]....
        /*0520*/ 	.word	0x000037a0


	//   ....[39]....
        /*0524*/ 	.word	0x000037e0


	//   ....[40]....
        /*0528*/ 	.word	0x00003800


	//   ....[41]....
        /*052c*/ 	.word	0x00003820


	//   ....[42]....
        /*0530*/ 	.word	0x00003930


	//   ....[43]....
        /*0534*/ 	.word	0x00003960


	//   ....[44]....
        /*0538*/ 	.word	0x00003970


	//   ....[45]....
        /*053c*/ 	.word	0x00003990


	//   ....[46]....
        /*0540*/ 	.word	0x000039d0


	//   ....[47]....
        /*0544*/ 	.word	0x00003a00


	//   ....[48]....
        /*0548*/ 	.word	0x00003a40


	//   ....[49]....
        /*054c*/ 	.word	0x00003a60


	//   ....[50]....
        /*0550*/ 	.word	0x00003a80


	//   ....[51]....
        /*0554*/ 	.word	0x00003b90


	//   ....[52]....
        /*0558*/ 	.word	0x00003bc0


	//   ....[53]....
        /*055c*/ 	.word	0x00003bd0


	//   ....[54]....
        /*0560*/ 	.word	0x00003bf0


	//   ....[55]....
        /*0564*/ 	.word	0x00003c30


	//   ....[56]....
        /*0568*/ 	.word	0x00003c60


	//   ....[57]....
        /*056c*/ 	.word	0x00003ca0


	//   ....[58]....
        /*0570*/ 	.word	0x00003cc0


	//   ....[59]....
        /*0574*/ 	.word	0x00003ce0


	//   ....[60]....
        /*0578*/ 	.word	0x00003df0


	//   ....[61]....
        /*057c*/ 	.word	0x00003e20


	//   ....[62]....
        /*0580*/ 	.word	0x00003e30


	//   ....[63]....
        /*0584*/ 	.word	0x00003e50


	//   ....[64]....
        /*0588*/ 	.word	0x00003e90


	//   ....[65]....
        /*058c*/ 	.word	0x00003ec0


	//   ....[66]....
        /*0590*/ 	.word	0x00003f00


	//   ....[67]....
        /*0594*/ 	.word	0x00003f20


	//   ....[68]....
        /*0598*/ 	.word	0x00003f40


	//   ....[69]....
        /*059c*/ 	.word	0x00004050


	//   ....[70]....
        /*05a0*/ 	.word	0x00004080


	//   ....[71]....
        /*05a4*/ 	.word	0x00004090


	//   ....[72]....
        /*05a8*/ 	.word	0x000040b0


	//   ....[73]....
        /*05ac*/ 	.word	0x000040f0


	//   ....[74]....
        /*05b0*/ 	.word	0x00004120


	//   ....[75]....
        /*05b4*/ 	.word	0x00004160


	//   ....[76]....
        /*05b8*/ 	.word	0x00004180


	//   ....[77]....
        /*05bc*/ 	.word	0x000041a0


	//   ....[78]....
        /*05c0*/ 	.word	0x000042b0


	//   ....[79]....
        /*05c4*/ 	.word	0x00004300


	//   ....[80]....
        /*05c8*/ 	.word	0x00004310


	//   ....[81]....
        /*05cc*/ 	.word	0x00004330


	//   ....[82]....
        /*05d0*/ 	.word	0x00004370


	//   ....[83]....
        /*05d4*/ 	.word	0x000043a0


	//   ....[84]....
        /*05d8*/ 	.word	0x000043e0


	//   ....[85]....
        /*05dc*/ 	.word	0x00004400


	//   ....[86]....
        /*05e0*/ 	.word	0x00004420


	//   ....[87]....
        /*05e4*/ 	.word	0x00004510


	//   ....[88]....
        /*05e8*/ 	.word	0x00004560


	//   ....[89]....
        /*05ec*/ 	.word	0x00004570


	//   ....[90]....
        /*05f0*/ 	.word	0x000045a0


	//   ....[91]....
        /*05f4*/ 	.word	0x000045c0


	//   ....[92]....
        /*05f8*/ 	.word	0x00004610


	//   ....[93]....
        /*05fc*/ 	.word	0x00004630


	//   ....[94]....
        /*0600*/ 	.word	0x00004670


	//   ....[95]....
        /*0604*/ 	.word	0x00004690


	//   ....[96]....
        /*0608*/ 	.word	0x00004770


	//   ....[97]....
        /*060c*/ 	.word	0x000047c0


	//   ....[98]....
        /*0610*/ 	.word	0x000047d0


	//   ....[99]....
        /*0614*/ 	.word	0x00004820


	//   ....[100]....
        /*0618*/ 	.word	0x00004850


	//   ....[101]....
        /*061c*/ 	.word	0x00004880


	//   ....[102]....
        /*0620*/ 	.word	0x000048b0


	//   ....[103]....
        /*0624*/ 	.word	0x000048e0


	//   ....[104]....
        /*0628*/ 	.word	0x00004910


	//   ....[105]....
        /*062c*/ 	.word	0x000049d0


	//   ....[106]....
        /*0630*/ 	.word	0x00004a20


	//   ....[107]....
        /*0634*/ 	.word	0x00004a30


	//   ....[108]....
        /*0638*/ 	.word	0x00004a80


	//   ....[109]....
        /*063c*/ 	.word	0x00004ab0


	//   ....[110]....
        /*0640*/ 	.word	0x00004ae0


	//   ....[111]....
        /*0644*/ 	.word	0x00004b10


	//   ....[112]....
        /*0648*/ 	.word	0x00004b40


	//   ....[113]....
        /*064c*/ 	.word	0x00004b70


	//   ....[114]....
        /*0650*/ 	.word	0x00004c60


	//   ....[115]....
        /*0654*/ 	.word	0x00004c80


	//   ....[116]....
        /*0658*/ 	.word	0x00004c90


	//   ....[117]....
        /*065c*/ 	.word	0x00004ce0


	//   ....[118]....
        /*0660*/ 	.word	0x00004d10


	//   ....[119]....
        /*0664*/ 	.word	0x00004d40


	//   ....[120]....
        /*0668*/ 	.word	0x00004d70


	//   ....[121]....
        /*066c*/ 	.word	0x00004da0


	//   ....[122]....
        /*0670*/ 	.word	0x00004dd0


	//   ....[123]....
        /*0674*/ 	.word	0x00004ec0


	//   ....[124]....
        /*0678*/ 	.word	0x00004f00


	//   ....[125]....
        /*067c*/ 	.word	0x00004f10


	//   ....[126]....
        /*0680*/ 	.word	0x00004f60


	//   ....[127]....
        /*0684*/ 	.word	0x00004f90


	//   ....[128]....
        /*0688*/ 	.word	0x00004fc0


	//   ....[129]....
        /*068c*/ 	.word	0x00004ff0


	//   ....[130]....
        /*0690*/ 	.word	0x00005020


	//   ....[131]....
        /*0694*/ 	.word	0x00005050


	//   ....[132]....
        /*0698*/ 	.word	0x00005140


	//   ....[133]....
        /*069c*/ 	.word	0x00005170


	//   ....[134]....
        /*06a0*/ 	.word	0x00005180


	//   ....[135]....
        /*06a4*/ 	.word	0x000051d0


	//   ....[136]....
        /*06a8*/ 	.word	0x00005200


	//   ....[137]....
        /*06ac*/ 	.word	0x00005230


	//   ....[138]....
        /*06b0*/ 	.word	0x00005260


	//   ....[139]....
        /*06b4*/ 	.word	0x00005290


	//   ....[140]....
        /*06b8*/ 	.word	0x000052c0


	//   ....[141]....
        /*06bc*/ 	.word	0x000053e0


	//   ....[142]....
        /*06c0*/ 	.word	0x000053f0


	//   ....[143]....
        /*06c4*/ 	.word	0x00005440


	//   ....[144]....
        /*06c8*/ 	.word	0x00005470


	//   ....[145]....
        /*06cc*/ 	.word	0x000054a0


	//   ....[146]....
        /*06d0*/ 	.word	0x000054d0


	//   ....[147]....
        /*06d4*/ 	.word	0x00005500


	//   ....[148]....
        /*06d8*/ 	.word	0x00005530


	//   ....[149]....
        /*06dc*/ 	.word	0x00005560


	//   ....[150]....
        /*06e0*/ 	.word	0x00005600


	//   ....[151]....
        /*06e4*/ 	.word	0x00005620


	//   ....[152]....
        /*06e8*/ 	.word	0x00005630


	//   ....[153]....
        /*06ec*/ 	.word	0x00005680


	//   ....[154]....
        /*06f0*/ 	.word	0x000056b0


	//   ....[155]....
        /*06f4*/ 	.word	0x000056e0


	//   ....[156]....
        /*06f8*/ 	.word	0x00005710


	//   ....[157]....
        /*06fc*/ 	.word	0x00005740


	//   ....[158]....
        /*0700*/ 	.word	0x00005770


	//   ....[159]....
        /*0704*/ 	.word	0x000058a0


	//   ....[160]....
        /*0708*/ 	.word	0x00005d40


	//   ....[161]....
        /*070c*/ 	.word	0x00006070


	//   ....[162]....
        /*0710*/ 	.word	0x00006130


	//   ....[163]....
        /*0714*/ 	.word	0x000061f0


	//   ....[164]....
        /*0718*/ 	.word	0x000062b0


	//   ....[165]....
        /*071c*/ 	.word	0x00006370


	//   ....[166]....
        /*0720*/ 	.word	0x00006430


	//   ....[167]....
        /*0724*/ 	.word	0x000064f0


	//   ....[168]....
        /*0728*/ 	.word	0x000065b0


	//   ....[169]....
        /*072c*/ 	.word	0x00006670


	//   ....[170]....
        /*0730*/ 	.word	0x00006730


	//   ....[171]....
        /*0734*/ 	.word	0x000067f0


	//   ....[172]....
        /*0738*/ 	.word	0x000068b0


	//   ....[173]....
        /*073c*/ 	.word	0x00006970


	//   ....[174]....
        /*0740*/ 	.word	0x00006a30


	//   ....[175]....
        /*0744*/ 	.word	0x00006af0


	//   ....[176]....
        /*0748*/ 	.word	0x00006bb0


	//   ....[177]....
        /*074c*/ 	.word	0x00006c70


	//   ....[178]....
        /*0750*/ 	.word	0x00006e60


	//   ....[179]....
        /*0754*/ 	.word	0x00006f90


	//   ....[180]....
        /*0758*/ 	.word	0x000070c0


	//   ....[181]....
        /*075c*/ 	.word	0x000071f0


	//   ....[182]....
        /*0760*/ 	.word	0x00007320


	//   ....[183]....
        /*0764*/ 	.word	0x00007450


	//   ....[184]....
        /*0768*/ 	.word	0x00007580


	//   ....[185]....
        /*076c*/ 	.word	0x000076b0


	//   ....[186]....
        /*0770*/ 	.word	0x000077e0


	//   ....[187]....
        /*0774*/ 	.word	0x00007910


	//   ....[188]....
        /*0778*/ 	.word	0x00007a40


	//   ....[189]....
        /*077c*/ 	.word	0x00007b60


	//   ....[190]....
        /*0780*/ 	.word	0x00007c70


	//   ....[191]....
        /*0784*/ 	.word	0x00007d80


	//   ....[192]....
        /*0788*/ 	.word	0x00007e90


	//   ....[193]....
        /*078c*/ 	.word	0x00007fa0


	//   ....[194]....
        /*0790*/ 	.word	0x000080b0


	//   ....[195]....
        /*0794*/ 	.word	0x00008eb0


	//   ....[196]....
        /*0798*/ 	.word	0x00008f40


	//   ....[197]....
        /*079c*/ 	.word	0x00008fc0


	//   ....[198]....
        /*07a0*/ 	.word	0x00009050


	//   ....[199]....
        /*07a4*/ 	.word	0x000090d0


	//   ....[200]....
        /*07a8*/ 	.word	0x00009160


	//   ....[201]....
        /*07ac*/ 	.word	0x000091e0


	//   ....[202]....
        /*07b0*/ 	.word	0x00009270


	//   ....[203]....
        /*07b4*/ 	.word	0x000092f0


	//   ....[204]....
        /*07b8*/ 	.word	0x00009380


	//   ....[205]....
        /*07bc*/ 	.word	0x00009400


	//   ....[206]....
        /*07c0*/ 	.word	0x00009490


	//   ....[207]....
        /*07c4*/ 	.word	0x00009510


	//   ....[208]....
        /*07c8*/ 	.word	0x000095a0


	//   ....[209]....
        /*07cc*/ 	.word	0x00009620


	//   ....[210]....
        /*07d0*/ 	.word	0x000096b0


	//   ....[211]....
        /*07d4*/ 	.word	0x00009730


	//   ....[212]....
        /*07d8*/ 	.word	0x00009890


	//   ....[213]....
        /*07dc*/ 	.word	0x00009960


	//   ....[214]....
        /*07e0*/ 	.word	0x00009a10


	//   ....[215]....
        /*07e4*/ 	.word	0x00009ad0


	//   ....[216]....
        /*07e8*/ 	.word	0x00009b80


	//   ....[217]....
        /*07ec*/ 	.word	0x00009c40


	//   ....[218]....
        /*07f0*/ 	.word	0x00009cf0


	//   ....[219]....
        /*07f4*/ 	.word	0x00009db0


	//   ....[220]....
        /*07f8*/ 	.word	0x00009e60


	//   ....[221]....
        /*07fc*/ 	.word	0x00009f20


	//   ....[222]....
        /*0800*/ 	.word	0x00009fd0


	//   ....[223]....
        /*0804*/ 	.word	0x0000a090


	//   ....[224]....
        /*0808*/ 	.word	0x0000a140


	//   ....[225]....
        /*080c*/ 	.word	0x0000a200


	//   ....[226]....
        /*0810*/ 	.word	0x0000a2a0


	//   ....[227]....
        /*0814*/ 	.word	0x0000a360


	//   ....[228]....
        /*0818*/ 	.word	0x0000a400


	//   ....[229]....
        /*081c*/ 	.word	0x0000a470


	//   ....[230]....
        /*0820*/ 	.word	0x0000a4e0


	//   ....[231]....
        /*0824*/ 	.word	0x0000a550


	//   ....[232]....
        /*0828*/ 	.word	0x0000a5c0


	//   ....[233]....
        /*082c*/ 	.word	0x0000a630


	//----- nvinfo : EIATTR_VRC_CTA_INIT_COUNT
	.align		4
.L_137:
        /*0830*/ 	.byte	0x02, 0x4a
	.zero		1
	.zero		1


	//----- nvinfo : EIATTR_EXIT_INSTR_OFFSETS
	.align		4
        /*0834*/ 	.byte	0x04, 0x1c
        /*0836*/ 	.short	(.L_139 - .L_138)


	//   ....[0]....
.L_138:
        /*0838*/ 	.word	0x00002570


	//   ....[1]....
        /*083c*/ 	.word	0x000028d0


	//   ....[2]....
        /*0840*/ 	.word	0x000028f0


	//   ....[3]....
        /*0844*/ 	.word	0x00009740


	//   ....[4]....
        /*0848*/ 	.word	0x0000a410


	//----- nvinfo : EIATTR_MAX_THREADS
	.align		4
.L_139:
        /*084c*/ 	.byte	0x04, 0x05
        /*084e*/ 	.short	(.L_141 - .L_140)
.L_140:
        /*0850*/ 	.word	0x00000180
        /*0854*/ 	.word	0x00000001
        /*0858*/ 	.word	0x00000001


	//----- nvinfo : EIATTR_CRS_STACK_SIZE
	.align		4
.L_141:
        /*085c*/ 	.byte	0x04, 0x1e
        /*085e*/ 	.short	(.L_143 - .L_142)
.L_142:
        /*0860*/ 	.word	0x00000000


	//----- nvinfo : EIATTR_CBANK_PARAM_SIZE
	.align		4
.L_143:
        /*0864*/ 	.byte	0x03, 0x19
        /*0866*/ 	.short	0x004d


	//----- nvinfo : EIATTR_PARAM_CBANK
	.align		4
        /*0868*/ 	.byte	0x04, 0x0a
        /*086a*/ 	.short	(.L_145 - .L_144)
	.align		4
.L_144:
        /*086c*/ 	.word	index@(.nv.constant0._ZN3cub18CUB_300001_SM_10006detail10radix_sort29DeviceRadixSortOnesweepKernelINS1_5radix10policy_hubIiiyE10Policy1000ELNS0_9SortOrderE0EiiyiiNS1_21identity_decomposer_tEEEvPT5_SB_PT3_PKSC_PT1_PKSG_PT2_PKSK_T4_iiT6_)
        /*0870*/ 	.short	0x0380
        /*0872*/ 	.short	0x004d


	//----- nvinfo : EIATTR_SW_WAR
	.align		4
.L_145:
        /*0874*/ 	.byte	0x04, 0x36
        /*0876*/ 	.short	(.L_147 - .L_146)
.L_146:
        /*0878*/ 	.word	0x00000008
.L_147:


//--------------------- .nv.info._ZN3cub18CUB_300001_SM_10006detail10radix_sort33DeviceRadixSortExclusiveSumKernelINS1_5radix10policy_hubIiiyE10Policy1000EyEEvPT0_ --------------------------
	.section	.nv.info._ZN3cub18CUB_300001_SM_10006detail10radix_sort33DeviceRadixSortExclusiveSumKernelINS1_5radix10policy_hubIiiyE10Policy1000EyEEvPT0_,"",@"SHT_CUDA_INFO"
	.sectionflags	@""
	.align	4


	//----- nvinfo : EIATTR_CUDA_API_VERSION
	.align		4
        /*0000*/ 	.byte	0x04, 0x37
        /*0002*/ 	.short	(.L_149 - .L_148)
.L_148:
        /*0004*/ 	.word	0x00000082


	//----- nvinfo : EIATTR_KPARAM_INFO
	.align		4
.L_149:
        /*0008*/ 	.byte	0x04, 0x17
        /*000a*/ 	.short	(.L_151 - .L_150)
.L_150:
        /*000c*/ 	.word	0x00000000
        /*0010*/ 	.short	0x0000
        /*0012*/ 	.short	0x0000
        /*0014*/ 	.byte	0x00, 0xf5, 0x21, 0x00


	//----- nvinfo : EIATTR_SPARSE_MMA_MASK
	.align		4
.L_151:
        /*0018*/ 	.byte	0x03, 0x50
        /*001a*/ 	.short	0x0000


	//----- nvinfo : EIATTR_MAXREG_COUNT
	.align		4
        /*001c*/ 	.byte	0x03, 0x1b
        /*001e*/ 	.short	0x00ff


	//----- nvinfo : EIATTR_NUM_BARRIERS
	.align		4
        /*0020*/ 	.byte	0x02, 0x4c
        /*0022*/ 	.byte	0x01
	.zero		1


	//----- nvinfo : EIATTR_MERCURY_ISA_VERSION
	.align		4
        /*0024*/ 	.byte	0x03, 0x5f
        /*0026*/ 	.short	0x0101


	//----- nvinfo : EIATTR_COOP_GROUP_MASK_REGIDS
	.align		4
        /*0028*/ 	.byte	0x04, 0x29
        /*002a*/ 	.short	(.L_153 - .L_152)


	//   ....[0]....
.L_152:
        /*002c*/ 	.word	0xffffffff


	//   ....[1]....
        /*0030*/ 	.word	0xffffffff


	//   ....[2]....
        /*0034*/ 	.word	0xffffffff


	//   ....[3]....
        /*0038*/ 	.word	0xffffffff


	//   ....[4]....
        /*003c*/ 	.word	0xffffffff


	//   ....[5]....
        /*0040*/ 	.word	0xffffffff


	//   ....[6]....
        /*0044*/ 	.word	0xffffffff


	//   ....[7]....
        /*0048*/ 	.word	0xffffffff


	//   ....[8]....
        /*004c*/ 	.word	0xffffffff


	//   ....[9]....
        /*0050*/ 	.word	0xffffffff


	//   ....[10]....
        /*0054*/ 	.word	0x05000015


	//   ....[11]....
        /*0058*/ 	.word	0x05000015


	//   ....[12]....
        /*005c*/ 	.word	0x05000015


	//   ....[13]....
        /*0060*/ 	.word	0x05000015


	//   ....[14]....
        /*0064*/ 	.word	0x05000015


	//   ....[15]....
        /*0068*/ 	.word	0x05000015


	//   ....[16]....
        /*006c*/ 	.word	0x05000015


	//   ....[17]....
        /*0070*/ 	.word	0x05000015


	//   ....[18]....
        /*0074*/ 	.word	0x05000015


	//   ....[19]....
        /*0078*/ 	.word	0x05000015


	//----- nvinfo : EIATTR_COOP_GROUP_INSTR_OFFSETS
	.align		4
.L_153:
        /*007c*/ 	.byte	0x04, 0x28
        /*007e*/ 	.short	(.L_155 - .L_154)


	//   ....[0]....
.L_154:
        /*0080*/ 	.word	0x00000250


	//   ....[1]....
        /*0084*/ 	.word	0x00000260


	//   ....[2]....
        /*0088*/ 	.word	0x000002a0


	//   ....[3]....
        /*008c*/ 	.word	0x000002c0


	//   ....[4]....
        /*0090*/ 	.word	0x00000310


	//   ....[5]....
        /*0094*/ 	.word	0x00000320


	//   ....[6]....
        /*0098*/ 	.word	0x00000360


	//   ....[7]....
        /*009c*/ 	.word	0x00000380


	//   ....[8]....
        /*00a0*/ 	.word	0x000003d0


	//   ....[9]....
        /*00a4*/ 	.word	0x000003e0


	//   ....[10]....
        /*00a8*/ 	.word	0x00000660


	//   ....[11]....
        /*00ac*/ 	.word	0x000006b0


	//   ....[12]....
        /*00b0*/ 	.word	0x00000740


	//   ....[13]....
        /*00b4*/ 	.word	0x00000790


	//   ....[14]....
        /*00b8*/ 	.word	0x00000820


	//   ....[15]....
        /*00bc*/ 	.word	0x00000870


	//   ....[16]....
        /*00c0*/ 	.word	0x00000900


	//   ....[17]....
        /*00c4*/ 	.word	0x00000950


	//   ....[18]....
        /*00c8*/ 	.word	0x000009e0


	//   ....[19]....
        /*00cc*/ 	.word	0x00000a30


	//----- nvinfo : EIATTR_VRC_CTA_INIT_COUNT
	.align		4
.L_155:
        /*00d0*/ 	.byte	0x02, 0x4a
	.zero		1
	.zero		1


	//----- nvinfo : EIATTR_EXIT_INSTR_OFFSETS
	.align		4
        /*00d4*/ 	.byte	0x04, 0x1c
        /*00d6*/ 	.short	(.L_157 - .L_156)


	//   ....[0]....
.L_156:
        /*00d8*/ 	.word	0x000005d0


	//   ....[1]....
        /*00dc*/ 	.word	0x00000600


	//----- nvinfo : EIATTR_CRS_STACK_SIZE
	.align		4
.L_157:
        /*00e0*/ 	.byte	0x04, 0x1e
        /*00e2*/ 	.short	(.L_159 - .L_158)
.L_158:
        /*00e4*/ 	.word	0x00000000


	//----- nvinfo : EIATTR_CBANK_PARAM_SIZE
	.align		4
.L_159:
        /*00e8*/ 	.byte	0x03, 0x19
        /*00ea*/ 	.short	0x0008


	//----- nvinfo : EIATTR_PARAM_CBANK
	.align		4
        /*00ec*/ 	.byte	0x04, 0x0a
        /*00ee*/ 	.short	(.L_161 - .L_160)
	.align		4
.L_160:
        /*00f0*/ 	.word	index@(.nv.constant0._ZN3cub18CUB_300001_SM_10006detail10radix_sort33DeviceRadixSortExclusiveSumKernelINS1_5radix10policy_hubIiiyE10Policy1000EyEEvPT0_)
        /*00f4*/ 	.short	0x0380
        /*00f6*/ 	.short	0x0008


	//----- nvinfo : EIATTR_SW_WAR
	.align		4
.L_161:
        /*00f8*/ 	.byte	0x04, 0x36
        /*00fa*/ 	.short	(.L_163 - .L_162)
.L_162:
        /*00fc*/ 	.word	0x00000008
.L_163:


//--------------------- .nv.info._ZN3cub18CUB_300001_SM_10006detail10radix_sort30DeviceRadixSortHistogramKernelINS1_5radix10policy_hubIiiyE10Policy1000ELNS0_9SortOrderE0EiyNS1_21identity_decomposer_tEEEvPT2_PKT1_SA_iiT3_ --------------------------
	.section	.nv.info._ZN3cub18CUB_300001_SM_10006detail10radix_sort30DeviceRadixSortHistogramKernelINS1_5radix10policy_hubIiiyE10Policy1000ELNS0_9SortOrderE0EiyNS1_21identity_decomposer_tEEEvPT2_PKT1_SA_iiT3_,"",@"SHT_CUDA_INFO"
	.sectionflags	@""
	.align	4


	//----- nvinfo : EIATTR_CUDA_API_VERSION
	.align		4
        /*0000*/ 	.byte	0x04, 0x37
        /*0002*/ 	.short	(.L_165 - .L_164)
.L_164:
        /*0004*/ 	.word	0x00000082


	//----- nvinfo : EIATTR_KPARAM_INFO
	.align		4
.L_165:
        /*0008*/ 	.byte	0x04, 0x17
        /*000a*/ 	.short	(.L_167 - .L_166)
.L_166:
        /*000c*/ 	.word	0x00000000
        /*0010*/ 	.short	0x0005
        /*0012*/ 	.short	0x0020
        /*0014*/ 	.byte	0x00, 0xf0, 0x05, 0x00


	//----- nvinfo : EIATTR_KPARAM_INFO
	.align		4
.L_167:
        /*0018*/ 	.byte	0x04, 0x17
        /*001a*/ 	.short	(.L_169 - .L_168)
.L_168:
        /*001c*/ 	.word	0x00000000
        /*0020*/ 	.short	0x0004
        /*0022*/ 	.short	0x001c
        /*0024*/ 	.byte	0x00, 0xf0, 0x11, 0x00


	//----- nvinfo : EIATTR_KPARAM_INFO
	.align		4
.L_169:
        /*0028*/ 	.byte	0x04, 0x17
        /*002a*/ 	.short	(.L_171 - .L_170)
.L_170:
        /*002c*/ 	.word	0x00000000
        /*0030*/ 	.short	0x0003
        /*0032*/ 	.short	0x0018
        /*0034*/ 	.byte	0x00, 0xf0, 0x11, 0x00


	//----- nvinfo : EIATTR_KPARAM_INFO
	.align		4
.L_171:
        /*0038*/ 	.byte	0x04, 0x17
        /*003a*/ 	.short	(.L_173 - .L_172)
.L_172:
        /*003c*/ 	.word	0x00000000
        /*0040*/ 	.short	0x0002
        /*0042*/ 	.short	0x0010
        /*0044*/ 	.byte	0x00, 0xf0, 0x21, 0x00


	//----- nvinfo : EIATTR_KPARAM_INFO
	.align		4
.L_173:
        /*0048*/ 	.byte	0x04, 0x17
        /*004a*/ 	.short	(.L_175 - .L_174)
.L_174:
        /*004c*/ 	.word	0x00000000
        /*0050*/ 	.short	0x0001
        /*0052*/ 	.short	0x0008
        /*0054*/ 	.byte	0x00, 0xf5, 0x21, 0x00


	//----- nvinfo : EIATTR_KPARAM_INFO
	.align		4
.L_175:
        /*0058*/ 	.byte	0x04, 0x17
        /*005a*/ 	.short	(.L_177 - .L_176)
.L_176:
        /*005c*/ 	.word	0x00000000
        /*0060*/ 	.short	0x0000
        /*0062*/ 	.short	0x0000
        /*0064*/ 	.byte	0x00, 0xf5, 0x21, 0x00


	//----- nvinfo : EIATTR_SPARSE_MMA_MASK
	.align		4
.L_177:
        /*0068*/ 	.byte	0x03, 0x50
        /*006a*/ 	.short	0x0000


	//----- nvinfo : EIATTR_MAXREG_COUNT
	.align		4
        /*006c*/ 	.byte	0x03, 0x1b
        /*006e*/ 	.short	0x00ff


	//----- nvinfo : EIATTR_NUM_BARRIERS
	.align		4
        /*0070*/ 	.byte	0x02, 0x4c
        /*0072*/ 	.byte	0x01
	.zero		1


	//----- nvinfo : EIATTR_MERCURY_ISA_VERSION
	.align		4
        /*0074*/ 	.byte	0x03, 0x5f
        /*0076*/ 	.short	0x0101


	//----- nvinfo : EIATTR_VRC_CTA_INIT_COUNT
	.align		4
        /*0078*/ 	.byte	0x02, 0x4a
	.zero		1
	.zero		1


	//----- nvinfo : EIATTR_EXIT_INSTR_OFFSETS
	.align		4
        /*007c*/ 	.byte	0x04, 0x1c
        /*007e*/ 	.short	(.L_179 - .L_178)


	//   ....[0]....
.L_178:
        /*0080*/ 	.word	0x00000040


	//   ....[1]....
        /*0084*/ 	.word	0x00002ee0


	//----- nvinfo : EIATTR_MAX_THREADS
	.align		4
.L_179:
        /*0088*/ 	.byte	0x04, 0x05
        /*008a*/ 	.short	(.L_181 - .L_180)
.L_180:
        /*008c*/ 	.word	0x00000080
        /*0090*/ 	.word	0x00000001
        /*0094*/ 	.word	0x00000001


	//----- nvinfo : EIATTR_CRS_STACK_SIZE
	.align		4
.L_181:
        /*0098*/ 	.byte	0x04, 0x1e
        /*009a*/ 	.short	(.L_183 - .L_182)
.L_182:
        /*009c*/ 	.word	0x00000000


	//----- nvinfo : EIATTR_CBANK_PARAM_SIZE
	.align		4
.L_183:
        /*00a0*/ 	.byte	0x03, 0x19
        /*00a2*/ 	.short	0x0021


	//----- nvinfo : EIATTR_PARAM_CBANK
	.align		4
        /*00a4*/ 	.byte	0x04, 0x0a
        /*00a6*/ 	.short	(.L_185 - .L_184)
	.align		4
.L_184:
        /*00a8*/ 	.word	index@(.nv.constant0._ZN3cub18CUB_300001_SM_10006detail10radix_sort30DeviceRadixSortHistogramKernelINS1_5radix10policy_hubIiiyE10Policy1000ELNS0_9SortOrderE0EiyNS1_21identity_decomposer_tEEEvPT2_PKT1_SA_iiT3_)
        /*00ac*/ 	.short	0x0380
        /*00ae*/ 	.short	0x0021


	//----- nvinfo : EIATTR_SW_WAR
	.align		4
.L_185:
        /*00b0*/ 	.byte	0x04, 0x36
        /*00b2*/ 	.short	(.L_187 - .L_186)
.L_186:
        /*00b4*/ 	.word	0x00000008
.L_187:


//--------------------- .nv.info._ZN3cub18CUB_300001_SM_10006detail10radix_sort31DeviceRadixSortSingleTileKernelINS1_5radix10policy_hubIiiyE10Policy1000ELNS0_9SortOrderE0EiiyNS1_21identity_decomposer_tEEEvPKT1_PSA_PKT2_PSE_T3_iiT4_ --------------------------
	.section	.nv.info._ZN3cub18CUB_300001_SM_10006detail10radix_sort31DeviceRadixSortSingleTileKernelINS1_5radix10policy_hubIiiyE10Policy1000ELNS0_9SortOrderE0EiiyNS1_21identity_decomposer_tEEEvPKT1_PSA_PKT2_PSE_T3_iiT4_,"",@"SHT_CUDA_INFO"
	.sectionflags	@""
	.align	4


	//----- nvinfo : EIATTR_CUDA_API_VERSION
	.align		4
        /*0000*/ 	.byte	0x04, 0x37
        /*0002*/ 	.short	(.L_189 - .L_188)
.L_188:
        /*0004*/ 	.word	0x00000082


	//----- nvinfo : EIATTR_KPARAM_INFO
	.align		4
.L_189:
        /*0008*/ 	.byte	0x04, 0x17
        /*000a*/ 	.short	(.L_191 - .L_190)
.L_190:
        /*000c*/ 	.word	0x00000000
        /*0010*/ 	.short	0x0007
        /*0012*/ 	.short	0x0030
        /*0014*/ 	.byte	0x00, 0xf0, 0x05, 0x00


	//----- nvinfo : EIATTR_KPARAM_INFO
	.align		4
.L_191:
        /*0018*/ 	.byte	0x04, 0x17
        /*001a*/ 	.short	(.L_193 - .L_192)
.L_192:
        /*001c*/ 	.word	0x00000000
        /*0020*/ 	.short	0x0006
        /*0022*/ 	.short	0x002c
        /*0024*/ 	.byte	0x00, 0xf0, 0x11, 0x00


	//----- nvinfo : EIATTR_KPARAM_INFO
	.align		4
.L_193:
        /*0028*/ 	.byte	0x04, 0x17
        /*002a*/ 	.short	(.L_195 - .L_194)
.L_194:
        /*002c*/ 	.word	0x00000000
        /*0030*/ 	.short	0x0005
        /*0032*/ 	.short	0x0028
        /*0034*/ 	.byte	0x00, 0xf0, 0x11, 0x00


	//----- nvinfo : EIATTR_KPARAM_INFO
	.align		4
.L_195:
        /*0038*/ 	.byte	0x04, 0x17
        /*003a*/ 	.short	(.L_197 - .L_196)
.L_196:
        /*003c*/ 	.word	0x00000000
        /*0040*/ 	.short	0x0004
        /*0042*/ 	.short	0x0020
        /*0044*/ 	.byte	0x00, 0xf0, 0x21, 0x00


	//----- nvinfo : EIATTR_KPARAM_INFO
	.align		4
.L_197:
        /*0048*/ 	.byte	0x04, 0x17
        /*004a*/ 	.short	(.L_199 - .L_198)
.L_198:
        /*004c*/ 	.word	0x00000000
        /*0050*/ 	.short	0x0003
        /*0052*/ 	.short	0x0018
        /*0054*/ 	.byte	0x00, 0xf5, 0x21, 0x00


	//----- nvinfo : EIATTR_KPARAM_INFO
	.align		4
.L_199:
        /*0058*/ 	.byte	0x04, 0x17
        /*005a*/ 	.short	(.L_201 - .L_200)
.L_200:
        /*005c*/ 	.word	0x00000000
        /*0060*/ 	.short	0x0002
        /*0062*/ 	.short	0x0010
        /*0064*/ 	.byte	0x00, 0xf5, 0x21, 0x00


	//----- nvinfo : EIATTR_KPARAM_INFO
	.align		4
.L_201:
        /*0068*/ 	.byte	0x04, 0x17
        /*006a*/ 	.short	(.L_203 - .L_202)
.L_202:
        /*006c*/ 	.word	0x00000000
        /*0070*/ 	.short	0x0001
        /*0072*/ 	.short	0x0008
        /*0074*/ 	.byte	0x00, 0xf5, 0x21, 0x00


	//----- nvinfo : EIATTR_KPARAM_INFO
	.align		4
.L_203:
        /*0078*/ 	.byte	0x04, 0x17
        /*007a*/ 	.short	(.L_205 - .L_204)
.L_204:
        /*007c*/ 	.word	0x00000000
        /*0080*/ 	.short	0x0000
        /*0082*/ 	.short	0x0000
        /*0084*/ 	.byte	0x00, 0xf5, 0x21, 0x00


	//----- nvinfo : EIATTR_SPARSE_MMA_MASK
	.align		4
.L_205:
        /*0088*/ 	.byte	0x03, 0x50
        /*008a*/ 	.short	0x0000


	//----- nvinfo : EIATTR_MAXREG_COUNT
	.align		4
        /*008c*/ 	.byte	0x03, 0x1b
        /*008e*/ 	.short	0x00ff


	//----- nvinfo : EIATTR_NUM_BARRIERS
	.align		4
        /*0090*/ 	.byte	0x02, 0x4c
        /*0092*/ 	.byte	0x01
	.zero		1


	//----- nvinfo : EIATTR_MERCURY_ISA_VERSION
	.align		4
        /*0094*/ 	.byte	0x03, 0x5f
        /*0096*/ 	.short	0x0101


	//----- nvinfo : EIATTR_COOP_GROUP_MASK_REGIDS
	.align		4
        /*0098*/ 	.byte	0x04, 0x29
        /*009a*/ 	.short	(.L_207 - .L_206)


	//   ....[0]....
.L_206:
        /*009c*/ 	.word	0xffffffff


	//   ....[1]....
        /*00a0*/ 	.word	0xffffffff


	//   ....[2]....
        /*00a4*/ 	.word	0xffffffff


	//   ....[3]....
        /*00a8*/ 	.word	0xffffffff


	//   ....[4]....
        /*00ac*/ 	.word	0xffffffff


	//----- nvinfo : EIATTR_COOP_GROUP_INSTR_OFFSETS
	.align		4
.L_207:
        /*00b0*/ 	.byte	0x04, 0x28
        /*00b2*/ 	.short	(.L_209 - .L_208)


	//   ....[0]....
.L_208:
        /*00b4*/ 	.word	0x00001e20


	//   ....[1]....
        /*00b8*/ 	.word	0x00001e40


	//   ....[2]....
        /*00bc*/ 	.word	0x00001e60


	//   ....[3]....
        /*00c0*/ 	.word	0x00001e80


	//   ....[4]....
        /*00c4*/ 	.word	0x00001ea0


	//----- nvinfo : EIATTR_VRC_CTA_INIT_COUNT
	.align		4
.L_209:
        /*00c8*/ 	.byte	0x02, 0x4a
	.zero		1
	.zero		1


	//----- nvinfo : EIATTR_EXIT_INSTR_OFFSETS
	.align		4
        /*00cc*/ 	.byte	0x04, 0x1c
        /*00ce*/ 	.short	(.L_211 - .L_210)


	//   ....[0]....
.L_210:
        /*00d0*/ 	.word	0x00003bf0


	//   ....[1]....
        /*00d4*/ 	.word	0x00003c40


	//----- nvinfo : EIATTR_MAX_THREADS
	.align		4
.L_211:
        /*00d8*/ 	.byte	0x04, 0x05
        /*00da*/ 	.short	(.L_213 - .L_212)
.L_212:
        /*00dc*/ 	.word	0x00000100
        /*00e0*/ 	.word	0x00000001
        /*00e4*/ 	.word	0x00000001


	//----- nvinfo : EIATTR_CBANK_PARAM_SIZE
	.align		4
.L_213:
        /*00e8*/ 	.byte	0x03, 0x19
        /*00ea*/ 	.short	0x0031


	//----- nvinfo : EIATTR_PARAM_CBANK
	.align		4
        /*00ec*/ 	.byte	0x04, 0x0a
        /*00ee*/ 	.short	(.L_215 - .L_214)
	.align		4
.L_214:
        /*00f0*/ 	.word	index@(.nv.constant0._ZN3cub18CUB_300001_SM_10006detail10radix_sort31DeviceRadixSortSingleTileKernelINS1_5radix10policy_hubIiiyE10Policy1000ELNS0_9SortOrderE0EiiyNS1_21identity_decomposer_tEEEvPKT1_PSA_PKT2_PSE_T3_iiT4_)
        /*00f4*/ 	.short	0x0380
        /*00f6*/ 	.short	0x0031


	//----- nvinfo : EIATTR_SW_WAR
	.align		4
.L_215:
        /*00f8*/ 	.byte	0x04, 0x36
        /*00fa*/ 	.short	(.L_217 - .L_216)
.L_216:
        /*00fc*/ 	.word	0x00000008
.L_217:


//--------------------- .nv.info._ZN3cub18CUB_300001_SM_10006detail8for_each13static_kernelINS2_12policy_hub_t12policy_500_tElNS2_12op_wrapper_tIlN6thrust24THRUST_300001_SM_1000_NS6system6detail7generic6detail21binary_search_functorIPiNSC_18binary_search_lessENSC_3ubfEEENS8_12zip_iteratorIN4cuda3std3__45tupleIJNS8_6detail15normal_iteratorINS8_7pointerIiNS8_8cuda_cub5par_tENS8_11use_defaultESS_EEEENSO_INSP_IlSR_SS_SS_EEEEEEEEEEEEEvT0_T1_ --------------------------
	.section	.nv.info._ZN3cub18CUB_300001_SM_10006detail8for_each13static_kernelINS2_12policy_hub_t12policy_500_tElNS2_12op_wrapper_tIlN6thrust24THRUST_300001_SM_1000_NS6system6detail7generic6detail21binary_search_functorIPiNSC_18binary_search_lessENSC_3ubfEEENS8_12zip_iteratorIN4cuda3std3__45tupleIJNS8_6detail15normal_iteratorINS8_7pointerIiNS8_8cuda_cub5par_tENS8_11use_defaultESS_EEEENSO_INSP_IlSR_SS_SS_EEEEEEEEEEEEEvT0_T1_,"",@"SHT_CUDA_INFO"
	.sectionflags	@""
	.align	4


	//----- nvinfo : EIATTR_CUDA_API_VERSION
	.align		4
        /*0000*/ 	.byte	0x04, 0x37
        /*0002*/ 	.short	(.L_219 - .L_218)
.L_218:
        /*0004*/ 	.word	0x00000082


	//----- nvinfo : EIATTR_KPARAM_INFO
	.align		4
.L_219:
        /*0008*/ 	.byte	0x04, 0x17
        /*000a*/ 	.short	(.L_221 - .L_220)
.L_220:
        /*000c*/ 	.word	0x00000000
        /*0010*/ 	.short	0x0001
        /*0012*/ 	.short	0x0008
        /*0014*/ 	.byte	0x00, 0xf0, 0xa1, 0x00


	//----- nvinfo : EIATTR_KPARAM_INFO
	.align		4
.L_221:
        /*0018*/ 	.byte	0x04, 0x17
        /*001a*/ 	.short	(.L_223 - .L_222)
.L_222:
        /*001c*/ 	.word	0x00000000
        /*0020*/ 	.short	0x0000
        /*0022*/ 	.short	0x0000
        /*0024*/ 	.byte	0x00, 0xf0, 0x21, 0x00


	//----- nvinfo : EIATTR_SPARSE_MMA_MASK
	.align		4
.L_223:
        /*0028*/ 	.byte	0x03, 0x50
        /*002a*/ 	.short	0x0000


	//----- nvinfo : EIATTR_MAXREG_COUNT
	.align		4
        /*002c*/ 	.byte	0x03, 0x1b
        /*002e*/ 	.short	0x00ff


	//----- nvinfo : EIATTR_MERCURY_ISA_VERSION
	.align		4
        /*0030*/ 	.byte	0x03, 0x5f
        /*0032*/ 	.short	0x0101


	//----- nvinfo : EIATTR_VRC_CTA_INIT_COUNT
	.align		4
        /*0034*/ 	.byte	0x02, 0x4a
	.zero		1
	.zero		1


	//----- nvinfo : EIATTR_EXIT_INSTR_OFFSETS
	.align		4
        /*0038*/ 	.byte	0x04, 0x1c
        /*003a*/ 	.short	(.L_225 - .L_224)


	//   ....[0]....
.L_224:
        /*003c*/ 	.word	0x00000590


	//   ....[1]....
        /*0040*/ 	.word	0x00000610


	//   ....[2]....
        /*0044*/ 	.word	0x00000a00


	//   ....[3]....
        /*0048*/ 	.word	0x00000c60


	//   ....[4]....
        /*004c*/ 	.word	0x00000d40


	//   ....[5]....
        /*0050*/ 	.word	0x00000d60


	//----- nvinfo : EIATTR_MAX_THREADS
	.align		4
.L_225:
        /*0054*/ 	.byte	0x04, 0x05
        /*0056*/ 	.short	(.L_227 - .L_226)
.L_226:
        /*0058*/ 	.word	0x00000100
        /*005c*/ 	.word	0x00000001
        /*0060*/ 	.word	0x00000001


	//----- nvinfo : EIATTR_CRS_STACK_SIZE
	.align		4
.L_227:
        /*0064*/ 	.byte	0x04, 0x1e
        /*0066*/ 	.short	(.L_229 - .L_228)
.L_228:
        /*0068*/ 	.word	0x00000000


	//----- nvinfo : EIATTR_CBANK_PARAM_SIZE
	.align		4
.L_229:
        /*006c*/ 	.byte	0x03, 0x19
        /*006e*/ 	.short	0x0030


	//----- nvinfo : EIATTR_PARAM_CBANK
	.align		4
        /*0070*/ 	.byte	0x04, 0x0a
        /*0072*/ 	.short	(.L_231 - .L_230)
	.align		4
.L_230:
        /*0074*/ 	.word	index@(.nv.constant0._ZN3cub18CUB_300001_SM_10006detail8for_each13static_kernelINS2_12policy_hub_t12policy_500_tElNS2_12op_wrapper_tIlN6thrust24THRUST_300001_SM_1000_NS6system6detail7generic6detail21binary_search_functorIPiNSC_18binary_search_lessENSC_3ubfEEENS8_12zip_iteratorIN4cuda3std3__45tupleIJNS8_6detail15normal_iteratorINS8_7pointerIiNS8_8cuda_cub5par_tENS8_11use_defaultESS_EEEENSO_INSP_IlSR_SS_SS_EEEEEEEEEEEEEvT0_T1_)
        /*0078*/ 	.short	0x0380
        /*007a*/ 	.short	0x0030


	//----- nvinfo : EIATTR_SW_WAR
	.align		4
.L_231:
        /*007c*/ 	.byte	0x04, 0x36
        /*007e*/ 	.short	(.L_233 - .L_232)
.L_232:
        /*0080*/ 	.word	0x00000008
.L_233:


//--------------------- .nv.info._ZN3cub18CUB_300001_SM_10006detail8for_each13static_kernelINS2_12policy_hub_t12policy_500_tElNS2_12op_wrapper_tIlN6thrust24THRUST_300001_SM_1000_NS6system6detail7generic6detail21binary_search_functorIPiNSC_18binary_search_lessENSC_3lbfEEENS8_12zip_iteratorIN4cuda3std3__45tupleIJNS8_6detail15normal_iteratorINS8_7pointerIiNS8_8cuda_cub5par_tENS8_11use_defaultESS_EEEENSO_INSP_IlSR_SS_SS_EEEEEEEEEEEEEvT0_T1_ --------------------------
	.section	.nv.info._ZN3cub18CUB_300001_SM_10006detail8for_each13static_kernelINS2_12policy_hub_t12policy_500_tElNS2_12op_wrapper_tIlN6thrust24THRUST_300001_SM_1000_NS6system6detail7generic6detail21binary_search_functorIPiNSC_18binary_search_lessENSC_3lbfEEENS8_12zip_iteratorIN4cuda3std3__45tupleIJNS8_6detail15normal_iteratorINS8_7pointerIiNS8_8cuda_cub5par_tENS8_11use_defaultESS_EEEENSO_INSP_IlSR_SS_SS_EEEEEEEEEEEEEvT0_T1_,"",@"SHT_CUDA_INFO"
	.sectionflags	@""
	.align	4


	//----- nvinfo : EIATTR_CUDA_API_VERSION
	.align		4
        /*0000*/ 	.byte	0x04, 0x37
        /*0002*/ 	.short	(.L_235 - .L_234)
.L_234:
        /*0004*/ 	.word	0x00000082


	//----- nvinfo : EIATTR_KPARAM_INFO
	.align		4
.L_235:
        /*0008*/ 	.byte	0x04, 0x17
        /*000a*/ 	.short	(.L_237 - .L_236)
.L_236:
        /*000c*/ 	.word	0x00000000
        /*0010*/ 	.short	0x0001
        /*0012*/ 	.short	0x0008
        /*0014*/ 	.byte	0x00, 0xf0, 0xa1, 0x00


	//----- nvinfo : EIATTR_KPARAM_INFO
	.align		4
.L_237:
        /*0018*/ 	.byte	0x04, 0x17
        /*001a*/ 	.short	(.L_239 - .L_238)
.L_238:
        /*001c*/ 	.word	0x00000000
        /*0020*/ 	.short	0x0000
        /*0022*/ 	.short	0x0000
        /*0024*/ 	.byte	0x00, 0xf0, 0x21, 0x00


	//----- nvinfo : EIATTR_SPARSE_MMA_MASK
	.align		4
.L_239:
        /*0028*/ 	.byte	0x03, 0x50
        /*002a*/ 	.short	0x0000


	//----- nvinfo : EIATTR_MAXREG_COUNT
	.align		4
        /*002c*/ 	.byte	0x03, 0x1b
        /*002e*/ 	.short	0x00ff


	//----- nvinfo : EIATTR_MERCURY_ISA_VERSION
	.align		4
        /*0030*/ 	.byte	0x03, 0x5f
        /*0032*/ 	.short	0x0101


	//----- nvinfo : EIATTR_VRC_CTA_INIT_COUNT
	.align		4
        /*0034*/ 	.byte	0x02, 0x4a
	.zero		1
	.zero		1


	//----- nvinfo : EIATTR_EXIT_INSTR_OFFSETS
	.align		4
        /*0038*/ 	.byte	0x04, 0x1c
        /*003a*/ 	.short	(.L_241 - .L_240)


	//   ....[0]....
.L_240:
        /*003c*/ 	.word	0x00000590


	//   ....[1]....
        /*0040*/ 	.word	0x00000610


	//   ....[2]....
        /*0044*/ 	.word	0x00000a00


	//   ....[3]....
        /*0048*/ 	.word	0x00000c60


	//   ....[4]....
        /*004c*/ 	.word	0x00000d40


	//   ....[5]....
        /*0050*/ 	.word	0x00000d60


	//----- nvinfo : EIATTR_MAX_THREADS
	.align		4
.L_241:
        /*0054*/ 	.byte	0x04, 0x05
        /*0056*/ 	.short	(.L_243 - .L_242)
.L_242:
        /*0058*/ 	.word	0x00000100
        /*005c*/ 	.word	0x00000001
        /*0060*/ 	.word	0x00000001


	//----- nvinfo : EIATTR_CRS_STACK_SIZE
	.align		4
.L_243:
        /*0064*/ 	.byte	0x04, 0x1e
        /*0066*/ 	.short	(.L_245 - .L_244)
.L_244:
        /*0068*/ 	.word	0x00000000


	//----- nvinfo : EIATTR_CBANK_PARAM_SIZE
	.align		4
.L_245:
        /*006c*/ 	.byte	0x03, 0x19
        /*006e*/ 	.short	0x0030


	//----- nvinfo : EIATTR_PARAM_CBANK
	.align		4
        /*0070*/ 	.byte	0x04, 0x0a
        /*0072*/ 	.short	(.L_247 - .L_246)
	.align		4
.L_246:
        /*0074*/ 	.word	index@(.nv.constant0._ZN3cub18CUB_300001_SM_10006detail8for_each13static_kernelINS2_12policy_hub_t12policy_500_tElNS2_12op_wrapper_tIlN6thrust24THRUST_300001_SM_1000_NS6system6detail7generic6detail21binary_search_functorIPiNSC_18binary_search_lessENSC_3lbfEEENS8_12zip_iteratorIN4cuda3std3__45tupleIJNS8_6detail15normal_iteratorINS8_7pointerIiNS8_8cuda_cub5par_tENS8_11use_defaultESS_EEEENSO_INSP_IlSR_SS_SS_EEEEEEEEEEEEEvT0_T1_)
        /*0078*/ 	.short	0x0380
        /*007a*/ 	.short	0x0030


	//----- nvinfo : EIATTR_SW_WAR
	.align		4
.L_247:
        /*007c*/ 	.byte	0x04, 0x36
        /*007e*/ 	.short	(.L_249 - .L_248)
.L_248:
        /*0080*/ 	.word	0x00000008
.L_249:


//--------------------- .nv.info._ZN3cub18CUB_300001_SM_10006detail11EmptyKernelIvEEvv --------------------------
	.section	.nv.info._ZN3cub18CUB_300001_SM_10006detail11EmptyKernelIvEEvv,"",@"SHT_CUDA_INFO"
	.sectionflags	@""
	.align	4


	//----- nvinfo : EIATTR_CUDA_API_VERSION
	.align		4
        /*0000*/ 	.byte	0x04, 0x37
        /*0002*/ 	.short	(.L_251 - .L_250)
.L_250:
        /*0004*/ 	.word	0x00000082


	//----- nvinfo : EIATTR_SPARSE_MMA_MASK
	.align		4
.L_251:
        /*0008*/ 	.byte	0x03, 0x50
        /*000a*/ 	.short	0x0000


	//----- nvinfo : EIATTR_MAXREG_COUNT
	.align		4
        /*000c*/ 	.byte	0x03, 0x1b
        /*000e*/ 	.short	0x00ff


	//----- nvinfo : EIATTR_MERCURY_ISA_VERSION
	.align		4
        /*0010*/ 	.byte	0x03, 0x5f
        /*0012*/ 	.short	0x0101


	//----- nvinfo : EIATTR_VRC_CTA_INIT_COUNT
	.align		4
        /*0014*/ 	.byte	0x02, 0x4a
	.zero		1
	.zero		1


	//----- nvinfo : EIATTR_EXIT_INSTR_OFFSETS
	.align		4
        /*0018*/ 	.byte	0x04, 0x1c
        /*001a*/ 	.short	(.L_253 - .L_252)


	//   ....[0]....
.L_252:
        /*001c*/ 	.word	0x00000010


	//----- nvinfo : EIATTR_SW_WAR
	.align		4
.L_253:
        /*0020*/ 	.byte	0x04, 0x36
        /*0022*/ 	.short	(.L_255 - .L_254)
.L_254:
        /*0024*/ 	.word	0x00000008
.L_255:


//--------------------- .nv.info._Z19INDEXING_ADJUSTMENTPiPP14IndexStructureS_ --------------------------
	.section	.nv.info._Z19INDEXING_ADJUSTMENTPiPP14IndexStructureS_,"",@"SHT_CUDA_INFO"
	.sectionflags	@""
	.align	4


	//----- nvinfo : EIATTR_CUDA_API_VERSION
	.align		4
        /*0000*/ 	.byte	0x04, 0x37
        /*0002*/ 	.short	(.L_257 - .L_256)
.L_256:
        /*0004*/ 	.word	0x00000082


	//----- nvinfo : EIATTR_KPARAM_INFO
	.align		4
.L_257:
        /*0008*/ 	.byte	0x04, 0x17
        /*000a*/ 	.short	(.L_259 - .L_258)
.L_258:
        /*000c*/ 	.word	0x00000000
        /*0010*/ 	.short	0x0002
        /*0012*/ 	.short	0x0010
        /*0014*/ 	.byte	0x00, 0xf5, 0x21, 0x00


	//----- nvinfo : EIATTR_KPARAM_INFO
	.align		4
.L_259:
        /*0018*/ 	.byte	0x04, 0x17
        /*001a*/ 	.short	(.L_261 - .L_260)
.L_260:
        /*001c*/ 	.word	0x00000000
        /*0020*/ 	.short	0x0001
        /*0022*/ 	.short	0x0008
        /*0024*/ 	.byte	0x00, 0xf5, 0x21, 0x00


	//----- nvinfo : EIATTR_KPARAM_INFO
	.align		4
.L_261:
        /*0028*/ 	.byte	0x04, 0x17
        /*002a*/ 	.short	(.L_263 - .L_262)
.L_262:
        /*002c*/ 	.word	0x00000000
        /*0030*/ 	.short	0x0000
        /*0032*/ 	.short	0x0000
        /*0034*/ 	.byte	0x00, 0xf5, 0x21, 0x00


	//----- nvinfo : EIATTR_SPARSE_MMA_MASK
	.align		4
.L_263:
        /*0038*/ 	.byte	0x03, 0x50
        /*003a*/ 	.short	0x0000


	//----- nvinfo : EIATTR_MAXREG_COUNT
	.align		4
        /*003c*/ 	.byte	0x03, 0x1b
        /*003e*/ 	.short	0x00ff


	//----- nvinfo : EIATTR_NUM_BARRIERS
	.align		4
        /*0040*/ 	.byte	0x02, 0x4c
        /*0042*/ 	.byte	0x01
	.zero		1


	//----- nvinfo : EIATTR_EXTERNS
	.align		4
        /*0044*/ 	.byte	0x04, 0x0f
        /*0046*/ 	.short	(.L_265 - .L_264)


	//   ....[0]....
	.align		4
.L_264:
        /*0048*/ 	.word	index@(vprintf)


	//   ....[1]....
	.align		4
        /*004c*/ 	.word	index@(malloc)


	//   ....[2]....
	.align		4
        /*0050*/ 	.word	index@(free)


	//----- nvinfo : EIATTR_MERCURY_ISA_VERSION
	.align		4
.L_265:
        /*0054*/ 	.byte	0x03, 0x5f
        /*0056*/ 	.short	0x0101


	//----- nvinfo : EIATTR_VRC_CTA_INIT_COUNT
	.align		4
        /*0058*/ 	.byte	0x02, 0x4a
	.zero		1
	.zero		1


	//----- nvinfo : EIATTR_SYSCALL_OFFSETS
	.align		4
        /*005c*/ 	.byte	0x04, 0x46
        /*005e*/ 	.short	(.L_267 - .L_266)


	//   ....[0]....
.L_266:
        /*0060*/ 	.word	0x000001f0


	//   ....[1]....
        /*0064*/ 	.word	0x00000290


	//   ....[2]....
        /*0068*/ 	.word	0x00000510


	//   ....[3]....
        /*006c*/ 	.word	0x00000560


	//   ....[4]....
        /*0070*/ 	.word	0x000005c0


	//   ....[5]....
        /*0074*/ 	.word	0x00000660


	//   ....[6]....
        /*0078*/ 	.word	0x00000900


	//   ....[7]....
        /*007c*/ 	.word	0x00000950


	//   ....[8]....
        /*0080*/ 	.word	0x00000ab0


	//   ....[9]....
        /*0084*/ 	.word	0x00000b60


	//   ....[10]....
        /*0088*/ 	.word	0x00000bc0


	//   ....[11]....
        /*008c*/ 	.word	0x00000c70


	//   ....[12]....
        /*0090*/ 	.word	0x00000cd0


	//   ....[13]....
        /*0094*/ 	.word	0x00000d80


	//   ....[14]....
        /*0098*/ 	.word	0x00000de0


	//   ....[15]....
        /*009c*/ 	.word	0x00000e90


	//----- nvinfo : EIATTR_EXIT_INSTR_OFFSETS
	.align		4
.L_267:
        /*00a0*/ 	.byte	0x04, 0x1c
        /*00a2*/ 	.short	(.L_269 - .L_268)


	//   ....[0]....
.L_268:
        /*00a4*/ 	.word	0x00000a60


	//----- nvinfo : EIATTR_CRS_STACK_SIZE
	.align		4
.L_269:
        /*00a8*/ 	.byte	0x04, 0x1e
        /*00aa*/ 	.short	(.L_271 - .L_270)
.L_270:
        /*00ac*/ 	.word	0x00000000


	//----- nvinfo : EIATTR_CBANK_PARAM_SIZE
	.align		4
.L_271:
        /*00b0*/ 	.byte	0x03, 0x19
        /*00b2*/ 	.short	0x0018


	//----- nvinfo : EIATTR_PARAM_CBANK
	.align		4
        /*00b4*/ 	.byte	0x04, 0x0a
        /*00b6*/ 	.short	(.L_273 - .L_272)
	.align		4
.L_272:
        /*00b8*/ 	.word	index@(.nv.constant0._Z19INDEXING_ADJUSTMENTPiPP14IndexStructureS_)
        /*00bc*/ 	.short	0x0380
        /*00be*/ 	.short	0x0018


	//----- nvinfo : EIATTR_SW_WAR
	.align		4
.L_273:
        /*00c0*/ 	.byte	0x04, 0x36
        /*00c2*/ 	.short	(.L_275 - .L_274)
.L_274:
        /*00c4*/ 	.word	0x00000008
.L_275:


//--------------------- .nv.info._Z18INDEXING_STRUCTUREPdPiS_S_S0_PP14IndexStructureS0_S0_ --------------------------
	.section	.nv.info._Z18INDEXING_STRUCTUREPdPiS_S_S0_PP14IndexStructureS0_S0_,"",@"SHT_CUDA_INFO"
	.sectionflags	@""
	.align	4


	//----- nvinfo : EIATTR_CUDA_API_VERSION
	.align		4
        /*0000*/ 	.byte	0x04, 0x37
        /*0002*/ 	.short	(.L_277 - .L_276)
.L_276:
        /*0004*/ 	.word	0x00000082


	//----- nvinfo : EIATTR_KPARAM_INFO
	.align		4
.L_277:
        /*0008*/ 	.byte	0x04, 0x17
        /*000a*/ 	.short	(.L_279 - .L_278)
.L_278:
        /*000c*/ 	.word	0x00000000
        /*0010*/ 	.short	0x0007
        /*0012*/ 	.short	0x0038
        /*0014*/ 	.byte	0x00, 0xf5, 0x21, 0x00


	//----- nvinfo : EIATTR_KPARAM_INFO
	.align		4
.L_279:
        /*0018*/ 	.byte	0x04, 0x17
        /*001a*/ 	.short	(.L_281 - .L_280)
.L_280:
        /*001c*/ 	.word	0x00000000
        /*0020*/ 	.short	0x0006
        /*0022*/ 	.short	0x0030
        /*0024*/ 	.byte	0x00, 0xf5, 0x21, 0x00


	//----- nvinfo : EIATTR_KPARAM_INFO
	.align		4
.L_281:
        /*0028*/ 	.byte	0x04, 0x17
        /*002a*/ 	.short	(.L_283 - .L_282)
.L_282:
        /*002c*/ 	.word	0x00000000
        /*0030*/ 	.short	0x0005
        /*0032*/ 	.short	0x0028
        /*0034*/ 	.byte	0x00, 0xf5, 0x21, 0x00


	//----- nvinfo : EIATTR_KPARAM_INFO
	.align		4
.L_283:
        /*0038*/ 	.byte	0x04, 0x17
        /*003a*/ 	.short	(.L_285 - .L_284)
.L_284:
        /*003c*/ 	.word	0x00000000
        /*0040*/ 	.short	0x0004
        /*0042*/ 	.short	0x0020
        /*0044*/ 	.byte	0x00, 0xf5, 0x21, 0x00


	//----- nvinfo : EIATTR_KPARAM_INFO
	.align		4
.L_285:
        /*0048*/ 	.byte	0x04, 0x17
        /*004a*/ 	.short	(.L_287 - .L_286)
.L_286:
        /*004c*/ 	.word	0x00000000
        /*0050*/ 	.short	0x0003
        /*0052*/ 	.short	0x0018
        /*0054*/ 	.byte	0x00, 0xf5, 0x21, 0x00


	//----- nvinfo : EIATTR_KPARAM_INFO
	.align		4
.L_287:
        /*0058*/ 	.byte	0x04, 0x17
        /*005a*/ 	.short	(.L_289 - .L_288)
.L_288:
        /*005c*/ 	.word	0x00000000
        /*0060*/ 	.short	0x0002
        /*0062*/ 	.short	0x0010
        /*0064*/ 	.byte	0x00, 0xf5, 0x21, 0x00


	//----- nvinfo : EIATTR_KPARAM_INFO
	.align		4
.L_289:
        /*0068*/ 	.byte	0x04, 0x17
        /*006a*/ 	.short	(.L_291 - .L_290)
.L_290:
        /*006c*/ 	.word	0x00000000
        /*0070*/ 	.short	0x0001
        /*0072*/ 	.short	0x0008
        /*0074*/ 	.byte	0x00, 0xf5, 0x21, 0x00


	//----- nvinfo : EIATTR_KPARAM_INFO
	.align		4
.L_291:
        /*0078*/ 	.byte	0x04, 0x17
        /*007a*/ 	.short	(.L_293 - .L_292)
.L_292:
        /*007c*/ 	.word	0x00000000
        /*0080*/ 	.short	0x0000
        /*0082*/ 	.short	0x0000
        /*0084*/ 	.byte	0x00, 0xf5, 0x21, 0x00


	//----- nvinfo : EIATTR_SPARSE_MMA_MASK
	.align		4
.L_293:
        /*0088*/ 	.byte	0x03, 0x50
        /*008a*/ 	.short	0x0000


	//----- nvinfo : EIATTR_MAXREG_COUNT
	.align		4
        /*008c*/ 	.byte	0x03, 0x1b
        /*008e*/ 	.short	0x00ff


	//----- nvinfo : EIATTR_NUM_BARRIERS
	.align		4
        /*0090*/ 	.byte	0x02, 0x4c
        /*0092*/ 	.byte	0x01
	.zero		1


	//----- nvinfo : EIATTR_MERCURY_ISA_VERSION
	.align		4
        /*0094*/ 	.byte	0x03, 0x5f
        /*0096*/ 	.short	0x0101


	//----- nvinfo : EIATTR_VRC_CTA_INIT_COUNT
	.align		4
        /*0098*/ 	.byte	0x02, 0x4a
	.zero		1
	.zero		1


	//----- nvinfo : EIATTR_EXIT_INSTR_OFFSETS
	.align		4
        /*009c*/ 	.byte	0x04, 0x1c
        /*009e*/ 	.short	(.L_295 - .L_294)


	//   ....[0]....
.L_294:
        /*00a0*/ 	.word	0x00000f50


	//----- nvinfo : EIATTR_CRS_STACK_SIZE
	.align		4
.L_295:
        /*00a4*/ 	.byte	0x04, 0x1e
        /*00a6*/ 	.short	(.L_297 - .L_296)
.L_296:
        /*00a8*/ 	.word	0x00000000


	//----- nvinfo : EIATTR_CBANK_PARAM_SIZE
	.align		4
.L_297:
        /*00ac*/ 	.byte	0x03, 0x19
        /*00ae*/ 	.short	0x0040


	//----- nvinfo : EIATTR_PARAM_CBANK
	.align		4
        /*00b0*/ 	.byte	0x04, 0x0a
        /*00b2*/ 	.short	(.L_299 - .L_298)
	.align		4
.L_298:
        /*00b4*/ 	.word	index@(.nv.constant0._Z18INDEXING_STRUCTUREPdPiS_S_S0_PP14IndexStructureS0_S0_)
        /*00b8*/ 	.short	0x0380
        /*00ba*/ 	.short	0x0040


	//----- nvinfo : EIATTR_SW_WAR
	.align		4
.L_299:
        /*00bc*/ 	.byte	0x04, 0x36
        /*00be*/ 	.short	(.L_301 - .L_300)
.L_300:
        /*00c0*/ 	.word	0x00000008
.L_301:


//--------------------- .nv.info._Z6DBSCANPdPiS0_S0_S0_S0_S0_PP14IndexStructureS0_S0_ --------------------------
	.section	.nv.info._Z6DBSCANPdPiS0_S0_S0_S0_S0_PP14IndexStructureS0_S0_,"",@"SHT_CUDA_INFO"
	.sectionflags	@""
	.align	4


	//----- nvinfo : EIATTR_CUDA_API_VERSION
	.align		4
        /*0000*/ 	.byte	0x04, 0x37
        /*0002*/ 	.short	(.L_303 - .L_302)
.L_302:
        /*0004*/ 	.word	0x00000082


	//----- nvinfo : EIATTR_KPARAM_INFO
	.align		4
.L_303:
        /*0008*/ 	.byte	0x04, 0x17
        /*000a*/ 	.short	(.L_305 - .L_304)
.L_304:
        /*000c*/ 	.word	0x00000000
        /*0010*/ 	.short	0x0009
        /*0012*/ 	.short	0x0048
        /*0014*/ 	.byte	0x00, 0xf5, 0x21, 0x00


	//----- nvinfo : EIATTR_KPARAM_INFO
	.align		4
.L_305:
        /*0018*/ 	.byte	0x04, 0x17
        /*001a*/ 	.short	(.L_307 - .L_306)
.L_306:
        /*001c*/ 	.word	0x00000000
        /*0020*/ 	.short	0x0008
        /*0022*/ 	.short	0x0040
        /*0024*/ 	.byte	0x00, 0xf5, 0x21, 0x00


	//----- nvinfo : EIATTR_KPARAM_INFO
	.align		4
.L_307:
        /*0028*/ 	.byte	0x04, 0x17
        /*002a*/ 	.short	(.L_309 - .L_308)
.L_308:
        /*002c*/ 	.word	0x00000000
        /*0030*/ 	.short	0x0007
        /*0032*/ 	.short	0x0038
        /*0034*/ 	.byte	0x00, 0xf5, 0x21, 0x00


	//----- nvinfo : EIATTR_KPARAM_INFO
	.align		4
.L_309:
        /*0038*/ 	.byte	0x04, 0x17
        /*003a*/ 	.short	(.L_311 - .L_310)
.L_310:
        /*003c*/ 	.word	0x00000000
        /*0040*/ 	.short	0x0006
        /*0042*/ 	.short	0x0030
        /*0044*/ 	.byte	0x00, 0xf5, 0x21, 0x00


	//----- nvinfo : EIATTR_KPARAM_INFO
	.align		4
.L_311:
        /*0048*/ 	.byte	0x04, 0x17
        /*004a*/ 	.short	(.L_313 - .L_312)
.L_312:
        /*004c*/ 	.word	0x00000000
        /*0050*/ 	.short	0x0005
        /*0052*/ 	.short	0x0028
        /*0054*/ 	.byte	0x00, 0xf5, 0x21, 0x00


	//----- nvinfo : EIATTR_KPARAM_INFO
	.align		4
.L_313:
        /*0058*/ 	.byte	0x04, 0x17
        /*005a*/ 	.short	(.L_315 - .L_314)
.L_314:
        /*005c*/ 	.word	0x00000000
        /*0060*/ 	.short	0x0004
        /*0062*/ 	.short	0x0020
        /*0064*/ 	.byte	0x00, 0xf5, 0x21, 0x00


	//----- nvinfo : EIATTR_KPARAM_INFO
	.align		4
.L_315:
        /*0068*/ 	.byte	0x04, 0x17
        /*006a*/ 	.short	(.L_317 - .L_316)
.L_316:
        /*006c*/ 	.word	0x00000000
        /*0070*/ 	.short	0x0003
        /*0072*/ 	.short	0x0018
        /*0074*/ 	.byte	0x00, 0xf5, 0x21, 0x00


	//----- nvinfo : EIATTR_KPARAM_INFO
	.align		4
.L_317:
        /*0078*/ 	.byte	0x04, 0x17
        /*007a*/ 	.short	(.L_319 - .L_318)
.L_318:
        /*007c*/ 	.word	0x00000000
        /*0080*/ 	.short	0x0002
        /*0082*/ 	.short	0x0010
        /*0084*/ 	.byte	0x00, 0xf5, 0x21, 0x00


	//----- nvinfo : EIATTR_KPARAM_INFO
	.align		4
.L_319:
        /*0088*/ 	.byte	0x04, 0x17
        /*008a*/ 	.short	(.L_321 - .L_320)
.L_320:
        /*008c*/ 	.word	0x00000000
        /*0090*/ 	.short	0x0001
        /*0092*/ 	.short	0x0008
        /*0094*/ 	.byte	0x00, 0xf5, 0x21, 0x00


	//----- nvinfo : EIATTR_KPARAM_INFO
	.align		4
.L_321:
        /*0098*/ 	.byte	0x04, 0x17
        /*009a*/ 	.short	(.L_323 - .L_322)
.L_322:
        /*009c*/ 	.word	0x00000000
        /*00a0*/ 	.short	0x0000
        /*00a2*/ 	.short	0x0000
        /*00a4*/ 	.byte	0x00, 0xf5, 0x21, 0x00


	//----- nvinfo : EIATTR_SPARSE_MMA_MASK
	.align		4
.L_323:
        /*00a8*/ 	.byte	0x03, 0x50
        /*00aa*/ 	.short	0x0000


	//----- nvinfo : EIATTR_MAXREG_COUNT
	.align		4
        /*00ac*/ 	.byte	0x03, 0x1b
        /*00ae*/ 	.short	0x00ff


	//----- nvinfo : EIATTR_NUM_BARRIERS
	.align		4
        /*00b0*/ 	.byte	0x02, 0x4c
        /*00b2*/ 	.byte	0x01
	.zero		1


	//----- nvinfo : EIATTR_EXTERNS
	.align		4
        /*00b4*/ 	.byte	0x04, 0x0f
        /*00b6*/ 	.short	(.L_325 - .L_324)


	//   ....[0]....
	.align		4
.L_324:
        /*00b8*/ 	.word	index@(vprintf)


	//----- nvinfo : EIATTR_MERCURY_ISA_VERSION
	.align		4
.L_325:
        /*00bc*/ 	.byte	0x03, 0x5f
        /*00be*/ 	.short	0x0101


	//----- nvinfo : EIATTR_INT_WARP_WIDE_INSTR_OFFSETS
	.align		4
        /*00c0*/ 	.byte	0x04, 0x31
        /*00c2*/ 	.short	(.L_327 - .L_326)


	//   ....[0]....
.L_326:
        /*00c4*/ 	.word	0x00000780


	//   ....[1]....
        /*00c8*/ 	.word	0x00000820


	//   ....[2]....
        /*00cc*/ 	.word	0x00000900


	//   ....[3]....
        /*00d0*/ 	.word	0x000009c0


	//   ....[4]....
        /*00d4*/ 	.word	0x00000a40


	//   ....[5]....
        /*00d8*/ 	.word	0x00000ad0


	//   ....[6]....
        /*00dc*/ 	.word	0x00000b60


	//   ....[7]....
        /*00e0*/ 	.word	0x00000be0


	//   ....[8]....
        /*00e4*/ 	.word	0x00000f90


	//   ....[9]....
        /*00e8*/ 	.word	0x00001020


	//   ....[10]....
        /*00ec*/ 	.word	0x00001250


	//   ....[11]....
        /*00f0*/ 	.word	0x000012e0


	//   ....[12]....
        /*00f4*/ 	.word	0x000014e0


	//   ....[13]....
        /*00f8*/ 	.word	0x00001570


	//   ....[14]....
        /*00fc*/ 	.word	0x00001880


	//   ....[15]....
        /*0100*/ 	.word	0x00001940


	//   ....[16]....
        /*0104*/ 	.word	0x000019e0


	//   ....[17]....
        /*0108*/ 	.word	0x00001a60


	//   ....[18]....
        /*010c*/ 	.word	0x00001fa0


	//   ....[19]....
        /*0110*/ 	.word	0x00002050


	//----- nvinfo : EIATTR_VRC_CTA_INIT_COUNT
	.align		4
.L_327:
        /*0114*/ 	.byte	0x02, 0x4a
	.zero		1
	.zero		1


	//----- nvinfo : EIATTR_SYSCALL_OFFSETS
	.align		4
        /*0118*/ 	.byte	0x04, 0x46
        /*011a*/ 	.short	(.L_329 - .L_328)


	//   ....[0]....
.L_328:
        /*011c*/ 	.word	0x00000db0


	//----- nvinfo : EIATTR_EXIT_INSTR_OFFSETS
	.align		4
.L_329:
        /*0120*/ 	.byte	0x04, 0x1c
        /*0122*/ 	.short	(.L_331 - .L_330)


	//   ....[0]....
.L_330:
        /*0124*/ 	.word	0x000001c0


	//   ....[1]....
        /*0128*/ 	.word	0x00002490


	//----- nvinfo : EIATTR_CRS_STACK_SIZE
	.align		4
.L_331:
        /*012c*/ 	.byte	0x04, 0x1e
        /*012e*/ 	.short	(.L_333 - .L_332)
.L_332:
        /*0130*/ 	.word	0x00000000


	//----- nvinfo : EIATTR_CBANK_PARAM_SIZE
	.align		4
.L_333:
        /*0134*/ 	.byte	0x03, 0x19
        /*0136*/ 	.short	0x0050


	//----- nvinfo : EIATTR_PARAM_CBANK
	.align		4
        /*0138*/ 	.byte	0x04, 0x0a
        /*013a*/ 	.short	(.L_335 - .L_334)
	.align		4
.L_334:
        /*013c*/ 	.word	index@(.nv.constant0._Z6DBSCANPdPiS0_S0_S0_S0_S0_PP14IndexStructureS0_S0_)
        /*0140*/ 	.short	0x0380
        /*0142*/ 	.short	0x0050


	//----- nvinfo : EIATTR_SW_WAR
	.align		4
.L_335:
        /*0144*/ 	.byte	0x04, 0x36
        /*0146*/ 	.short	(.L_337 - .L_336)
.L_336:
        /*0148*/ 	.word	0x00000008
.L_337:


//--------------------- .nv.callgraph             --------------------------
	.section	.nv.callgraph,"",@"SHT_CUDA_CALLGRAPH"
	.align	4
	.sectionentsize	8
	.align		4
        /*0000*/ 	.word	0x00000000
	.align		4
        /*0004*/ 	.word	0xffffffff
	.align		4
        /*0008*/ 	.word	index@(_Z19INDEXING_ADJUSTMENTPiPP14IndexStructureS_)
	.align		4
        /*000c*/ 	.word	index@(vprintf)
	.align		4
        /*0010*/ 	.word	index@(_Z19INDEXING_ADJUSTMENTPiPP14IndexStructureS_)
	.align		4
        /*0014*/ 	.word	index@(free)
	.align		4
        /*0018*/ 	.word	index@(_Z19INDEXING_ADJUSTMENTPiPP14IndexStructureS_)
	.align		4
        /*001c*/ 	.word	index@(malloc)
	.align		4
        /*0020*/ 	.word	index@(_Z6DBSCANPdPiS0_S0_S0_S0_S0_PP14IndexStructureS0_S0_)
	.align		4
        /*0024*/ 	.word	index@(vprintf)
	.align		4
        /*0028*/ 	.word	0x00000000
	.align		4
        /*002c*/ 	.word	0xfffffffe
	.align		4
        /*0030*/ 	.word	0x00000000
	.align		4
        /*0034*/ 	.word	0xfffffffd
	.align		4
        /*0038*/ 	.word	0x00000000
	.align		4
        /*003c*/ 	.word	0xfffffffc


//--------------------- .nv.constant4             --------------------------
	.section	.nv.constant4,"a",@progbits
	.align	8
	.align		8
.nv.constant4:
        /*0000*/ 	.dword	_ZN34_INTERNAL_b3f01e41_4_k_cu_52019ccd4cuda3std3__45__cpo5beginE
	.align		8
        /*0008*/ 	.dword	_ZN34_INTERNAL_b3f01e41_4_k_cu_52019ccd4cuda3std3__45__cpo3endE
	.align		8
        /*0010*/ 	.dword	_ZN34_INTERNAL_b3f01e41_4_k_cu_52019ccd4cuda3std3__45__cpo6cbeginE
	.align		8
        /*0018*/ 	.dword	_ZN34_INTERNAL_b3f01e41_4_k_cu_52019ccd4cuda3std3__45__cpo4cendE
	.align		8
        /*0020*/ 	.dword	_ZN34_INTERNAL_b3f01e41_4_k_cu_52019ccd4cuda3std3__45__cpo6rbeginE
	.align		8
        /*0028*/ 	.dword	_ZN34_INTERNAL_b3f01e41_4_k_cu_52019ccd4cuda3std3__45__cpo4rendE
	.align		8
        /*0030*/ 	.dword	_ZN34_INTERNAL_b3f01e41_4_k_cu_52019ccd4cuda3std3__45__cpo7crbeginE
	.align		8
        /*0038*/ 	.dword	_ZN34_INTERNAL_b3f01e41_4_k_cu_52019ccd4cuda3std3__45__cpo5crendE
	.align		8
        /*0040*/ 	.dword	_ZN34_INTERNAL_b3f01e41_4_k_cu_52019ccd4cuda3std3__436_GLOBAL__N__b3f01e41_4_k_cu_52019ccd6ignoreE
	.align		8
        /*0048*/ 	.dword	_ZN34_INTERNAL_b3f01e41_4_k_cu_52019ccd4cuda3std3__419piecewise_constructE
	.align		8
        /*0050*/ 	.dword	_ZN34_INTERNAL_b3f01e41_4_k_cu_52019ccd4cuda3std3__48in_placeE
	.align		8
        /*0058*/ 	.dword	_ZN34_INTERNAL_b3f01e41_4_k_cu_52019ccd4cuda3std3__420unreachable_sentinelE
	.align		8
        /*0060*/ 	.dword	_ZN34_INTERNAL_b3f01e41_4_k_cu_52019ccd4cuda3std3__47nulloptE
	.align		8
        /*0068*/ 	.dword	_ZN34_INTERNAL_b3f01e41_4_k_cu_52019ccd4cuda3std3__48unexpectE
	.align		8
        /*0070*/ 	.dword	_ZN34_INTERNAL_b3f01e41_4_k_cu_52019ccd4cuda3std6ranges3__45__cpo4swapE
	.align		8
        /*0078*/ 	.dword	_ZN34_INTERNAL_b3f01e41_4_k_cu_52019ccd4cuda3std6ranges3__45__cpo9iter_moveE
	.align		8
        /*0080*/ 	.dword	_ZN34_INTERNAL_b3f01e41_4_k_cu_52019ccd4cuda3std6ranges3__45__cpo5beginE
	.align		8
        /*0088*/ 	.dword	_ZN34_INTERNAL_b3f01e41_4_k_cu_52019ccd4cuda3std6ranges3__45__cpo3endE
	.align		8
        /*0090*/ 	.dword	_ZN34_INTERNAL_b3f01e41_4_k_cu_52019ccd4cuda3std6ranges3__45__cpo6cbeginE
	.align		8
        /*0098*/ 	.dword	_ZN34_INTERNAL_b3f01e41_4_k_cu_52019ccd4cuda3std6ranges3__45__cpo4cendE
	.align		8
        /*00a0*/ 	.dword	_ZN34_INTERNAL_b3f01e41_4_k_cu_52019ccd4cuda3std6ranges3__45__cpo7advanceE
	.align		8
        /*00a8*/ 	.dword	_ZN34_INTERNAL_b3f01e41_4_k_cu_52019ccd4cuda3std6ranges3__45__cpo9iter_swapE
	.align		8
        /*00b0*/ 	.dword	_ZN34_INTERNAL_b3f01e41_4_k_cu_52019ccd4cuda3std6ranges3__45__cpo4nextE
	.align		8
        /*00b8*/ 	.dword	_ZN34_INTERNAL_b3f01e41_4_k_cu_52019ccd4cuda3std6ranges3__45__cpo4prevE
	.align		8
        /*00c0*/ 	.dword	_ZN34_INTERNAL_b3f01e41_4_k_cu_52019ccd4cuda3std6ranges3__45__cpo4dataE
	.align		8
        /*00c8*/ 	.dword	_ZN34_INTERNAL_b3f01e41_4_k_cu_52019ccd4cuda3std6ranges3__45__cpo5cdataE
	.align		8
        /*00d0*/ 	.dword	_ZN34_INTERNAL_b3f01e41_4_k_cu_52019ccd4cuda3std6ranges3__45__cpo4sizeE
	.align		8
        /*00d8*/ 	.dword	_ZN34_INTERNAL_b3f01e41_4_k_cu_52019ccd4cuda3std6ranges3__45__cpo5ssizeE
	.align		8
        /*00e0*/ 	.dword	_ZN34_INTERNAL_b3f01e41_4_k_cu_52019ccd4cuda3std6ranges3__45__cpo8distanceE
	.align		8
        /*00e8*/ 	.dword	_ZN34_INTERNAL_b3f01e41_4_k_cu_52019ccd6thrust24THRUST_300001_SM_1000_NS8cuda_cub3parE
	.align		8
        /*00f0*/ 	.dword	_ZN34_INTERNAL_b3f01e41_4_k_cu_52019ccd6thrust24THRUST_300001_SM_1000_NS8cuda_cub10par_nosyncE
	.align		8
        /*00f8*/ 	.dword	_ZN34_INTERNAL_b3f01e41_4_k_cu_52019ccd6thrust24THRUST_300001_SM_1000_NS6system6detail10sequential3seqE
	.align		8
        /*0100*/ 	.dword	_ZN34_INTERNAL_b3f01e41_4_k_cu_52019ccd6thrust24THRUST_300001_SM_1000_NS6system3cpp3parE
	.align		8
        /*0108*/ 	.dword	_ZN34_INTERNAL_b3f01e41_4_k_cu_52019ccd6thrust24THRUST_300001_SM_1000_NS12placeholders2_1E
	.align		8
        /*0110*/ 	.dword	_ZN34_INTERNAL_b3f01e41_4_k_cu_52019ccd6thrust24THRUST_300001_SM_1000_NS12placeholders2_2E
	.align		8
        /*0118*/ 	.dword	_ZN34_INTERNAL_b3f01e41_4_k_cu_52019ccd6thrust24THRUST_300001_SM_1000_NS12placeholders2_3E
	.align		8
        /*0120*/ 	.dword	_ZN34_INTERNAL_b3f01e41_4_k_cu_52019ccd6thrust24THRUST_300001_SM_1000_NS12placeholders2_4E
	.align		8
        /*0128*/ 	.dword	_ZN34_INTERNAL_b3f01e41_4_k_cu_52019ccd6thrust24THRUST_300001_SM_1000_NS12placeholders2_5E
	.align		8
        /*0130*/ 	.dword	_ZN34_INTERNAL_b3f01e41_4_k_cu_52019ccd6thrust24THRUST_300001_SM_1000_NS12placeholders2_6E
	.align		8
        /*0138*/ 	.dword	_ZN34_INTERNAL_b3f01e41_4_k_cu_52019ccd6thrust24THRUST_300001_SM_1000_NS12placeholders2_7E
	.align		8
        /*0140*/ 	.dword	_ZN34_INTERNAL_b3f01e41_4_k_cu_52019ccd6thrust24THRUST_300001_SM_1000_NS12placeholders2_8E
	.align		8
        /*0148*/ 	.dword	_ZN34_INTERNAL_b3f01e41_4_k_cu_52019ccd6thrust24THRUST_300001_SM_1000_NS12placeholders2_9E
	.align		8
        /*0150*/ 	.dword	_ZN34_INTERNAL_b3f01e41_4_k_cu_52019ccd6thrust24THRUST_300001_SM_1000_NS12placeholders3_10E
	.align		8
        /*0158*/ 	.dword	_ZN34_INTERNAL_b3f01e41_4_k_cu_52019ccd6thrust24THRUST_300001_SM_1000_NS3seqE
	.align		8
        /*0160*/ 	.dword	_ZN34_INTERNAL_b3f01e41_4_k_cu_52019ccd6thrust24THRUST_300001_SM_1000_NS6deviceE
	.align		8
        /*0168*/ 	.dword	$str
	.align		8
        /*0170*/ 	.dword	$str$1
	.align		8
        /*0178*/ 	.dword	$str$5
	.align		8
        /*0180*/ 	.dword	vprintf
	.align		8
        /*0188*/ 	.dword	malloc
	.align		8
        /*0190*/ 	.dword	free


//--------------------- .text._ZN3cub18CUB_300001_SM_10006detail10radix_sort29DeviceRadixSortOnesweepKernelINS1_5radix10policy_hubIiiyE10Policy1000ELNS0_9SortOrderE0EiiyiiNS1_21identity_decomposer_tEEEvPT5_SB_PT3_PKSC_PT1_PKSG_PT2_PKSK_T4_iiT6_ --------------------------
	.section	.text._ZN3cub18CUB_300001_SM_10006detail10radix_sort29DeviceRadixSortOnesweepKernelINS1_5radix10policy_hubIiiyE10Policy1000ELNS0_9SortOrderE0EiiyiiNS1_21identity_decomposer_tEEEvPT5_SB_PT3_PKSC_PT1_PKSG_PT2_PKSK_T4_iiT6_,"ax",@progbits
	.align	128
        .global         _ZN3cub18CUB_300001_SM_10006detail10radix_sort29DeviceRadixSortOnesweepKernelINS1_5radix10policy_hubIiiyE10Policy1000ELNS0_9SortOrderE0EiiyiiNS1_21identity_decomposer_tEEEvPT5_SB_PT3_PKSC_PT1_PKSG_PT2_PKSK_T4_iiT6_
        .type           _ZN3cub18CUB_300001_SM_10006detail10radix_sort29DeviceRadixSortOnesweepKernelINS1_5radix10policy_hubIiiyE10Policy1000ELNS0_9SortOrderE0EiiyiiNS1_21identity_decomposer_tEEEvPT5_SB_PT3_PKSC_PT1_PKSG_PT2_PKSK_T4_iiT6_,@function
        .size           _ZN3cub18CUB_300001_SM_10006detail10radix_sort29DeviceRadixSortOnesweepKernelINS1_5radix10policy_hubIiiyE10Policy1000ELNS0_9SortOrderE0EiiyiiNS1_21identity_decomposer_tEEEvPT5_SB_PT3_PKSC_PT1_PKSG_PT2_PKSK_T4_iiT6_,(.L_x_371 - _ZN3cub18CUB_300001_SM_10006detail10radix_sort29DeviceRadixSortOnesweepKernelINS1_5radix10policy_hubIiiyE10Policy1000ELNS0_9SortOrderE0EiiyiiNS1_21identity_decomposer_tEEEvPT5_SB_PT3_PKSC_PT1_PKSG_PT2_PKSK_T4_iiT6_)
        .other          _ZN3cub18CUB_300001_SM_10006detail10radix_sort29DeviceRadixSortOnesweepKernelINS1_5radix10policy_hubIiiyE10Policy1000ELNS0_9SortOrderE0EiiyiiNS1_21identity_decomposer_tEEEvPT5_SB_PT3_PKSC_PT1_PKSG_PT2_PKSK_T4_iiT6_,@"STO_CUDA_ENTRY STV_DEFAULT"
_ZN3cub18CUB_300001_SM_10006detail10radix_sort29DeviceRadixSortOnesweepKernelINS1_5radix10policy_hubIiiyE10Policy1000ELNS0_9SortOrderE0EiiyiiNS1_21identity_decomposer_tEEEvPT5_SB_PT3_PKSC_PT1_PKSG_PT2_PKSK_T4_iiT6_:
.text._ZN3cub18CUB_300001_SM_10006detail10radix_sort29DeviceRadixSortOnesweepKernelINS1_5radix10policy_hubIiiyE10Policy1000ELNS0_9SortOrderE0EiiyiiNS1_21identity_decomposer_tEEEvPT5_SB_PT3_PKSC_PT1_PKSG_PT2_PKSK_T4_iiT6_:
[----:B------:R-:W-:Y:S01]  /*0000*/  LDC R1, c[0x0][0x37c] ;  /* 0x0000df00ff017b82 */ /* 0x000fe20000000800 */
[----:B------:R-:W0:Y:S01]  /*0010*/  S2R R3, SR_TID.X ;  /* 0x0000000000037919 */ /* 0x000e220000002100 */
[----:B------:R-:W-:Y:S01]  /*0020*/  MOV R7, 0x400 ;  /* 0x0000040000077802 */ /* 0x000fe20000000f00 */
[----:B------:R-:W1:Y:S01]  /*0030*/  LDCU.64 UR6, c[0x0][0x358] ;  /* 0x00006b00ff0677ac */ /* 0x000e620008000a00 */
[----:B------:R-:W-:Y:S01]  /*0040*/  BSSY.RECONVERGENT B0, `(.L_x_0) ;  /* 0x000000c000007945 */ /* 0x000fe20003800200 */
[----:B------:R-:W2:Y:S01]  /*0050*/  S2R R0, SR_CgaCtaId ;  /* 0x0000000000007919 */ /* 0x000ea20000008800 */
[----:B0-----:R-:W-:Y:S02]  /*0060*/  ISETP.NE.AND P0, PT, R3, RZ, PT ;  /* 0x000000ff0300720c */ /* 0x001fe40003f05270 */
[----:B--2---:R-:W-:-:S11]  /*0070*/  LEA R7, R0, R7, 0x18 ;  /* 0x0000000700077211 */ /* 0x004fd600078ec0ff */
[----:B-1----:R-:W-:Y:S05]  /*0080*/  @P0 BRA `(.L_x_1) ;  /* 0x00000000001c0947 */ /* 0x002fea0003800000 */
[----:B------:R-:W0:Y:S01]  /*0090*/  LDC.64 R4, c[0x0][0x388] ;  /* 0x0000e200ff047b82 */ /* 0x000e220000000a00 */
[----:B------:R-:W-:-:S05]  /*00a0*/  IMAD.MOV.U32 R9, RZ, RZ, 0x1 ;  /* 0x00000001ff097424 */ /* 0x000fca00078e00ff */
[----:B0-----:R-:W2:Y:S02]  /*00b0*/  ATOMG.E.ADD.STRONG.GPU PT, R4, desc[UR6][R4.64], R9 ;  /* 0x80000009040479a8 */ /* 0x001ea400081ef106 */
[----:B------:R-:W0:Y:S01]  /*00c0*/  S2UR UR5, SR_CgaCtaId ;  /* 0x00000000000579c3 */ /* 0x000e220000008800 */
[----:B------:R-:W-:Y:S02]  /*00d0*/  UMOV UR4, 0x400 ;  /* 0x0000040000047882 */ /* 0x000fe40000000000 */
[----:B0-----:R-:W-:-:S09]  /*00e0*/  ULEA UR4, UR5, UR4, 0x18 ;  /* 0x0000000405047291 */ /* 0x001fd2000f8ec0ff */
[----:B--2---:R0:W-:Y:S03]  /*00f0*/  STS [UR4+0x6600], R4 ;  /* 0x00660004ff007988 */ /* 0x0041e60008000804 */
.L_x_1:
[----:B------:R-:W-:Y:S05]  /*0100*/  BSYNC.RECONVERGENT B0 ;  /* 0x0000000000007941 */ /* 0x000fea0003800200 */
.L_x_0:
[----:B------:R-:W-:Y:S06]  /*0110*/  BAR.SYNC.DEFER_BLOCKING 0x0 ;  /* 0x0000000000007b1d */ /* 0x000fec0000010000 */
[----:B------:R-:W1:Y:S01]  /*0120*/  LDCU UR4, c[0x0][0x3c0] ;  /* 0x00007800ff0477ac */ /* 0x000e620008000800 */
[----:B------:R-:W2:Y:S01]  /*0130*/  S2R R24, SR_LANEID ;  /* 0x0000000000187919 */ /* 0x000ea20000000000 */
[----:B------:R-:W3:Y:S02]  /*0140*/  LDS R42, [R7+0x6600] ;  /* 0x00660000072a7984 */ /* 0x000ee40000000800 */
[----:B---3--:R-:W-:-:S04]  /*0150*/  IMAD R0, R42, 0x1980, RZ ;  /* 0x000019802a007824 */ /* 0x008fc800078e02ff */
[----:B------:R-:W-:Y:S01]  /*0160*/  VIADD R47, R0, 0x1980 ;  /* 0x00001980002f7836 */ /* 0x000fe20000000000 */
[----:B------:R-:W-:-:S04]  /*0170*/  SHF.R.S32.HI R9, RZ, 0x1f, R0 ;  /* 0x0000001fff097819 */ /* 0x000fc80000011400 */
[----:B-1----:R-:W-:-:S13]  /*0180*/  ISETP.GT.AND P0, PT, R47, UR4, PT ;  /* 0x000000042f007c0c */ /* 0x002fda000bf04270 */
[----:B--2---:R-:W-:Y:S05]  /*0190*/  @P0 BRA `(.L_x_2) ;  /* 0x0000000000680947 */ /* 0x004fea0003800000 */
[----:B------:R-:W1:Y:S01]  /*01a0*/  LDCU.64 UR4, c[0x0][0x3a8] ;  /* 0x00007500ff0477ac */ /* 0x000e620008000a00 */
[C---:B0-----:R-:W-:Y:S02]  /*01b0*/  LOP3.LUT R4, R3.reuse, 0x1f, RZ, 0xc0, !PT ;  /* 0x0000001f03047812 */ /* 0x041fe400078ec0ff */
[----:B------:R-:W-:-:S05]  /*01c0*/  LOP3.LUT R41, R3, 0x3e0, RZ, 0xc0, !PT ;  /* 0x000003e003297812 */ /* 0x000fca00078ec0ff */
[----:B------:R-:W-:-:S05]  /*01d0*/  IMAD R5, R41, 0x11, R4 ;  /* 0x0000001129057824 */ /* 0x000fca00078e0204 */
[----:B------:R-:W-:-:S05]  /*01e0*/  IADD3 R5, P0, PT, R0, R5, RZ ;  /* 0x0000000500057210 */ /* 0x000fca0007f1e0ff */
[----:B------:R-:W-:Y:S01]  /*01f0*/  IMAD.X R0, RZ, RZ, R9, P0 ;  /* 0x000000ffff007224 */ /* 0x000fe200000e0609 */
[----:B-1----:R-:W-:-:S04]  /*0200*/  LEA R8, P0, R5, UR4, 0x2 ;  /* 0x0000000405087c11 */ /* 0x002fc8000f8010ff */
[----:B------:R-:W-:-:S05]  /*0210*/  LEA.HI.X R9, R5, UR5, R0, 0x2, P0 ;  /* 0x0000000505097c11 */ /* 0x000fca00080f1400 */
[----:B------:R0:W5:Y:S04]  /*0220*/  LDG.E R28, desc[UR6][R8.64] ;  /* 0x00000006081c7981 */ /* 0x000168000c1e1900 */
        /* <DEDUP_REMOVED lines=15> */
[----:B------:R0:W5:Y:S01]  /*0320*/  LDG.E R46, desc[UR6][R8.64+0x800] ;  /* 0x00080006082e7981 */ /* 0x000162000c1e1900 */
[----:B------:R-:W-:Y:S05]  /*0330*/  BRA `(.L_x_3) ;  /* 0x0000000400307947 */ /* 0x000fea0003800000 */
.L_x_2:
[----:B------:R-:W1:Y:S01]  /*0340*/  LDCU.64 UR8, c[0x0][0x3a8] ;  /* 0x00007500ff0877ac */ /* 0x000e620008000a00 */
[C---:B0-----:R-:W-:Y:S01]  /*0350*/  LOP3.LUT R4, R3.reuse, 0x1f, RZ, 0xc0, !PT ;  /* 0x0000001f03047812 */ /* 0x041fe200078ec0ff */
[----:B------:R-:W-:Y:S01]  /*0360*/  IMAD.MOV.U32 R28, RZ, RZ, 0x7fffffff ;  /* 0x7fffffffff1c7424 */ /* 0x000fe200078e00ff */
[----:B------:R-:W-:Y:S02]  /*0370*/  LOP3.LUT R41, R3, 0x3e0, RZ, 0xc0, !PT ;  /* 0x000003e003297812 */ /* 0x000fe400078ec0ff */
[----:B------:R-:W-:-:S03]  /*0380*/  IADD3 R5, PT, PT, -R0, UR4, RZ ;  /* 0x0000000400057c10 */ /* 0x000fc6000fffe1ff */
[----:B------:R-:W-:-:S04]  /*0390*/  IMAD R10, R41, 0x11, R4 ;  /* 0x00000011290a7824 */ /* 0x000fc800078e0204 */
[----:B------:R-:W-:Y:S01]  /*03a0*/  VIADD R8, R10, 0x40 ;  /* 0x000000400a087836 */ /* 0x000fe20000000000 */
[----:B------:R-:W-:Y:S01]  /*03b0*/  IADD3 R11, P0, PT, R0, R10, RZ ;  /* 0x0000000a000b7210 */ /* 0x000fe20007f1e0ff */
[C---:B------:R-:W-:Y:S01]  /*03c0*/  VIADD R0, R10.reuse, 0x60 ;  /* 0x000000600a007836 */ /* 0x040fe20000000000 */
[CC--:B------:R-:W-:Y:S01]  /*03d0*/  ISETP.GE.AND P2, PT, R10.reuse, R5.reuse, PT ;  /* 0x000000050a00720c */ /* 0x0c0fe20003f46270 */
[----:B------:R-:W-:Y:S01]  /*03e0*/  VIADD R6, R10, 0x20 ;  /* 0x000000200a067836 */ /* 0x000fe20000000000 */
[-C--:B------:R-:W-:Y:S01]  /*03f0*/  ISETP.GE.AND P4, PT, R8, R5.reuse, PT ;  /* 0x000000050800720c */ /* 0x080fe20003f86270 */
[----:B------:R-:W-:Y:S01]  /*0400*/  IMAD.X R12, RZ, RZ, R9, P0 ;  /* 0x000000ffff0c7224 */ /* 0x000fe200000e0609 */
[-C--:B------:R-:W-:Y:S01]  /*0410*/  ISETP.GE.AND P5, PT, R0, R5.reuse, PT ;  /* 0x000000050000720c */ /* 0x080fe20003fa6270 */
[----:B------:R-:W-:Y:S01]  /*0420*/  VIADD R0, R10, 0xa0 ;  /* 0x000000a00a007836 */ /* 0x000fe20000000000 */
[C---:B-1----:R-:W-:Y:S02]  /*0430*/  LEA R8, P0, R11.reuse, UR8, 0x2 ;  /* 0x000000080b087c11 */ /* 0x042fe4000f8010ff */
[----:B------:R-:W-:Y:S01]  /*0440*/  ISETP.GE.AND P3, PT, R6, R5, PT ;  /* 0x000000050600720c */ /* 0x000fe20003f66270 */
[----:B------:R-:W-:Y:S01]  /*0450*/  VIADD R6, R10, 0x80 ;  /* 0x000000800a067836 */ /* 0x000fe20000000000 */
[----:B------:R-:W-:-:S02]  /*0460*/  LEA.HI.X R9, R11, UR9, R12, 0x2, P0 ;  /* 0x000000090b097c11 */ /* 0x000fc400080f140c */
[-C--:B------:R-:W-:Y:S01]  /*0470*/  ISETP.GE.AND P0, PT, R0, R5.reuse, PT ;  /* 0x000000050000720c */ /* 0x080fe20003f06270 */
[----:B------:R-:W-:Y:S01]  /*0480*/  VIADD R0, R10, 0xe0 ;  /* 0x000000e00a007836 */ /* 0x000fe20000000000 */
[-C--:B------:R-:W-:Y:S01]  /*0490*/  ISETP.GE.AND P6, PT, R6, R5.reuse, PT ;  /* 0x000000050600720c */ /* 0x080fe20003fc6270 */
[----:B------:R1:W5:Y:S01]  /*04a0*/  @!P2 LDG.E R28, desc[UR6][R8.64] ;  /* 0x00000006081ca981 */ /* 0x000362000c1e1900 */
[----:B------:R-:W-:Y:S02]  /*04b0*/  IMAD.MOV.U32 R29, RZ, RZ, 0x7fffffff ;  /* 0x7fffffffff1d7424 */ /* 0x000fe400078e00ff */
[-C--:B------:R-:W-:Y:S01]  /*04c0*/  ISETP.GE.AND P2, PT, R0, R5.reuse, PT ;  /* 0x000000050000720c */ /* 0x080fe20003f46270 */
[C---:B------:R-:W-:Y:S02]  /*04d0*/  VIADD R0, R10.reuse, 0x100 ;  /* 0x000001000a007836 */ /* 0x040fe40000000000 */
[----:B------:R-:W-:Y:S01]  /*04e0*/  VIADD R6, R10, 0xc0 ;  /* 0x000000c00a067836 */ /* 0x000fe20000000000 */
[----:B------:R1:W5:Y:S01]  /*04f0*/  @!P3 LDG.E R29, desc[UR6][R8.64+0x80] ;  /* 0x00008006081db981 */ /* 0x000362000c1e1900 */
[----:B------:R-:W-:Y:S01]  /*0500*/  IMAD.MOV.U32 R31, RZ, RZ, 0x7fffffff ;  /* 0x7fffffffff1f7424 */ /* 0x000fe200078e00ff */
[-C--:B------:R-:W-:Y:S01]  /*0510*/  ISETP.GE.AND P3, PT, R0, R5.reuse, PT ;  /* 0x000000050000720c */ /* 0x080fe20003f66270 */
[----:B------:R-:W-:Y:S01]  /*0520*/  VIADD R0, R10, 0x140 ;  /* 0x000001400a007836 */ /* 0x000fe20000000000 */
[----:B------:R-:W-:Y:S01]  /*0530*/  ISETP.GE.AND P1, PT, R6, R5, PT ;  /* 0x000000050600720c */ /* 0x000fe20003f26270 */
[----:B------:R-:W-:-:S02]  /*0540*/  IMAD.MOV.U32 R32, RZ, RZ, 0x7fffffff ;  /* 0x7fffffffff207424 */ /* 0x000fc400078e00ff */
[----:B------:R1:W5:Y:S01]  /*0550*/  @!P5 LDG.E R31, desc[UR6][R8.64+0x180] ;  /* 0x00018006081fd981 */ /* 0x000362000c1e1900 */
[-C--:B------:R-:W-:Y:S01]  /*0560*/  ISETP.GE.AND P5, PT, R0, R5.reuse, PT ;  /* 0x000000050000720c */ /* 0x080fe20003fa6270 */
[C---:B------:R-:W-:Y:S02]  /*0570*/  VIADD R0, R10.reuse, 0x160 ;  /* 0x000001600a007836 */ /* 0x040fe40000000000 */
[----:B------:R-:W-:Y:S01]  /*0580*/  IMAD.MOV.U32 R30, RZ, RZ, 0x7fffffff ;  /* 0x7fffffffff1e7424 */ /* 0x000fe200078e00ff */
[----:B------:R1:W5:Y:S01]  /*0590*/  @!P6 LDG.E R32, desc[UR6][R8.64+0x200] ;  /* 0x000200060820e981 */ /* 0x000362000c1e1900 */
[----:B------:R-:W-:Y:S01]  /*05a0*/  VIADD R6, R10, 0x120 ;  /* 0x000001200a067836 */ /* 0x000fe20000000000 */
[-C--:B------:R-:W-:Y:S01]  /*05b0*/  ISETP.GE.AND P6, PT, R0, R5.reuse, PT ;  /* 0x000000050000720c */ /* 0x080fe20003fc6270 */
[----:B------:R-:W-:Y:S02]  /*05c0*/  IMAD.MOV.U32 R34, RZ, RZ, 0x7fffffff ;  /* 0x7fffffffff227424 */ /* 0x000fe400078e00ff */
[----:B------:R-:W-:Y:S01]  /*05d0*/  VIADD R0, R10, 0x1a0 ;  /* 0x000001a00a007836 */ /* 0x000fe20000000000 */
[----:B------:R1:W5:Y:S01]  /*05e0*/  @!P4 LDG.E R30, desc[UR6][R8.64+0x100] ;  /* 0x00010006081ec981 */ /* 0x000362000c1e1900 */
[----:B------:R-:W-:Y:S01]  /*05f0*/  ISETP.GE.AND P4, PT, R6, R5, PT ;  /* 0x000000050600720c */ /* 0x000fe20003f86270 */
[----:B------:R-:W-:-:S02]  /*0600*/  IMAD.MOV.U32 R33, RZ, RZ, 0x7fffffff ;  /* 0x7fffffffff217424 */ /* 0x000fc400078e00ff */
[----:B------:R1:W5:Y:S01]  /*0610*/  @!P1 LDG.E R34, desc[UR6][R8.64+0x300] ;  /* 0x0003000608229981 */ /* 0x000362000c1e1900 */
[----:B------:R-:W-:Y:S01]  /*0620*/  IMAD.MOV.U32 R35, RZ, RZ, 0x7fffffff ;  /* 0x7fffffffff237424 */ /* 0x000fe200078e00ff */
[-C--:B------:R-:W-:Y:S01]  /*0630*/  ISETP.GE.AND P1, PT, R0, R5.reuse, PT ;  /* 0x000000050000720c */ /* 0x080fe20003f26270 */
[C---:B------:R-:W-:Y:S01]  /*0640*/  VIADD R6, R10.reuse, 0x180 ;  /* 0x000001800a067836 */ /* 0x040fe20000000000 */
[----:B------:R1:W5:Y:S01]  /*0650*/  @!P0 LDG.E R33, desc[UR6][R8.64+0x280] ;  /* 0x0002800608218981 */ /* 0x000362000c1e1900 */
[----:B------:R-:W-:Y:S02]  /*0660*/  VIADD R0, R10, 0x1c0 ;  /* 0x000001c00a007836 */ /* 0x000fe40000000000 */
[----:B------:R-:W-:Y:S01]  /*0670*/  IMAD.MOV.U32 R36, RZ, RZ, 0x7fffffff ;  /* 0x7fffffffff247424 */ /* 0x000fe200078e00ff */
[----:B------:R1:W5:Y:S01]  /*0680*/  @!P2 LDG.E R35, desc[UR6][R8.64+0x380] ;  /* 0x000380060823a981 */ /* 0x000362000c1e1900 */
[----:B------:R-:W-:Y:S01]  /*0690*/  IMAD.MOV.U32 R37, RZ, RZ, 0x7fffffff ;  /* 0x7fffffffff257424 */ /* 0x000fe200078e00ff */
[-C--:B------:R-:W-:Y:S01]  /*06a0*/  ISETP.GE.AND P0, PT, R6, R5.reuse, PT ;  /* 0x000000050600720c */ /* 0x080fe20003f06270 */
[----:B------:R-:W-:Y:S01]  /*06b0*/  VIADD R6, R10, 0x1e0 ;  /* 0x000001e00a067836 */ /* 0x000fe20000000000 */
[-C--:B------:R-:W-:Y:S01]  /*06c0*/  ISETP.GE.AND P2, PT, R0, R5.reuse, PT ;  /* 0x000000050000720c */ /* 0x080fe20003f46270 */
[----:B------:R-:W-:Y:S01]  /*06d0*/  VIADD R0, R10, 0x200 ;  /* 0x000002000a007836 */ /* 0x000fe20000000000 */
[----:B------:R1:W5:Y:S02]  /*06e0*/  @!P3 LDG.E R36, desc[UR6][R8.64+0x400] ;  /* 0x000400060824b981 */ /* 0x000364000c1e1900 */
[----:B------:R-:W-:-:S02]  /*06f0*/  ISETP.GE.AND P3, PT, R6, R5, PT ;  /* 0x000000050600720c */ /* 0x000fc40003f66270 */
[----:B------:R1:W5:Y:S01]  /*0700*/  @!P4 LDG.E R37, desc[UR6][R8.64+0x480] ;  /* 0x000480060825c981 */ /* 0x000362000c1e1900 */
[----:B------:R-:W-:Y:S01]  /*0710*/  ISETP.GE.AND P4, PT, R0, R5, PT ;  /* 0x000000050000720c */ /* 0x000fe20003f86270 */
[----:B------:R-:W-:Y:S02]  /*0720*/  IMAD.MOV.U32 R38, RZ, RZ, 0x7fffffff ;  /* 0x7fffffffff267424 */ /* 0x000fe400078e00ff */
[----:B------:R-:W-:Y:S02]  /*0730*/  IMAD.MOV.U32 R39, RZ, RZ, 0x7fffffff ;  /* 0x7fffffffff277424 */ /* 0x000fe400078e00ff */
[----:B------:R-:W-:Y:S02]  /*0740*/  IMAD.MOV.U32 R40, RZ, RZ, 0x7fffffff ;  /* 0x7fffffffff287424 */ /* 0x000fe400078e00ff */
[----:B------:R-:W-:Y:S01]  /*0750*/  IMAD.MOV.U32 R43, RZ, RZ, 0x7fffffff ;  /* 0x7fffffffff2b7424 */ /* 0x000fe200078e00ff */
[----:B------:R1:W5:Y:S01]  /*0760*/  @!P5 LDG.E R38, desc[UR6][R8.64+0x500] ;  /* 0x000500060826d981 */ /* 0x000362000c1e1900 */
[----:B------:R-:W-:-:S02]  /*0770*/  IMAD.MOV.U32 R44, RZ, RZ, 0x7fffffff ;  /* 0x7fffffffff2c7424 */ /* 0x000fc400078e00ff */
[----:B------:R-:W-:Y:S01]  /*0780*/  IMAD.MOV.U32 R45, RZ, RZ, 0x7fffffff ;  /* 0x7fffffffff2d7424 */ /* 0x000fe200078e00ff */
[----:B------:R1:W5:Y:S01]  /*0790*/  @!P6 LDG.E R39, desc[UR6][R8.64+0x580] ;  /* 0x000580060827e981 */ /* 0x000362000c1e1900 */
[----:B------:R-:W-:-:S03]  /*07a0*/  IMAD.MOV.U32 R46, RZ, RZ, 0x7fffffff ;  /* 0x7fffffffff2e7424 */ /* 0x000fc600078e00ff */
[----:B------:R1:W5:Y:S04]  /*07b0*/  @!P0 LDG.E R40, desc[UR6][R8.64+0x600] ;  /* 0x0006000608288981 */ /* 0x000368000c1e1900 */
[----:B------:R1:W5:Y:S04]  /*07c0*/  @!P1 LDG.E R43, desc[UR6][R8.64+0x680] ;  /* 0x00068006082b9981 */ /* 0x000368000c1e1900 */
[----:B------:R1:W5:Y:S04]  /*07d0*/  @!P2 LDG.E R44, desc[UR6][R8.64+0x700] ;  /* 0x00070006082ca981 */ /* 0x000368000c1e1900 */
[----:B------:R1:W5:Y:S04]  /*07e0*/  @!P3 LDG.E R45, desc[UR6][R8.64+0x780] ;  /* 0x00078006082db981 */ /* 0x000368000c1e1900 */
[----:B------:R1:W5:Y:S02]  /*07f0*/  @!P4 LDG.E R46, desc[UR6][R8.64+0x800] ;  /* 0x00080006082ec981 */ /* 0x000364000c1e1900 */
.L_x_3:
[----:B------:R-:W-:Y:S01]  /*0800*/  VIMNMX R5, PT, PT, R24, 0xe0, !PT ;  /* 0x000000e018057848 */ /* 0x000fe20007fe0100 */
[----:B------:R-:W2:Y:S01]  /*0810*/  LDCU UR4, c[0x0][0x3c8] ;  /* 0x00007900ff0477ac */ /* 0x000ea20008000800 */
[----:B------:R-:W-:Y:S01]  /*0820*/  SHF.R.U32.HI R0, RZ, 0x5, R3 ;  /* 0x00000005ff007819 */ /* 0x000fe20000011603 */
[----:B------:R-:W-:Y:S01]  /*0830*/  BSSY.RECONVERGENT B0, `(.L_x_4) ;  /* 0x0000025000007945 */ /* 0x000fe20003800200 */
[--C-:B------:R-:W-:Y:S01]  /*0840*/  IADD3 R5, PT, PT, R5, 0x1f, -R24.reuse ;  /* 0x0000001f05057810 */ /* 0x100fe20007ffe818 */
[----:B------:R-:W-:Y:S01]  /*0850*/  UMOV UR5, 0xffffffff ;  /* 0xffffffff00057882 */ /* 0x000fe20000000000 */
[----:B01----:R-:W-:Y:S02]  /*0860*/  IMAD.MOV.U32 R8, RZ, RZ, R24 ;  /* 0x000000ffff087224 */ /* 0x003fe400078e0018 */
[C---:B------:R-:W-:Y:S01]  /*0870*/  ISETP.GE.U32.AND P0, PT, R5.reuse, 0x1e0, PT ;  /* 0x000001e00500780c */ /* 0x040fe20003f06070 */
[----:B------:R-:W-:Y:S01]  /*0880*/  IMAD.SHL.U32 R0, R0, 0x400, RZ ;  /* 0x0000040000007824 */ /* 0x000fe200078e00ff */
[----:B------:R-:W-:-:S04]  /*0890*/  LEA.HI R6, R5, 0x1, RZ, 0x1b ;  /* 0x0000000105067811 */ /* 0x000fc800078fd8ff */
[----:B------:R-:W-:-:S04]  /*08a0*/  LOP3.LUT R9, R6, 0xf, RZ, 0xc0, !PT ;  /* 0x0000000f06097812 */ /* 0x000fc800078ec0ff */
[----:B------:R-:W-:Y:S01]  /*08b0*/  ISETP.NE.AND P1, PT, R9, RZ, PT ;  /* 0x000000ff0900720c */ /* 0x000fe20003f25270 */
[----:B--2---:R-:W-:Y:S02]  /*08c0*/  USHF.L.U32 UR4, UR5, UR4, URZ ;  /* 0x0000000405047299 */ /* 0x004fe400080006ff */
[----:B------:R-:W-:Y:S10]  /*08d0*/  @!P0 BRA `(.L_x_5) ;  /* 0x0000000000688947 */ /* 0x000ff40003800000 */
[----:B------:R-:W-:Y:S01]  /*08e0*/  IMAD R10, R24, 0x4, R0 ;  /* 0x00000004180a7824 */ /* 0x000fe200078e0200 */
[----:B------:R-:W-:Y:S01]  /*08f0*/  LOP3.LUT R5, R6, 0xffffff0, RZ, 0xc0, !PT ;  /* 0x0ffffff006057812 */ /* 0x000fe200078ec0ff */
[----:B------:R-:W-:-:S03]  /*0900*/  IMAD.MOV.U32 R8, RZ, RZ, R24 ;  /* 0x000000ffff087224 */ /* 0x000fc600078e0018 */
[----:B------:R-:W-:Y:S01]  /*0910*/  IADD3 R10, PT, PT, R10, 0x400, R7 ;  /* 0x000004000a0a7810 */ /* 0x000fe20007ffe007 */
[----:B------:R-:W-:-:S07]  /*0920*/  IMAD.MOV R5, RZ, RZ, -R5 ;  /* 0x000000ffff057224 */ /* 0x000fce00078e0a05 */
.L_x_6:
[----:B------:R-:W-:Y:S01]  /*0930*/  VIADD R5, R5, 0x10 ;  /* 0x0000001005057836 */ /* 0x000fe20000000000 */
[----:B------:R-:W-:Y:S01]  /*0940*/  STS [R10+-0x400], RZ ;  /* 0xfffc00ff0a007388 */ /* 0x000fe20000000800 */
[----:B------:R-:W-:-:S03]  /*0950*/  VIADD R8, R8, 0x200 ;  /* 0x0000020008087836 */ /* 0x000fc60000000000 */
[----:B------:R-:W-:Y:S01]  /*0960*/  ISETP.NE.AND P0, PT, R5, RZ, PT ;  /* 0x000000ff0500720c */ /* 0x000fe20003f05270 */
[----:B------:R-:W-:Y:S04]  /*0970*/  STS [R10+-0x380], RZ ;  /* 0xfffc80ff0a007388 */ /* 0x000fe80000000800 */
[----:B------:R-:W-:Y:S04]  /*0980*/  STS [R10+-0x300], RZ ;  /* 0xfffd00ff0a007388 */ /* 0x000fe80000000800 */
[----:B------:R-:W-:Y:S04]  /*0990*/  STS [R10+-0x280], RZ ;  /* 0xfffd80ff0a007388 */ /* 0x000fe80000000800 */
[----:B------:R-:W-:Y:S04]  /*09a0*/  STS [R10+-0x200], RZ ;  /* 0xfffe00ff0a007388 */ /* 0x000fe80000000800 */
[----:B------:R-:W-:Y:S04]  /*09b0*/  STS [R10+-0x180], RZ ;  /* 0xfffe80ff0a007388 */ /* 0x000fe80000000800 */
[----:B------:R-:W-:Y:S04]  /*09c0*/  STS [R10+-0x100], RZ ;  /* 0xffff00ff0a007388 */ /* 0x000fe80000000800 */
[----:B------:R-:W-:Y:S04]  /*09d0*/  STS [R10+-0x80], RZ ;  /* 0xffff80ff0a007388 */ /* 0x000fe80000000800 */
[----:B------:R-:W-:Y:S04]  /*09e0*/  STS [R10], RZ ;  /* 0x000000ff0a007388 */ /* 0x000fe80000000800 */
[----:B------:R-:W-:Y:S04]  /*09f0*/  STS [R10+0x80], RZ ;  /* 0x000080ff0a007388 */ /* 0x000fe80000000800 */
[----:B------:R-:W-:Y:S04]  /*0a00*/  STS [R10+0x100], RZ ;  /* 0x000100ff0a007388 */ /* 0x000fe80000000800 */
[----:B------:R-:W-:Y:S04]  /*0a10*/  STS [R10+0x180], RZ ;  /* 0x000180ff0a007388 */ /* 0x000fe80000000800 */
[----:B------:R-:W-:Y:S04]  /*0a20*/  STS [R10+0x200], RZ ;  /* 0x000200ff0a007388 */ /* 0x000fe80000000800 */
[----:B------:R-:W-:Y:S04]  /*0a30*/  STS [R10+0x280], RZ ;  /* 0x000280ff0a007388 */ /* 0x000fe80000000800 */
[----:B------:R-:W-:Y:S04]  /*0a40*/  STS [R10+0x300], RZ ;  /* 0x000300ff0a007388 */ /* 0x000fe80000000800 */
[----:B------:R0:W-:Y:S02]  /*0a50*/  STS [R10+0x380], RZ ;  /* 0x000380ff0a007388 */ /* 0x0001e40000000800 */
[----:B0-----:R-:W-:Y:S01]  /*0a60*/  VIADD R10, R10, 0x800 ;  /* 0x000008000a0a7836 */ /* 0x001fe20000000000 */
[----:B------:R-:W-:Y:S06]  /*0a70*/  @P0 BRA `(.L_x_6) ;  /* 0xfffffffc00ac0947 */ /* 0x000fec000383ffff */
.L_x_5:
[----:B------:R-:W-:Y:S05]  /*0a80*/  BSYNC.RECONVERGENT B0 ;  /* 0x0000000000007941 */ /* 0x000fea0003800200 */
.L_x_4:
[----:B------:R-:W-:Y:S01]  /*0a90*/  BSSY.RECONVERGENT B0, `(.L_x_7) ;  /* 0x0000026000007945 */ /* 0x000fe20003800200 */
[----:B------:R-:W-:-:S03]  /*0aa0*/  IMAD.IADD R5, R7, 0x1, R0 ;  /* 0x0000000107057824 */ /* 0x000fc600078e0200 */
[----:B------:R-:W-:Y:S05]  /*0ab0*/  @!P1 BRA `(.L_x_8) ;  /* 0x00000000008c9947 */ /* 0x000fea0003800000 */
[----:B------:R-:W-:Y:S01]  /*0ac0*/  ISETP.GE.U32.AND P0, PT, R9, 0x8, PT ;  /* 0x000000080900780c */ /* 0x000fe20003f06070 */
[----:B------:R-:W-:Y:S01]  /*0ad0*/  BSSY.RECONVERGENT B1, `(.L_x_9) ;  /* 0x000000e000017945 */ /* 0x000fe20003800200 */
[----:B------:R-:W-:-:S04]  /*0ae0*/  LOP3.LUT R10, R6, 0x7, RZ, 0xc0, !PT ;  /* 0x00000007060a7812 */ /* 0x000fc800078ec0ff */
[----:B------:R-:W-:-:S07]  /*0af0*/  ISETP.NE.AND P1, PT, R10, RZ, PT ;  /* 0x000000ff0a00720c */ /* 0x000fce0003f25270 */
[----:B------:R-:W-:Y:S06]  /*0b00*/  @!P0 BRA `(.L_x_10) ;  /* 0x0000000000288947 */ /* 0x000fec0003800000 */
[C---:B------:R-:W-:Y:S02]  /*0b10*/  IMAD R9, R8.reuse, 0x4, R5 ;  /* 0x0000000408097824 */ /* 0x040fe400078e0205 */
[----:B------:R-:W-:-:S03]  /*0b20*/  VIADD R8, R8, 0x100 ;  /* 0x0000010008087836 */ /* 0x000fc60000000000 */
[----:B------:R0:W-:Y:S04]  /*0b30*/  STS [R9], RZ ;  /* 0x000000ff09007388 */ /* 0x0001e80000000800 */
[----:B------:R0:W-:Y:S04]  /*0b40*/  STS [R9+0x80], RZ ;  /* 0x000080ff09007388 */ /* 0x0001e80000000800 */
[----:B------:R0:W-:Y:S04]  /*0b50*/  STS [R9+0x100], RZ ;  /* 0x000100ff09007388 */ /* 0x0001e80000000800 */
[----:B------:R0:W-:Y:S04]  /*0b60*/  STS [R9+0x180], RZ ;  /* 0x000180ff09007388 */ /* 0x0001e80000000800 */
[----:B------:R0:W-:Y:S04]  /*0b70*/  STS [R9+0x200], RZ ;  /* 0x000200ff09007388 */ /* 0x0001e80000000800 */
[----:B------:R0:W-:Y:S04]  /*0b80*/  STS [R9+0x280], RZ ;  /* 0x000280ff09007388 */ /* 0x0001e80000000800 */
[----:B------:R0:W-:Y:S04]  /*0b90*/  STS [R9+0x300], RZ ;  /* 0x000300ff09007388 */ /* 0x0001e80000000800 */
[----:B------:R0:W-:Y:S02]  /*0ba0*/  STS [R9+0x380], RZ ;  /* 0x000380ff09007388 */ /* 0x0001e40000000800 */
.L_x_10:
[----:B------:R-:W-:Y:S05]  /*0bb0*/  BSYNC.RECONVERGENT B1 ;  /* 0x0000000000017941 */ /* 0x000fea0003800200 */
.L_x_9:
[----:B------:R-:W-:Y:S05]  /*0bc0*/  @!P1 BRA `(.L_x_8) ;  /* 0x0000000000489947 */ /* 0x000fea0003800000 */
[----:B------:R-:W-:Y:S02]  /*0bd0*/  ISETP.GE.U32.AND P0, PT, R10, 0x4, PT ;  /* 0x000000040a00780c */ /* 0x000fe40003f06070 */
[----:B------:R-:W-:-:S04]  /*0be0*/  LOP3.LUT R6, R6, 0x3, RZ, 0xc0, !PT ;  /* 0x0000000306067812 */ /* 0x000fc800078ec0ff */
[----:B------:R-:W-:-:S07]  /*0bf0*/  ISETP.NE.AND P1, PT, R6, RZ, PT ;  /* 0x000000ff0600720c */ /* 0x000fce0003f25270 */
[C---:B0-----:R-:W-:Y:S02]  /*0c00*/  @P0 IMAD R9, R8.reuse, 0x4, R5 ;  /* 0x0000000408090824 */ /* 0x041fe400078e0205 */
[----:B------:R-:W-:-:S03]  /*0c10*/  @P0 VIADD R8, R8, 0x80 ;  /* 0x0000008008080836 */ /* 0x000fc60000000000 */
[----:B------:R1:W-:Y:S04]  /*0c20*/  @P0 STS [R9], RZ ;  /* 0x000000ff09000388 */ /* 0x0003e80000000800 */
[----:B------:R1:W-:Y:S04]  /*0c30*/  @P0 STS [R9+0x80], RZ ;  /* 0x000080ff09000388 */ /* 0x0003e80000000800 */
[----:B------:R1:W-:Y:S04]  /*0c40*/  @P0 STS [R9+0x100], RZ ;  /* 0x000100ff09000388 */ /* 0x0003e80000000800 */
[----:B------:R1:W-:Y:S01]  /*0c50*/  @P0 STS [R9+0x180], RZ ;  /* 0x000180ff09000388 */ /* 0x0003e20000000800 */
[----:B------:R-:W-:Y:S05]  /*0c60*/  @!P1 BRA `(.L_x_8) ;  /* 0x0000000000209947 */ /* 0x000fea0003800000 */
[----:B------:R-:W-:Y:S02]  /*0c70*/  IMAD R0, R8, 0x4, R0 ;  /* 0x0000000408007824 */ /* 0x000fe400078e0200 */
[----:B------:R-:W-:Y:S02]  /*0c80*/  IMAD.MOV R6, RZ, RZ, -R6 ;  /* 0x000000ffff067224 */ /* 0x000fe400078e0a06 */
[----:B------:R-:W-:-:S07]  /*0c90*/  IMAD.IADD R0, R7, 0x1, R0 ;  /* 0x0000000107007824 */ /* 0x000fce00078e0200 */
.L_x_11:
[----:B------:R-:W-:Y:S01]  /*0ca0*/  VIADD R6, R6, 0x1 ;  /* 0x0000000106067836 */ /* 0x000fe20000000000 */
[----:B------:R0:W-:Y:S04]  /*0cb0*/  STS [R0], RZ ;  /* 0x000000ff00007388 */ /* 0x0001e80000000800 */
[----:B------:R-:W-:Y:S01]  /*0cc0*/  ISETP.NE.AND P0, PT, R6, RZ, PT ;  /* 0x000000ff0600720c */ /* 0x000fe20003f05270 */
[----:B0-----:R-:W-:-:S12]  /*0cd0*/  VIADD R0, R0, 0x80 ;  /* 0x0000008000007836 */ /* 0x001fd80000000000 */
[----:B------:R-:W-:Y:S05]  /*0ce0*/  @P0 BRA `(.L_x_11) ;  /* 0xfffffffc00ec0947 */ /* 0x000fea000383ffff */
.L_x_8:
[----:B------:R-:W-:Y:S05]  /*0cf0*/  BSYNC.RECONVERGENT B0 ;  /* 0x0000000000007941 */ /* 0x000fea0003800200 */
.L_x_7:
[----:B------:R-:W2:Y:S01]  /*0d00*/  LDCU UR5, c[0x0][0x3c4] ;  /* 0x00007880ff0577ac */ /* 0x000ea20008000800 */
[----:B-----5:R-:W-:Y:S01]  /*0d10*/  LOP3.LUT R27, R28, 0x80000000, RZ, 0x3c, !PT ;  /* 0x800000001c1b7812 */ /* 0x020fe200078e3cff */
[----:B------:R-:W-:Y:S01]  /*0d20*/  BSSY.RECONVERGENT B0, `(.L_x_12) ;  /* 0x0000080000007945 */ /* 0x000fe20003800200 */
[----:B------:R-:W-:Y:S02]  /*0d30*/  LOP3.LUT R22, R29, 0x80000000, RZ, 0x3c, !PT ;  /* 0x800000001d167812 */ /* 0x000fe400078e3cff */
[----:B------:R-:W-:Y:S02]  /*0d40*/  LOP3.LUT R21, R30, 0x80000000, RZ, 0x3c, !PT ;  /* 0x800000001e157812 */ /* 0x000fe400078e3cff */
[----:B------:R-:W-:Y:S02]  /*0d50*/  LOP3.LUT R18, R31, 0x80000000, RZ, 0x3c, !PT ;  /* 0x800000001f127812 */ /* 0x000fe400078e3cff */
[----:B------:R-:W-:Y:S02]  /*0d60*/  LOP3.LUT R20, R33, 0x80000000, RZ, 0x3c, !PT ;  /* 0x8000000021147812 */ /* 0x000fe400078e3cff */
[----:B------:R-:W-:-:S02]  /*0d70*/  LOP3.LUT R23, R32, 0x80000000, RZ, 0x3c, !PT ;  /* 0x8000000020177812 */ /* 0x000fc400078e3cff */
[----:B------:R-:W-:Y:S02]  /*0d80*/  LOP3.LUT R25, R34, 0x80000000, RZ, 0x3c, !PT ;  /* 0x8000000022197812 */ /* 0x000fe400078e3cff */
[----:B------:R-:W-:Y:S02]  /*0d90*/  LOP3.LUT R17, R36, 0x80000000, RZ, 0x3c, !PT ;  /* 0x8000000024117812 */ /* 0x000fe400078e3cff */
[----:B------:R-:W-:Y:S02]  /*0da0*/  LOP3.LUT R19, R38, 0x80000000, RZ, 0x3c, !PT ;  /* 0x8000000026137812 */ /* 0x000fe400078e3cff */
[----:B--2---:R-:W-:Y:S02]  /*0db0*/  SHF.R.U32.HI R49, RZ, UR5, R27 ;  /* 0x00000005ff317c19 */ /* 0x004fe4000801161b */
[----:B------:R-:W-:Y:S02]  /*0dc0*/  SHF.R.U32.HI R52, RZ, UR5, R22 ;  /* 0x00000005ff347c19 */ /* 0x000fe40008011616 */
[----:B------:R-:W-:-:S02]  /*0dd0*/  LOP3.LUT R49, R49, UR4, RZ, 0x30, !PT ;  /* 0x0000000431317c12 */ /* 0x000fc4000f8e30ff */
[----:B------:R-:W-:Y:S02]  /*0de0*/  LOP3.LUT R52, R52, UR4, RZ, 0x30, !PT ;  /* 0x0000000434347c12 */ /* 0x000fe4000f8e30ff */
[----:B------:R-:W-:Y:S01]  /*0df0*/  SHF.R.U32.HI R56, RZ, UR5, R21 ;  /* 0x00000005ff387c19 */ /* 0x000fe20008011615 */
[--C-:B------:R-:W-:Y:S01]  /*0e00*/  IMAD R0, R49, 0x4, R5.reuse ;  /* 0x0000000431007824 */ /* 0x100fe200078e0205 */
[----:B------:R-:W-:Y:S01]  /*0e10*/  SHF.R.U32.HI R48, RZ, UR5, R18 ;  /* 0x00000005ff307c19 */ /* 0x000fe20008011612 */
[----:B------:R-:W-:Y:S01]  /*0e20*/  IMAD R6, R52, 0x4, R5 ;  /* 0x0000000434067824 */ /* 0x000fe200078e0205 */
[----:B------:R-:W-:Y:S01]  /*0e30*/  LOP3.LUT R56, R56, UR4, RZ, 0x30, !PT ;  /* 0x0000000438387c12 */ /* 0x000fe2000f8e30ff */
[----:B------:R-:W-:Y:S01]  /*0e40*/  NOP ;  /* 0x0000000000007918 */ /* 0x000fe20000000000 */
[----:B01----:R-:W-:Y:S01]  /*0e50*/  SHF.R.U32.HI R9, RZ, UR5, R20 ;  /* 0x00000005ff097c19 */ /* 0x003fe20008011614 */
[----:B------:R0:W-:Y:S01]  /*0e60*/  ATOMS.POPC.INC.32 RZ, [R0+URZ] ;  /* 0x0000000000ff7f8c */ /* 0x0001e2000d8000ff */
[----:B------:R-:W-:-:S02]  /*0e70*/  LOP3.LUT R48, R48, UR4, RZ, 0x30, !PT ;  /* 0x0000000430307c12 */ /* 0x000fc4000f8e30ff */
[----:B------:R-:W-:Y:S01]  /*0e80*/  SHF.R.U32.HI R8, RZ, UR5, R23 ;  /* 0x00000005ff087c19 */ /* 0x000fe20008011617 */
[----:B------:R1:W-:Y:S01]  /*0e90*/  ATOMS.POPC.INC.32 RZ, [R6+URZ] ;  /* 0x0000000006ff7f8c */ /* 0x0003e2000d8000ff */
[----:B------:R-:W-:Y:S02]  /*0ea0*/  SHF.R.U32.HI R11, RZ, UR5, R25 ;  /* 0x00000005ff0b7c19 */ /* 0x000fe40008011619 */
[----:B------:R-:W-:Y:S01]  /*0eb0*/  LOP3.LUT R10, R9, UR4, RZ, 0x30, !PT ;  /* 0x00000004090a7c12 */ /* 0x000fe2000f8e30ff */
[--C-:B0-----:R-:W-:Y:S01]  /*0ec0*/  IMAD R0, R56, 0x4, R5.reuse ;  /* 0x0000000438007824 */ /* 0x101fe200078e0205 */
[----:B------:R-:W-:Y:S02]  /*0ed0*/  LOP3.LUT R8, R8, UR4, RZ, 0x30, !PT ;  /* 0x0000000408087c12 */ /* 0x000fe4000f8e30ff */
[----:B------:R-:W-:Y:S01]  /*0ee0*/  LOP3.LUT R12, R11, UR4, RZ, 0x30, !PT ;  /* 0x000000040b0c7c12 */ /* 0x000fe2000f8e30ff */
[--C-:B-1----:R-:W-:Y:S01]  /*0ef0*/  IMAD R6, R48, 0x4, R5.reuse ;  /* 0x0000000430067824 */ /* 0x102fe200078e0205 */
[----:B------:R0:W-:Y:S01]  /*0f00*/  ATOMS.POPC.INC.32 RZ, [R0+URZ] ;  /* 0x0000000000ff7f8c */ /* 0x0001e2000d8000ff */
[--C-:B------:R-:W-:Y:S01]  /*0f10*/  IMAD R9, R10, 0x4, R5.reuse ;  /* 0x000000040a097824 */ /* 0x100fe200078e0205 */
[----:B------:R-:W-:Y:S01]  /*0f20*/  LOP3.LUT R10, R35, 0x80000000, RZ, 0x3c, !PT ;  /* 0x80000000230a7812 */ /* 0x000fe200078e3cff */
[--C-:B------:R-:W-:Y:S01]  /*0f30*/  IMAD R8, R8, 0x4, R5.reuse ;  /* 0x0000000408087824 */ /* 0x100fe200078e0205 */
[----:B------:R1:W-:Y:S01]  /*0f40*/  ATOMS.POPC.INC.32 RZ, [R6+URZ] ;  /* 0x0000000006ff7f8c */ /* 0x0003e2000d8000ff */
[----:B------:R-:W-:Y:S01]  /*0f50*/  IMAD R11, R12, 0x4, R5 ;  /* 0x000000040c0b7824 */ /* 0x000fe200078e0205 */
[----:B------:R-:W-:-:S02]  /*0f60*/  LOP3.LUT R12, R37, 0x80000000, RZ, 0x3c, !PT ;  /* 0x80000000250c7812 */ /* 0x000fc400078e3cff */
[----:B------:R-:W-:Y:S01]  /*0f70*/  LOP3.LUT R16, R39, 0x80000000, RZ, 0x3c, !PT ;  /* 0x8000000027107812 */ /* 0x000fe200078e3cff */
[----:B------:R-:W-:Y:S01]  /*0f80*/  ATOMS.POPC.INC.32 RZ, [R8+URZ] ;  /* 0x0000000008ff7f8c */ /* 0x000fe2000d8000ff */
[----:B0-----:R-:W-:Y:S02]  /*0f90*/  SHF.R.U32.HI R0, RZ, UR5, R10 ;  /* 0x00000005ff007c19 */ /* 0x001fe4000801160a */
[----:B-1----:R-:W-:Y:S01]  /*0fa0*/  SHF.R.U32.HI R6, RZ, UR5, R17 ;  /* 0x00000005ff067c19 */ /* 0x002fe20008011611 */
[----:B------:R0:W-:Y:S01]  /*0fb0*/  ATOMS.POPC.INC.32 RZ, [R9+URZ] ;  /* 0x0000000009ff7f8c */ /* 0x0001e2000d8000ff */
[----:B------:R-:W-:Y:S02]  /*0fc0*/  SHF.R.U32.HI R14, RZ, UR5, R19 ;  /* 0x00000005ff0e7c19 */ /* 0x000fe40008011613 */
[----:B------:R-:W-:Y:S01]  /*0fd0*/  LOP3.LUT R6, R6, UR4, RZ, 0x30, !PT ;  /* 0x0000000406067c12 */ /* 0x000fe2000f8e30ff */
[----:B------:R1:W-:Y:S01]  /*0fe0*/  ATOMS.POPC.INC.32 RZ, [R11+URZ] ;  /* 0x000000000bff7f8c */ /* 0x0003e2000d8000ff */
[----:B------:R-:W-:-:S02]  /*0ff0*/  SHF.R.U32.HI R13, RZ, UR5, R12 ;  /* 0x00000005ff0d7c19 */ /* 0x000fc4000801160c */
[----:B------:R-:W-:Y:S02]  /*1000*/  LOP3.LUT R0, R0, UR4, RZ, 0x30, !PT ;  /* 0x0000000400007c12 */ /* 0x000fe4000f8e30ff */
[----:B0-----:R-:W-:Y:S02]  /*1010*/  SHF.R.U32.HI R9, RZ, UR5, R16 ;  /* 0x00000005ff097c19 */ /* 0x001fe40008011610 */
[----:B------:R-:W-:Y:S01]  /*1020*/  LOP3.LUT R50, R14, UR4, RZ, 0x30, !PT ;  /* 0x000000040e327c12 */ /* 0x000fe2000f8e30ff */
[--C-:B------:R-:W-:Y:S01]  /*1030*/  IMAD R14, R6, 0x4, R5.reuse ;  /* 0x00000004060e7824 */ /* 0x100fe200078e0205 */
[----:B------:R-:W-:Y:S01]  /*1040*/  LOP3.LUT R8, R13, UR4, RZ, 0x30, !PT ;  /* 0x000000040d087c12 */ /* 0x000fe2000f8e30ff */
[--C-:B------:R-:W-:Y:S01]  /*1050*/  IMAD R0, R0, 0x4, R5.reuse ;  /* 0x0000000400007824 */ /* 0x100fe200078e0205 */
[----:B------:R-:W-:Y:S01]  /*1060*/  LOP3.LUT R6, R9, UR4, RZ, 0x30, !PT ;  /* 0x0000000409067c12 */ /* 0x000fe2000f8e30ff */
[--C-:B------:R-:W-:Y:S01]  /*1070*/  IMAD R50, R50, 0x4, R5.reuse ;  /* 0x0000000432327824 */ /* 0x100fe200078e0205 */
[----:B------:R-:W-:Y:S01]  /*1080*/  LOP3.LUT R9, R40, 0x80000000, RZ, 0x3c, !PT ;  /* 0x8000000028097812 */ /* 0x000fe200078e3cff */
[--C-:B------:R-:W-:Y:S01]  /*1090*/  IMAD R26, R8, 0x4, R5.reuse ;  /* 0x00000004081a7824 */ /* 0x100fe200078e0205 */
[----:B------:R0:W-:Y:S01]  /*10a0*/  ATOMS.POPC.INC.32 RZ, [R0+URZ] ;  /* 0x0000000000ff7f8c */ /* 0x0001e2000d8000ff */
[----:B------:R-:W-:Y:S01]  /*10b0*/  IMAD R51, R6, 0x4, R5 ;  /* 0x0000000406337824 */ /* 0x000fe200078e0205 */
[----:B------:R-:W-:-:S02]  /*10c0*/  LOP3.LUT R6, R43, 0x80000000, RZ, 0x3c, !PT ;  /* 0x800000002b067812 */ /* 0x000fc400078e3cff */
[----:B-1----:R-:W-:Y:S01]  /*10d0*/  LOP3.LUT R11, R44, 0x80000000, RZ, 0x3c, !PT ;  /* 0x800000002c0b7812 */ /* 0x002fe200078e3cff */
[----:B------:R1:W-:Y:S01]  /*10e0*/  ATOMS.POPC.INC.32 RZ, [R14+URZ] ;  /* 0x000000000eff7f8c */ /* 0x0003e2000d8000ff */
[----:B------:R-:W-:Y:S02]  /*10f0*/  LOP3.LUT R8, R45, 0x80000000, RZ, 0x3c, !PT ;  /* 0x800000002d087812 */ /* 0x000fe400078e3cff */
[----:B------:R-:W-:Y:S01]  /*1100*/  LOP3.LUT R13, R46, 0x80000000, RZ, 0x3c, !PT ;  /* 0x800000002e0d7812 */ /* 0x000fe200078e3cff */
[----:B------:R2:W-:Y:S01]  /*1110*/  ATOMS.POPC.INC.32 RZ, [R26+URZ] ;  /* 0x000000001aff7f8c */ /* 0x0005e2000d8000ff */
[----:B0-----:R-:W-:Y:S02]  /*1120*/  SHF.R.U32.HI R0, RZ, UR5, R9 ;  /* 0x00000005ff007c19 */ /* 0x001fe40008011609 */
[----:B------:R-:W-:Y:S01]  /*1130*/  SHF.R.U32.HI R53, RZ, UR5, R11 ;  /* 0x00000005ff357c19 */ /* 0x000fe2000801160b */
[----:B-1----:R-:W0:Y:S01]  /*1140*/  LDC.64 R14, c[0x0][0x380] ;  /* 0x0000e000ff0e7b82 */ /* 0x002e220000000a00 */
[----:B------:R-:W-:Y:S01]  /*1150*/  SHF.R.U32.HI R55, RZ, UR5, R8 ;  /* 0x00000005ff377c19 */ /* 0x000fe20008011608 */
[----:B------:R1:W-:Y:S01]  /*1160*/  ATOMS.POPC.INC.32 RZ, [R50+URZ] ;  /* 0x0000000032ff7f8c */ /* 0x0003e2000d8000ff */
[----:B------:R-:W-:-:S02]  /*1170*/  SHF.R.U32.HI R57, RZ, UR5, R13 ;  /* 0x00000005ff397c19 */ /* 0x000fc4000801160d */
[----:B--2---:R-:W-:Y:S01]  /*1180*/  SHF.R.U32.HI R26, RZ, UR5, R6 ;  /* 0x00000005ff1a7c19 */ /* 0x004fe20008011606 */
[----:B------:R2:W-:Y:S01]  /*1190*/  ATOMS.POPC.INC.32 RZ, [R51+URZ] ;  /* 0x0000000033ff7f8c */ /* 0x0005e2000d8000ff */
[----:B------:R-:W-:Y:S02]  /*11a0*/  LOP3.LUT R0, R0, UR4, RZ, 0x30, !PT ;  /* 0x0000000400007c12 */ /* 0x000fe4000f8e30ff */
[----:B------:R-:W-:Y:S02]  /*11b0*/  LOP3.LUT R54, R26, UR4, RZ, 0x30, !PT ;  /* 0x000000041a367c12 */ /* 0x000fe4000f8e30ff */
[----:B------:R-:W-:Y:S01]  /*11c0*/  LOP3.LUT R58, R53, UR4, RZ, 0x30, !PT ;  /* 0x00000004353a7c12 */ /* 0x000fe2000f8e30ff */
[--C-:B------:R-:W-:Y:S01]  /*11d0*/  IMAD R53, R0, 0x4, R5.reuse ;  /* 0x0000000400357824 */ /* 0x100fe200078e0205 */
[----:B------:R-:W-:Y:S01]  /*11e0*/  ISETP.GT.U32.AND P2, PT, R3, 0xff, PT ;  /* 0x000000ff0300780c */ /* 0x000fe20003f44070 */
[--C-:B------:R-:W-:Y:S01]  /*11f0*/  IMAD R54, R54, 0x4, R5.reuse ;  /* 0x0000000436367824 */ /* 0x100fe200078e0205 */
[----:B------:R-:W-:Y:S01]  /*1200*/  LOP3.LUT R60, R55, UR4, RZ, 0x30, !PT ;  /* 0x00000004373c7c12 */ /* 0x000fe2000f8e30ff */
[--C-:B------:R-:W-:Y:S01]  /*1210*/  IMAD R58, R58, 0x4, R5.reuse ;  /* 0x000000043a3a7824 */ /* 0x100fe200078e0205 */
[----:B------:R-:W-:Y:S01]  /*1220*/  LOP3.LUT R26, R57, UR4, RZ, 0x30, !PT ;  /* 0x00000004391a7c12 */ /* 0x000fe2000f8e30ff */
[----:B------:R3:W-:Y:S01]  /*1230*/  ATOMS.POPC.INC.32 RZ, [R53+URZ] ;  /* 0x0000000035ff7f8c */ /* 0x0007e2000d8000ff */
[----:B-1----:R-:W-:Y:S01]  /*1240*/  P2R R50, PR, RZ, 0x4 ;  /* 0x00000004ff327803 */ /* 0x002fe20000000000 */
[----:B------:R-:W-:-:S02]  /*1250*/  IMAD R60, R60, 0x4, R5 ;  /* 0x000000043c3c7824 */ /* 0x000fc400078e0205 */
[----:B------:R-:W-:Y:S01]  /*1260*/  IMAD R5, R26, 0x4, R5 ;  /* 0x000000041a057824 */ /* 0x000fe200078e0205 */
[----:B------:R3:W-:Y:S01]  /*1270*/  ATOMS.POPC.INC.32 RZ, [R54+URZ] ;  /* 0x0000000036ff7f8c */ /* 0x0007e2000d8000ff */
[----:B--2---:R-:W-:Y:S02]  /*1280*/  IMAD R51, R3, 0x4, R7 ;  /* 0x0000000403337824 */ /* 0x004fe400078e0207 */
[----:B------:R-:W-:Y:S01]  /*1290*/  IMAD.MOV.U32 R0, RZ, RZ, RZ ;  /* 0x000000ffff007224 */ /* 0x000fe200078e00ff */
[----:B------:R3:W-:Y:S04]  /*12a0*/  ATOMS.POPC.INC.32 RZ, [R58+URZ] ;  /* 0x000000003aff7f8c */ /* 0x0007e8000d8000ff */
[----:B------:R3:W-:Y:S04]  /*12b0*/  ATOMS.POPC.INC.32 RZ, [R60+URZ] ;  /* 0x000000003cff7f8c */ /* 0x0007e8000d8000ff */
[----:B------:R3:W-:Y:S01]  /*12c0*/  ATOMS.POPC.INC.32 RZ, [R5+URZ] ;  /* 0x0000000005ff7f8c */ /* 0x0007e2000d8000ff */
[----:B------:R-:W-:Y:S06]  /*12d0*/  BAR.SYNC.DEFER_BLOCKING 0x0 ;  /* 0x0000000000007b1d */ /* 0x000fec0000010000 */
[----:B------:R-:W-:Y:S05]  /*12e0*/  @P2 BRA `(.L_x_13) ;  /* 0x00000000008c2947 */ /* 0x000fea0003800000 */
[----:B------:R-:W1:Y:S04]  /*12f0*/  LDS R0, [R51] ;  /* 0x0000000033007984 */ /* 0x000e680000000800 */
[----:B---3--:R-:W2:Y:S04]  /*1300*/  LDS R5, [R51+0x400] ;  /* 0x0004000033057984 */ /* 0x008ea80000000800 */
[----:B------:R-:W3:Y:S04]  /*1310*/  LDS R53, [R51+0x800] ;  /* 0x0008000033357984 */ /* 0x000ee80000000800 */
[----:B------:R-:W4:Y:S04]  /*1320*/  LDS R55, [R51+0xc00] ;  /* 0x000c000033377984 */ /* 0x000f280000000800 */
[----:B------:R-:W5:Y:S04]  /*1330*/  LDS R57, [R51+0x1000] ;  /* 0x0010000033397984 */ /* 0x000f680000000800 */
[----:B------:R-:W0:Y:S04]  /*1340*/  LDS R59, [R51+0x1400] ;  /* 0x00140000333b7984 */ /* 0x000e280000000800 */
[----:B------:R-:W-:Y:S04]  /*1350*/  LDS R61, [R51+0x2000] ;  /* 0x00200000333d7984 */ /* 0x000fe80000000800 */
[----:B------:R-:W-:Y:S04]  /*1360*/  LDS R63, [R51+0x2400] ;  /* 0x00240000333f7984 */ /* 0x000fe80000000800 */
[----:B------:R-:W-:Y:S04]  /*1370*/  LDS R65, [R51+0x2800] ;  /* 0x0028000033417984 */ /* 0x000fe80000000800 */
[----:B------:R-:W-:Y:S04]  /*1380*/  STS [R51], RZ ;  /* 0x000000ff33007388 */ /* 0x000fe80000000800 */
[----:B-1----:R-:W-:Y:S01]  /*1390*/  STS [R51+0x400], R0 ;  /* 0x0004000033007388 */ /* 0x002fe20000000800 */
[----:B--2---:R-:W-:-:S03]  /*13a0*/  IMAD.IADD R54, R0, 0x1, R5 ;  /* 0x0000000100367824 */ /* 0x004fc600078e0205 */
[----:B------:R-:W1:Y:S01]  /*13b0*/  LDS R5, [R51+0x1800] ;  /* 0x0018000033057984 */ /* 0x000e620000000800 */
[----:B---3--:R-:W-:-:S03]  /*13c0*/  IMAD.IADD R58, R54, 0x1, R53 ;  /* 0x00000001363a7824 */ /* 0x008fc600078e0235 */
[----:B------:R-:W2:Y:S01]  /*13d0*/  LDS R53, [R51+0x1c00] ;  /* 0x001c000033357984 */ /* 0x000ea20000000800 */
[----:B----4-:R-:W-:-:S03]  /*13e0*/  IMAD.IADD R60, R58, 0x1, R55 ;  /* 0x000000013a3c7824 */ /* 0x010fc600078e0237 */
[----:B------:R1:W-:Y:S01]  /*13f0*/  STS [R51+0x800], R54 ;  /* 0x0008003633007388 */ /* 0x0003e20000000800 */
[----:B-----5:R-:W-:-:S03]  /*1400*/  IMAD.IADD R62, R60, 0x1, R57 ;  /* 0x000000013c3e7824 */ /* 0x020fc600078e0239 */
[----:B------:R-:W3:Y:S01]  /*1410*/  LDS R55, [R51+0x2c00] ;  /* 0x002c000033377984 */ /* 0x000ee20000000800 */
[----:B0-----:R-:W-:-:S03]  /*1420*/  IMAD.IADD R64, R62, 0x1, R59 ;  /* 0x000000013e407824 */ /* 0x001fc600078e023b */
[----:B------:R0:W-:Y:S04]  /*1430*/  STS [R51+0xc00], R58 ;  /* 0x000c003a33007388 */ /* 0x0001e80000000800 */
[----:B------:R4:W-:Y:S04]  /*1440*/  STS [R51+0x1000], R60 ;  /* 0x0010003c33007388 */ /* 0x0009e80000000800 */
[----:B------:R4:W-:Y:S04]  /*1450*/  STS [R51+0x1400], R62 ;  /* 0x0014003e33007388 */ /* 0x0009e80000000800 */
[----:B------:R4:W-:Y:S01]  /*1460*/  STS [R51+0x1800], R64 ;  /* 0x0018004033007388 */ /* 0x0009e20000000800 */
[----:B-1----:R-:W-:-:S04]  /*1470*/  IMAD.IADD R54, R64, 0x1, R5 ;  /* 0x0000000140367824 */ /* 0x002fc800078e0205 */
[----:B--2---:R-:W-:Y:S01]  /*1480*/  IMAD.IADD R66, R54, 0x1, R53 ;  /* 0x0000000136427824 */ /* 0x004fe200078e0235 */
[----:B------:R4:W-:Y:S03]  /*1490*/  STS [R51+0x1c00], R54 ;  /* 0x001c003633007388 */ /* 0x0009e60000000800 */
[----:B------:R-:W-:Y:S01]  /*14a0*/  IMAD.IADD R68, R66, 0x1, R61 ;  /* 0x0000000142447824 */ /* 0x000fe200078e023d */
[----:B------:R4:W-:Y:S03]  /*14b0*/  STS [R51+0x2000], R66 ;  /* 0x0020004233007388 */ /* 0x0009e60000000800 */
[----:B------:R-:W-:Y:S01]  /*14c0*/  IMAD.IADD R70, R68, 0x1, R63 ;  /* 0x0000000144467824 */ /* 0x000fe200078e023f */
[----:B------:R4:W-:Y:S03]  /*14d0*/  STS [R51+0x2400], R68 ;  /* 0x0024004433007388 */ /* 0x0009e60000000800 */
[----:B0-----:R-:W-:Y:S01]  /*14e0*/  IMAD.IADD R58, R70, 0x1, R65 ;  /* 0x00000001463a7824 */ /* 0x001fe200078e0241 */
[----:B------:R4:W-:Y:S03]  /*14f0*/  STS [R51+0x2800], R70 ;  /* 0x0028004633007388 */ /* 0x0009e60000000800 */
[----:B---3--:R-:W-:Y:S01]  /*1500*/  IMAD.IADD R0, R58, 0x1, R55 ;  /* 0x000000013a007824 */ /* 0x008fe200078e0237 */
[----:B------:R4:W-:Y:S06]  /*1510*/  STS [R51+0x2c00], R58 ;  /* 0x002c003a33007388 */ /* 0x0009ec0000000800 */
.L_x_13:
[----:B------:R-:W-:Y:S05]  /*1520*/  BSYNC.RECONVERGENT B0 ;  /* 0x0000000000007941 */ /* 0x000fea0003800200 */
.L_x_12:
[----:B------:R-:W-:Y:S01]  /*1530*/  ISETP.NE.AND P0, PT, R0, 0x1980, PT ;  /* 0x000019800000780c */ /* 0x000fe20003f05270 */
[----:B---3--:R-:W-:Y:S01]  /*1540*/  IMAD R5, R42, 0x100, R3 ;  /* 0x000001002a057824 */ /* 0x008fe200078e0203 */
[----:B------:R-:W-:Y:S01]  /*1550*/  @!P2 LOP3.LUT R53, R0, 0x40000000, RZ, 0xfc, !PT ;  /* 0x400000000035a812 */ /* 0x000fe200078efcff */
[----:B------:R-:W-:Y:S01]  /*1560*/  IMAD R41, R41, 0x11, RZ ;  /* 0x0000001129297824 */ /* 0x000fe200078e02ff */
[----:B------:R-:W-:Y:S01]  /*1570*/  ISETP.LT.U32.AND P0, PT, R3, 0x100, !P0 ;  /* 0x000001000300780c */ /* 0x000fe20004701070 */
[----:B0-----:R-:W-:-:S03]  /*1580*/  IMAD.WIDE R14, R5, 0x4, R14 ;  /* 0x00000004050e7825 */ /* 0x001fc600078e020e */
[----:B------:R-:W-:Y:S01]  /*1590*/  LOP3.LUT R57, R41, R4, RZ, 0xfc, !PT ;  /* 0x0000000429397212 */ /* 0x000fe200078efcff */
[----:B----4-:R-:W-:Y:S01]  /*15a0*/  IMAD R54, R42, 0x1980, RZ ;  /* 0x000019802a367824 */ /* 0x010fe200078e02ff */
[----:B------:R0:W-:Y:S07]  /*15b0*/  @!P2 STG.E.STRONG.SYS desc[UR6][R14.64], R53 ;  /* 0x000000350e00a986 */ /* 0x0001ee000c115906 */
[----:B------:R-:W-:Y:S06]  /*15c0*/  BAR.RED.OR.DEFER_BLOCKING 0x0, P0 ;  /* 0x0000000000007b1d */ /* 0x000fec0000014800 */
[----:B------:R-:W1:Y:S01]  /*15d0*/  B2R.RESULT RZ, P0 ;  /* 0x0000000000ff731c */ /* 0x000e620000004000 */
[----:B------:R-:W-:-:S04]  /*15e0*/  IADD3 R4, P1, PT, R54, R57, RZ ;  /* 0x0000003936047210 */ /* 0x000fc80007f3e0ff */
[----:B------:R-:W-:Y:S01]  /*15f0*/  LEA.HI.X.SX32 R55, R54, RZ, 0x1, P1 ;  /* 0x000000ff36377211 */ /* 0x000fe200008f0eff */
[----:B------:R-:W-:-:S03]  /*1600*/  IMAD.SHL.U32 R5, R4, 0x4, RZ ;  /* 0x0000000404057824 */ /* 0x000fc600078e00ff */
[----:B------:R-:W-:Y:S01]  /*1610*/  SHF.L.U64.HI R4, R4, 0x2, R55 ;  /* 0x0000000204047819 */ /* 0x000fe20000010237 */
[----:B01----:R-:W-:Y:S06]  /*1620*/  @!P0 BRA `(.L_x_14) ;  /* 0x0000001000b48947 */ /* 0x003fec0003800000 */
[----:B------:R-:W0:Y:S01]  /*1630*/  LDCU.64 UR8, c[0x0][0x3b8] ;  /* 0x00007700ff0877ac */ /* 0x000e220008000a00 */
[----:B------:R-:W-:Y:S01]  /*1640*/  BSSY B1, `(.L_x_15) ;  /* 0x0000032000017945 */ /* 0x000fe20003800000 */
[----:B------:R-:W-:Y:S01]  /*1650*/  IMAD R13, R3, 0x8, R7 ;  /* 0x00000008030d7824 */ /* 0x000fe200078e0207 */
[----:B0-----:R-:W-:-:S04]  /*1660*/  IADD3 R8, P0, PT, R5, UR8, RZ ;  /* 0x0000000805087c10 */ /* 0x001fc8000ff1e0ff */
[----:B------:R-:W-:Y:S01]  /*1670*/  IADD3.X R9, PT, PT, R4, UR9, RZ, P0, !PT ;  /* 0x0000000904097c10 */ /* 0x000fe200087fe4ff */
[----:B------:R-:W-:Y:S08]  /*1680*/  @P2 BRA `(.L_x_16) ;  /* 0x0000000000b42947 */ /* 0x000ff00003800000 */
[----:B------:R-:W0:Y:S02]  /*1690*/  LDCU.64 UR8, c[0x0][0x398] ;  /* 0x00007300ff0877ac */ /* 0x000e240008000a00 */
[----:B0-----:R-:W-:-:S04]  /*16a0*/  LEA R10, P0, R3, UR8, 0x3 ;  /* 0x00000008030a7c11 */ /* 0x001fc8000f8018ff */
[----:B------:R-:W-:-:S05]  /*16b0*/  LEA.HI.X R11, R3, UR9, RZ, 0x3, P0 ;  /* 0x00000009030b7c11 */ /* 0x000fca00080f1cff */
[----:B------:R-:W2:Y:S01]  /*16c0*/  LDG.E.64 R4, desc[UR6][R10.64] ;  /* 0x000000060a047981 */ /* 0x000ea2000c1e1b00 */
[----:B------:R-:W-:-:S04]  /*16d0*/  ISETP.GT.U32.AND P0, PT, R3, R49, PT ;  /* 0x000000310300720c */ /* 0x000fc80003f04070 */
[----:B------:R-:W-:-:S04]  /*16e0*/  SEL R17, RZ, 0x1980, !P0 ;  /* 0x00001980ff117807 */ /* 0x000fc80004000000 */
[----:B--2---:R-:W-:Y:S01]  /*16f0*/  IADD3 R4, P0, PT, R4, -R17, RZ ;  /* 0x8000001104047210 */ /* 0x004fe20007f1e0ff */
[----:B------:R-:W-:-:S03]  /*1700*/  IMAD.MOV.U32 R17, RZ, RZ, R0 ;  /* 0x000000ffff117224 */ /* 0x000fc600078e0000 */
[----:B------:R-:W-:Y:S02]  /*1710*/  IADD3.X R5, PT, PT, R5, -0x1, RZ, P0, !PT ;  /* 0xffffffff05057810 */ /* 0x000fe400007fe4ff */
[----:B------:R-:W-:-:S03]  /*1720*/  ISETP.GE.AND P0, PT, R42, 0x1, PT ;  /* 0x000000012a00780c */ /* 0x000fc60003f06270 */
[----:B------:R0:W-:Y:S10]  /*1730*/  STS.64 [R13+0x6600], R4 ;  /* 0x006600040d007388 */ /* 0x0001f40000000a00 */
[----:B------:R-:W-:Y:S05]  /*1740*/  @!P0 BRA `(.L_x_17) ;  /* 0x00000000006c8947 */ /* 0x000fea0003800000 */
[----:B------:R-:W-:Y:S01]  /*1750*/  BSSY B0, `(.L_x_18) ;  /* 0x0000019000007945 */ /* 0x000fe20003800000 */
[----:B------:R-:W-:Y:S02]  /*1760*/  IMAD.MOV.U32 R6, RZ, RZ, -0x1 ;  /* 0xffffffffff067424 */ /* 0x000fe400078e00ff */
[----:B------:R-:W-:Y:S02]  /*1770*/  IMAD.MOV.U32 R10, RZ, RZ, R42 ;  /* 0x000000ffff0a7224 */ /* 0x000fe400078e002a */
[----:B------:R-:W-:-:S07]  /*1780*/  IMAD.MOV.U32 R17, RZ, RZ, R0 ;  /* 0x000000ffff117224 */ /* 0x000fce00078e0000 */
.L_x_22:
[----:B0-----:R-:W0:Y:S01]  /*1790*/  LDC.64 R4, c[0x0][0x380] ;  /* 0x0000e000ff047b82 */ /* 0x001e220000000a00 */
[----:B------:R-:W-:Y:S01]  /*17a0*/  VIADD R19, R10, 0xffffffff ;  /* 0xffffffff0a137836 */ /* 0x000fe20000000000 */
[----:B------:R-:W-:Y:S03]  /*17b0*/  BSSY B2, `(.L_x_19) ;  /* 0x0000008000027945 */ /* 0x000fe60003800000 */
[----:B------:R-:W-:-:S04]  /*17c0*/  IMAD R11, R19, 0x100, R3 ;  /* 0x00000100130b7824 */ /* 0x000fc800078e0203 */
[----:B0-----:R-:W-:-:S07]  /*17d0*/  IMAD.WIDE R4, R11, 0x4, R4 ;  /* 0x000000040b047825 */ /* 0x001fce00078e0204 */
.L_x_20:
[----:B------:R-:W-:Y:S05]  /*17e0*/  YIELD ;  /* 0x0000000000007946 */ /* 0x000fea0003800000 */
[----:B------:R0:W-:Y:S06]  /*17f0*/  MEMBAR.SC.CTA ;  /* 0x0000000000007992 */ /* 0x0001ec0000000000 */
[----:B0-----:R-:W2:Y:S02]  /*1800*/  LDG.E.STRONG.SYS R11, desc[UR6][R4.64] ;  /* 0x00000006040b7981 */ /* 0x001ea4000c1f5900 */
[----:B--2---:R-:W-:-:S13]  /*1810*/  ISETP.NE.AND P0, PT, R11, RZ, PT ;  /* 0x000000ff0b00720c */ /* 0x004fda0003f05270 */
[----:B------:R-:W-:Y:S05]  /*1820*/  @!P0 BRA `(.L_x_20) ;  /* 0xfffffffc00ec8947 */ /* 0x000fea000383ffff */
[----:B------:R-:W-:Y:S05]  /*1830*/  BSYNC B2 ;  /* 0x0000000000027941 */ /* 0x000fea0003800000 */
.L_x_19:
[----:B------:R-:W-:Y:S01]  /*1840*/  BSSY.RECONVERGENT B2, `(.L_x_21) ;  /* 0x0000006000027945 */ /* 0x000fe20003800200 */
[C---:B------:R-:W-:Y:S02]  /*1850*/  ISETP.GT.AND P0, PT, R11.reuse, -0x1, PT ;  /* 0xffffffff0b00780c */ /* 0x040fe40003f04270 */
[----:B------:R-:W-:Y:S01]  /*1860*/  LOP3.LUT R4, R11, 0x3fffffff, RZ, 0xc0, !PT ;  /* 0x3fffffff0b047812 */ /* 0x000fe200078ec0ff */
[----:B------:R-:W-:Y:S05]  /*1870*/  WARPSYNC.EXCLUSIVE R6 ;  /* 0x0000000006007348 */ /* 0x000fea0003a00000 */
[----:B------:R-:W-:-:S05]  /*1880*/  IMAD.IADD R17, R4, 0x1, R17 ;  /* 0x0000000104117824 */ /* 0x000fca00078e0211 */
[----:B------:R-:W-:-:S07]  /*1890*/  VOTE.ANY R6, PT, P0 ;  /* 0x0000000000067806 */ /* 0x000fce00000e0100 */
[----:B------:R-:W-:Y:S05]  /*18a0*/  BSYNC.RECONVERGENT B2 ;  /* 0x0000000000027941 */ /* 0x000fea0003800200 */
.L_x_21:
[----:B------:R-:W-:Y:S01]  /*18b0*/  ISETP.GT.U32.AND P1, PT, R10, 0x1, PT ;  /* 0x000000010a00780c */ /* 0x000fe20003f24070 */
[----:B------:R-:W-:-:S12]  /*18c0*/  IMAD.MOV.U32 R10, RZ, RZ, R19 ;  /* 0x000000ffff0a7224 */ /* 0x000fd800078e0013 */
[----:B------:R-:W-:Y:S05]  /*18d0*/  @P0 BRA P1, `(.L_x_22) ;  /* 0xfffffffc00ac0947 */ /* 0x000fea000083ffff */
[----:B------:R-:W-:Y:S05]  /*18e0*/  BSYNC B0 ;  /* 0x0000000000007941 */ /* 0x000fea0003800000 */
.L_x_18:
[----:B------:R1:W2:Y:S02]  /*18f0*/  LDS.64 R4, [R13+0x6600] ;  /* 0x006600000d047984 */ /* 0x0002a40000000a00 */
.L_x_17:
[C---:B------:R-:W-:Y:S01]  /*1900*/  IMAD.IADD R19, R17.reuse, 0x1, -R0 ;  /* 0x0000000111137824 */ /* 0x040fe200078e0a00 */
[----:B------:R-:W-:-:S04]  /*1910*/  LOP3.LUT R11, R17, 0x80000000, RZ, 0xfc, !PT ;  /* 0x80000000110b7812 */ /* 0x000fc800078efcff */
[C---:B0-2---:R-:W-:Y:S01]  /*1920*/  IADD3 R4, P0, PT, R19.reuse, R4, RZ ;  /* 0x0000000413047210 */ /* 0x045fe20007f1e0ff */
[----:B------:R0:W-:Y:S03]  /*1930*/  STG.E.STRONG.SYS desc[UR6][R14.64], R11 ;  /* 0x0000000b0e007986 */ /* 0x0001e6000c115906 */
[----:B------:R-:W-:-:S05]  /*1940*/  LEA.HI.X.SX32 R5, R19, R5, 0x1, P0 ;  /* 0x0000000513057211 */ /* 0x000fca00000f0eff */
[----:B------:R0:W-:Y:S04]  /*1950*/  STS.64 [R13+0x6600], R4 ;  /* 0x006600040d007388 */ /* 0x0001e80000000a00 */
.L_x_16:
[----:B------:R-:W-:Y:S05]  /*1960*/  BSYNC B1 ;  /* 0x0000000000017941 */ /* 0x000fea0003800000 */
.L_x_15:
[----:B0-----:R-:W0:Y:S01]  /*1970*/  LDC R5, c[0x0][0x3c0] ;  /* 0x0000f000ff057b82 */ /* 0x001e220000000800 */
[----:B------:R-:W-:-:S07]  /*1980*/  IMAD R4, R49, 0x8, R7 ;  /* 0x0000000831047824 */ /* 0x000fce00078e0207 */
[----:B------:R-:W2:Y:S01]  /*1990*/  LDC.64 R16, c[0x0][0x390] ;  /* 0x0000e400ff107b82 */ /* 0x000ea20000000a00 */
[----:B0-----:R-:W-:Y:S02]  /*19a0*/  ISETP.GE.AND P0, PT, R47, R5, PT ;  /* 0x000000052f00720c */ /* 0x001fe40003f06270 */
[----:B--2---:R-:W-:-:S04]  /*19b0*/  ISETP.EQ.U32.AND P1, PT, R16, RZ, PT ;  /* 0x000000ff1000720c */ /* 0x004fc80003f22070 */
[----:B------:R-:W-:-:S04]  /*19c0*/  ISETP.EQ.OR.EX P0, PT, R17, RZ, !P0, P1 ;  /* 0x000000ff1100720c */ /* 0x000fc80004702710 */
[----:B------:R-:W-:-:S13]  /*19d0*/  ISETP.GT.U32.OR P0, PT, R3, 0xff, P0 ;  /* 0x000000ff0300780c */ /* 0x000fda0000704470 */
[----:B------:R-:W-:Y:S05]  /*19e0*/  @P0 BRA `(.L_x_23) ;  /* 0x0000000000240947 */ /* 0x000fea0003800000 */
[----:B------:R-:W0:Y:S01]  /*19f0*/  LDS.64 R10, [R13+0x6600] ;  /* 0x006600000d0a7984 */ /* 0x000e220000000a00 */
[C---:B------:R-:W-:Y:S02]  /*1a00*/  ISETP.GT.U32.AND P0, PT, R3.reuse, R49, PT ;  /* 0x000000310300720c */ /* 0x040fe40003f04070 */
[C---:B------:R-:W-:Y:S02]  /*1a10*/  LEA R6, P2, R3.reuse, R16, 0x3 ;  /* 0x0000001003067211 */ /* 0x040fe400078418ff */
[----:B------:R-:W-:Y:S02]  /*1a20*/  SEL R7, RZ, 0x1980, !P0 ;  /* 0x00001980ff077807 */ /* 0x000fe40004000000 */
[--C-:B------:R-:W-:Y:S02]  /*1a30*/  SHF.R.S32.HI R15, RZ, 0x1f, R0.reuse ;  /* 0x0000001fff0f7819 */ /* 0x100fe40000011400 */
[----:B0-----:R-:W-:Y:S02]  /*1a40*/  IADD3 R2, P0, P1, R10, R7, R0 ;  /* 0x000000070a027210 */ /* 0x001fe4000791e000 */
[----:B------:R-:W-:-:S02]  /*1a50*/  LEA.HI.X R7, R3, R17, RZ, 0x3, P2 ;  /* 0x0000001103077211 */ /* 0x000fc400010f1cff */
[----:B------:R-:W-:-:S05]  /*1a60*/  IADD3.X R3, PT, PT, R11, RZ, R15, P0, P1 ;  /* 0x000000ff0b037210 */ /* 0x000fca00007e240f */
[----:B------:R0:W-:Y:S04]  /*1a70*/  STG.E.64 desc[UR6][R6.64], R2 ;  /* 0x0000000206007986 */ /* 0x0001e8000c101b06 */
.L_x_23:
[----:B------:R-:W-:Y:S05]  /*1a80*/  WARPSYNC.ALL ;  /* 0x0000000000007948 */ /* 0x000fea0003800000 */
[----:B------:R-:W-:Y:S01]  /*1a90*/  BAR.SYNC.DEFER_BLOCKING 0x0 ;  /* 0x0000000000007b1d */ /* 0x000fe20000010000 */
[----:B------:R-:W-:-:S05]  /*1aa0*/  ISETP.GT.AND P0, PT, R47, R5, PT ;  /* 0x000000052f00720c */ /* 0x000fca0003f04270 */
[----:B0-----:R0:W2:Y:S08]  /*1ab0*/  LDS.64 R2, [R4+0x6600] ;  /* 0x0066000004027984 */ /* 0x0010b00000000a00 */
[----:B0-----:R-:W-:Y:S05]  /*1ac0*/  @P0 BRA `(.L_x_24) ;  /* 0x00000000005c0947 */ /* 0x001fea0003800000 */
[----:B------:R-:W0:Y:S01]  /*1ad0*/  LDCU.64 UR4, c[0x0][0x3a0] ;  /* 0x00007400ff0477ac */ /* 0x000e220008000a00 */
[----:B--2---:R-:W-:-:S05]  /*1ae0*/  IADD3 R0, P1, PT, R57, R2, RZ ;  /* 0x0000000239007210 */ /* 0x004fca0007f3e0ff */
[----:B------:R-:W-:Y:S01]  /*1af0*/  IMAD.X R7, RZ, RZ, R3, P1 ;  /* 0x000000ffff077224 */ /* 0x000fe200008e0603 */
[----:B0-----:R-:W-:-:S04]  /*1b00*/  LEA R2, P1, R0, UR4, 0x2 ;  /* 0x0000000400027c11 */ /* 0x001fc8000f8210ff */
[----:B------:R-:W-:-:S05]  /*1b10*/  LEA.HI.X R3, R0, UR5, R7, 0x2, P1 ;  /* 0x0000000500037c11 */ /* 0x000fca00088f1407 */
[----:B------:R2:W-:Y:S04]  /*1b20*/  STG.E desc[UR6][R2.64], R28 ;  /* 0x0000001c02007986 */ /* 0x0005e8000c101906 */
        /* <DEDUP_REMOVED lines=15> */
[----:B------:R2:W-:Y:S01]  /*1c20*/  STG.E desc[UR6][R2.64+0x800], R46 ;  /* 0x0008002e02007986 */ /* 0x0005e2000c101906 */
[----:B------:R-:W-:Y:S05]  /*1c30*/  BRA `(.L_x_25) ;  /* 0x0000000000e07947 */ /* 0x000fea0003800000 */
.L_x_24:
[----:B------:R-:W0:Y:S01]  /*1c40*/  LDCU.64 UR4, c[0x0][0x3a0] ;  /* 0x00007400ff0477ac */ /* 0x000e220008000a00 */
[----:B------:R-:W-:Y:S01]  /*1c50*/  IMAD R4, R42, -0x1980, R5 ;  /* 0xffffe6802a047824 */ /* 0x000fe200078e0205 */
[C---:B--2---:R-:W-:Y:S01]  /*1c60*/  IADD3 R0, P1, PT, R57.reuse, R2, RZ ;  /* 0x0000000239007210 */ /* 0x044fe20007f3e0ff */
[C---:B------:R-:W-:Y:S02]  /*1c70*/  VIADD R11, R57.reuse, 0x20 ;  /* 0x00000020390b7836 */ /* 0x040fe40000000000 */
[C---:B-1----:R-:W-:Y:S01]  /*1c80*/  VIADD R13, R57.reuse, 0x40 ;  /* 0x00000040390d7836 */ /* 0x042fe20000000000 */
[-C--:B------:R-:W-:Y:S01]  /*1c90*/  ISETP.GE.AND P5, PT, R57, R4.reuse, PT ;  /* 0x000000043900720c */ /* 0x080fe20003fa6270 */
[----:B------:R-:W-:Y:S01]  /*1ca0*/  IMAD.X R7, RZ, RZ, R3, P1 ;  /* 0x000000ffff077224 */ /* 0x000fe200008e0603 */
[-C--:B------:R-:W-:Y:S01]  /*1cb0*/  ISETP.GE.AND P4, PT, R11, R4.reuse, PT ;  /* 0x000000040b00720c */ /* 0x080fe20003f86270 */
[----:B------:R-:W-:Y:S01]  /*1cc0*/  VIADD R11, R57, 0x60 ;  /* 0x00000060390b7836 */ /* 0x000fe20000000000 */
[----:B------:R-:W-:Y:S01]  /*1cd0*/  ISETP.GE.AND P3, PT, R13, R4, PT ;  /* 0x000000040d00720c */ /* 0x000fe20003f66270 */
[----:B------:R-:W-:-:S02]  /*1ce0*/  VIADD R13, R57, 0x80 ;  /* 0x00000080390d7836 */ /* 0x000fc40000000000 */
[----:B------:R-:W-:Y:S01]  /*1cf0*/  VIADD R15, R57, 0xa0 ;  /* 0x000000a0390f7836 */ /* 0x000fe20000000000 */
[-C--:B------:R-:W-:Y:S01]  /*1d00*/  ISETP.GE.AND P2, PT, R11, R4.reuse, PT ;  /* 0x000000040b00720c */ /* 0x080fe20003f46270 */
[----:B------:R-:W-:Y:S01]  /*1d10*/  VIADD R11, R57, 0xc0 ;  /* 0x000000c0390b7836 */ /* 0x000fe20000000000 */
[C---:B0-----:R-:W-:Y:S02]  /*1d20*/  LEA R2, P1, R0.reuse, UR4, 0x2 ;  /* 0x0000000400027c11 */ /* 0x041fe4000f8210ff */
[-C--:B------:R-:W-:Y:S02]  /*1d30*/  ISETP.GE.AND P6, PT, R15, R4.reuse, PT ;  /* 0x000000040f00720c */ /* 0x080fe40003fc6270 */
[----:B------:R-:W-:Y:S02]  /*1d40*/  LEA.HI.X R3, R0, UR5, R7, 0x2, P1 ;  /* 0x0000000500037c11 */ /* 0x000fe400088f1407 */
[----:B------:R-:W-:Y:S01]  /*1d50*/  ISETP.GE.AND P1, PT, R13, R4, PT ;  /* 0x000000040d00720c */ /* 0x000fe20003f26270 */
[----:B------:R-:W-:-:S02]  /*1d60*/  VIADD R13, R57, 0xe0 ;  /* 0x000000e0390d7836 */ /* 0x000fc40000000000 */
[----:B------:R0:W-:Y:S01]  /*1d70*/  @!P5 STG.E desc[UR6][R2.64], R28 ;  /* 0x0000001c0200d986 */ /* 0x0001e2000c101906 */
[-C--:B------:R-:W-:Y:S01]  /*1d80*/  ISETP.GE.AND P5, PT, R11, R4.reuse, PT ;  /* 0x000000040b00720c */ /* 0x080fe20003fa6270 */
[----:B------:R-:W-:Y:S02]  /*1d90*/  VIADD R11, R57, 0x100 ;  /* 0x00000100390b7836 */ /* 0x000fe40000000000 */
[----:B------:R0:W-:Y:S01]  /*1da0*/  @!P4 STG.E desc[UR6][R2.64+0x80], R29 ;  /* 0x0000801d0200c986 */ /* 0x0001e2000c101906 */
[-C--:B------:R-:W-:Y:S01]  /*1db0*/  ISETP.GE.AND P4, PT, R13, R4.reuse, PT ;  /* 0x000000040d00720c */ /* 0x080fe20003f86270 */
[----:B------:R-:W-:Y:S02]  /*1dc0*/  VIADD R13, R57, 0x120 ;  /* 0x00000120390d7836 */ /* 0x000fe40000000000 */
[----:B------:R0:W-:Y:S01]  /*1dd0*/  @!P3 STG.E desc[UR6][R2.64+0x100], R30 ;  /* 0x0001001e0200b986 */ /* 0x0001e2000c101906 */
        /* <DEDUP_REMOVED lines=21> */
[----:B------:R-:W-:-:S03]  /*1f30*/  ISETP.GE.AND P2, PT, R13, R4, PT ;  /* 0x000000040d00720c */ /* 0x000fc60003f46270 */
[----:B------:R0:W-:Y:S01]  /*1f40*/  @!P1 STG.E desc[UR6][R2.64+0x500], R38 ;  /* 0x0005002602009986 */ /* 0x0001e2000c101906 */
[----:B------:R-:W-:-:S03]  /*1f50*/  ISETP.GE.AND P1, PT, R11, R4, PT ;  /* 0x000000040b00720c */ /* 0x000fc60003f26270 */
[----:B------:R0:W-:Y:S04]  /*1f60*/  @!P6 STG.E desc[UR6][R2.64+0x580], R39 ;  /* 0x000580270200e986 */ /* 0x0001e8000c101906 */
[----:B------:R0:W-:Y:S04]  /*1f70*/  @!P5 STG.E desc[UR6][R2.64+0x600], R40 ;  /* 0x000600280200d986 */ /* 0x0001e8000c101906 */
[----:B------:R0:W-:Y:S04]  /*1f80*/  @!P4 STG.E desc[UR6][R2.64+0x680], R43 ;  /* 0x0006802b0200c986 */ /* 0x0001e8000c101906 */
[----:B------:R0:W-:Y:S04]  /*1f90*/  @!P3 STG.E desc[UR6][R2.64+0x700], R44 ;  /* 0x0007002c0200b986 */ /* 0x0001e8000c101906 */
[----:B------:R0:W-:Y:S04]  /*1fa0*/  @!P2 STG.E desc[UR6][R2.64+0x780], R45 ;  /* 0x0007802d0200a986 */ /* 0x0001e8000c101906 */
[----:B------:R0:W-:Y:S02]  /*1fb0*/  @!P1 STG.E desc[UR6][R2.64+0x800], R46 ;  /* 0x0008002e02009986 */ /* 0x0001e4000c101906 */
.L_x_25:
[----:B------:R-:W-:Y:S05]  /*1fc0*/  @P0 BRA `(.L_x_26) ;  /* 0x0000000000480947 */ /* 0x000fea0003800000 */
[----:B------:R3:W5:Y:S04]  /*1fd0*/  LDG.E R11, desc[UR6][R8.64] ;  /* 0x00000006080b7981 */ /* 0x000768000c1e1900 */
[----:B-1----:R3:W5:Y:S04]  /*1fe0*/  LDG.E R13, desc[UR6][R8.64+0x80] ;  /* 0x00008006080d7981 */ /* 0x002768000c1e1900 */
[----:B------:R3:W5:Y:S04]  /*1ff0*/  LDG.E R15, desc[UR6][R8.64+0x100] ;  /* 0x00010006080f7981 */ /* 0x000768000c1e1900 */
[----:B------:R3:W5:Y:S04]  /*2000*/  LDG.E R17, desc[UR6][R8.64+0x180] ;  /* 0x0001800608117981 */ /* 0x000768000c1e1900 */
[----:B------:R3:W5:Y:S04]  /*2010*/  LDG.E R19, desc[UR6][R8.64+0x200] ;  /* 0x0002000608137981 */ /* 0x000768000c1e1900 */
[----:B------:R3:W5:Y:S04]  /*2020*/  LDG.E R21, desc[UR6][R8.64+0x280] ;  /* 0x0002800608157981 */ /* 0x000768000c1e1900 */
[----:B------:R3:W5:Y:S04]  /*2030*/  LDG.E R23, desc[UR6][R8.64+0x300] ;  /* 0x0003000608177981 */ /* 0x000768000c1e1900 */
[----:B------:R3:W5:Y:S04]  /*2040*/  LDG.E R25, desc[UR6][R8.64+0x380] ;  /* 0x0003800608197981 */ /* 0x000768000c1e1900 */
[----:B------:R3:W5:Y:S04]  /*2050*/  LDG.E R27, desc[UR6][R8.64+0x400] ;  /* 0x00040006081b7981 */ /* 0x000768000c1e1900 */
[----:B0-2---:R3:W5:Y:S04]  /*2060*/  LDG.E R29, desc[UR6][R8.64+0x480] ;  /* 0x00048006081d7981 */ /* 0x005768000c1e1900 */
        /* <DEDUP_REMOVED lines=8> */
.L_x_26:
[----:B------:R-:W-:Y:S02]  /*20f0*/  IMAD.IADD R54, R5, 0x1, -R54 ;  /* 0x0000000105367824 */ /* 0x000fe400078e0a36 */
[C---:B0-2---:R-:W-:Y:S02]  /*2100*/  VIADD R3, R57.reuse, 0x20 ;  /* 0x0000002039037836 */ /* 0x045fe40000000000 */
[C---:B------:R-:W-:Y:S01]  /*2110*/  VIADD R45, R57.reuse, 0x40 ;  /* 0x00000040392d7836 */ /* 0x040fe20000000000 */
[CC--:B------:R-:W-:Y:S01]  /*2120*/  ISETP.GE.AND P5, PT, R57.reuse, R54.reuse, PT ;  /* 0x000000363900720c */ /* 0x0c0fe20003fa6270 */
[----:B------:R-:W-:Y:S01]  /*2130*/  VIADD R47, R57, 0x80 ;  /* 0x00000080392f7836 */ /* 0x000fe20000000000 */
[-C--:B------:R-:W-:Y:S01]  /*2140*/  ISETP.GE.AND P4, PT, R3, R54.reuse, PT ;  /* 0x000000360300720c */ /* 0x080fe20003f86270 */
[----:B------:R-:W-:Y:S01]  /*2150*/  VIADD R3, R57, 0x60 ;  /* 0x0000006039037836 */ /* 0x000fe20000000000 */
[-C--:B------:R-:W-:Y:S01]  /*2160*/  ISETP.GE.AND P3, PT, R45, R54.reuse, PT ;  /* 0x000000362d00720c */ /* 0x080fe20003f66270 */
[----:B------:R-:W-:Y:S01]  /*2170*/  VIADD R45, R57, 0xa0 ;  /* 0x000000a0392d7836 */ /* 0x000fe20000000000 */
[----:B------:R-:W-:-:S02]  /*2180*/  ISETP.GE.AND P1, PT, R47, R54, PT ;  /* 0x000000362f00720c */ /* 0x000fc40003f26270 */
[-C--:B------:R-:W-:Y:S01]  /*2190*/  ISETP.GE.AND P2, PT, R3, R54.reuse, PT ;  /* 0x000000360300720c */ /* 0x080fe20003f46270 */
[----:B------:R-:W-:Y:S01]  /*21a0*/  VIADD R3, R57, 0xc0 ;  /* 0x000000c039037836 */ /* 0x000fe20000000000 */
[-C--:B------:R-:W-:Y:S01]  /*21b0*/  ISETP.GE.AND P6, PT, R45, R54.reuse, PT ;  /* 0x000000362d00720c */ /* 0x080fe20003fc6270 */
[----:B------:R-:W-:Y:S02]  /*21c0*/  VIADD R45, R57, 0xe0 ;  /* 0x000000e0392d7836 */ /* 0x000fe40000000000 */
[----:B------:R0:W5:Y:S01]  /*21d0*/  @!P5 LDG.E R11, desc[UR6][R8.64] ;  /* 0x00000006080bd981 */ /* 0x000162000c1e1900 */
[-C--:B------:R-:W-:Y:S01]  /*21e0*/  ISETP.GE.AND P5, PT, R3, R54.reuse, PT ;  /* 0x000000360300720c */ /* 0x080fe20003fa6270 */
[----:B------:R-:W-:Y:S02]  /*21f0*/  VIADD R3, R57, 0x100 ;  /* 0x0000010039037836 */ /* 0x000fe40000000000 */
[----:B-1----:R0:W5:Y:S01]  /*2200*/  @!P4 LDG.E R13, desc[UR6][R8.64+0x80] ;  /* 0x00008006080dc981 */ /* 0x002162000c1e1900 */
[----:B------:R-:W-:Y:S01]  /*2210*/  ISETP.GE.AND P4, PT, R45, R54, PT ;  /* 0x000000362d00720c */ /* 0x000fe20003f86270 */
[----:B------:R-:W-:-:S02]  /*2220*/  VIADD R45, R57, 0x120 ;  /* 0x00000120392d7836 */ /* 0x000fc40000000000 */
[----:B------:R0:W5:Y:S01]  /*2230*/  @!P3 LDG.E R15, desc[UR6][R8.64+0x100] ;  /* 0x00010006080fb981 */ /* 0x000162000c1e1900 */
[-C--:B------:R-:W-:Y:S01]  /*2240*/  ISETP.GE.AND P3, PT, R3, R54.reuse, PT ;  /* 0x000000360300720c */ /* 0x080fe20003f66270 */
[----:B------:R-:W-:Y:S02]  /*2250*/  VIADD R3, R57, 0x140 ;  /* 0x0000014039037836 */ /* 0x000fe40000000000 */
[----:B------:R0:W5:Y:S01]  /*2260*/  @!P2 LDG.E R17, desc[UR6][R8.64+0x180] ;  /* 0x000180060811a981 */ /* 0x000162000c1e1900 */
[-C--:B------:R-:W-:Y:S01]  /*2270*/  ISETP.GE.AND P2, PT, R45, R54.reuse, PT ;  /* 0x000000362d00720c */ /* 0x080fe20003f46270 */
[----:B------:R-:W-:Y:S02]  /*2280*/  VIADD R45, R57, 0x160 ;  /* 0x00000160392d7836 */ /* 0x000fe40000000000 */
[----:B------:R0:W5:Y:S01]  /*2290*/  @!P1 LDG.E R19, desc[UR6][R8.64+0x200] ;  /* 0x0002000608139981 */ /* 0x000162000c1e1900 */
        /* <DEDUP_REMOVED lines=15> */
[----:B------:R-:W-:-:S03]  /*2390*/  ISETP.GE.AND P2, PT, R45, R54, PT ;  /* 0x000000362d00720c */ /* 0x000fc60003f46270 */
[----:B------:R0:W5:Y:S01]  /*23a0*/  @!P1 LDG.E R31, desc[UR6][R8.64+0x500] ;  /* 0x00050006081f9981 */ /* 0x000162000c1e1900 */
[----:B------:R-:W-:-:S03]  /*23b0*/  ISETP.GE.AND P1, PT, R3, R54, PT ;  /* 0x000000360300720c */ /* 0x000fc60003f26270 */
[----:B------:R0:W5:Y:S04]  /*23c0*/  @!P6 LDG.E R33, desc[UR6][R8.64+0x580] ;  /* 0x000580060821e981 */ /* 0x000168000c1e1900 */
[----:B------:R0:W5:Y:S04]  /*23d0*/  @!P5 LDG.E R35, desc[UR6][R8.64+0x600] ;  /* 0x000600060823d981 */ /* 0x000168000c1e1900 */
[----:B------:R0:W5:Y:S04]  /*23e0*/  @!P4 LDG.E R37, desc[UR6][R8.64+0x680] ;  /* 0x000680060825c981 */ /* 0x000168000c1e1900 */
[----:B------:R0:W5:Y:S04]  /*23f0*/  @!P3 LDG.E R39, desc[UR6][R8.64+0x700] ;  /* 0x000700060827b981 */ /* 0x000168000c1e1900 */
[----:B------:R0:W5:Y:S04]  /*2400*/  @!P2 LDG.E R41, desc[UR6][R8.64+0x780] ;  /* 0x000780060829a981 */ /* 0x000168000c1e1900 */
[----:B------:R0:W5:Y:S02]  /*2410*/  @!P1 LDG.E R43, desc[UR6][R8.64+0x800] ;  /* 0x00080006082b9981 */ /* 0x000164000c1e1900 */
.L_x_27:
[----:B------:R-:W-:Y:S05]  /*2420*/  @P0 BRA `(.L_x_28) ;  /* 0x0000000000540947 */ /* 0x000fea0003800000 */
[----:B------:R-:W1:Y:S02]  /*2430*/  LDCU.64 UR4, c[0x0][0x3b0] ;  /* 0x00007600ff0477ac */ /* 0x000e640008000a00 */
[----:B-1----:R-:W-:-:S04]  /*2440*/  LEA R2, P0, R0, UR4, 0x2 ;  /* 0x0000000400027c11 */ /* 0x002fc8000f8010ff */
[----:B------:R-:W-:-:S05]  /*2450*/  LEA.HI.X R3, R0, UR5, R7, 0x2, P0 ;  /* 0x0000000500037c11 */ /* 0x000fca00080f1407 */
[----:B-----5:R-:W-:Y:S04]  /*2460*/  STG.E desc[UR6][R2.64], R11 ;  /* 0x0000000b02007986 */ /* 0x020fe8000c101906 */
[----:B------:R-:W-:Y:S04]  /*2470*/  STG.E desc[UR6][R2.64+0x80], R13 ;  /* 0x0000800d02007986 */ /* 0x000fe8000c101906 */
        /* <DEDUP_REMOVED lines=14> */
[----:B------:R-:W-:Y:S01]  /*2560*/  STG.E desc[UR6][R2.64+0x800], R43 ;  /* 0x0008002b02007986 */ /* 0x000fe2000c101906 */
[----:B------:R-:W-:Y:S05]  /*2570*/  EXIT ;  /* 0x000000000000794d */ /* 0x000fea0003800000 */
.L_x_28:
[----:B------:R-:W1:Y:S01]  /*2580*/  LDCU.64 UR4, c[0x0][0x3b0] ;  /* 0x00007600ff0477ac */ /* 0x000e620008000a00 */
[----:B------:R-:W-:Y:S02]  /*2590*/  IMAD R42, R42, -0x1980, R5 ;  /* 0xffffe6802a2a7824 */ /* 0x000fe400078e0205 */
[C---:B------:R-:W-:Y:S02]  /*25a0*/  VIADD R5, R57.reuse, 0x40 ;  /* 0x0000004039057836 */ /* 0x040fe40000000000 */
[C---:B------:R-:W-:Y:S01]  /*25b0*/  VIADD R3, R57.reuse, 0x20 ;  /* 0x0000002039037836 */ /* 0x040fe20000000000 */
[CC--:B------:R-:W-:Y:S01]  /*25c0*/  ISETP.GE.AND P3, PT, R57.reuse, R42.reuse, PT ;  /* 0x0000002a3900720c */ /* 0x0c0fe20003f66270 */
[----:B0--3--:R-:W-:Y:S01]  /*25d0*/  VIADD R9, R57, 0x60 ;  /* 0x0000006039097836 */ /* 0x009fe20000000000 */
[-C--:B------:R-:W-:Y:S01]  /*25e0*/  ISETP.GE.AND P1, PT, R5, R42.reuse, PT ;  /* 0x0000002a0500720c */ /* 0x080fe20003f26270 */
[----:B------:R-:W-:Y:S01]  /*25f0*/  VIADD R5, R57, 0x80 ;  /* 0x0000008039057836 */ /* 0x000fe20000000000 */
[-C--:B------:R-:W-:Y:S01]  /*2600*/  ISETP.GE.AND P2, PT, R3, R42.reuse, PT ;  /* 0x0000002a0300720c */ /* 0x080fe20003f46270 */
[----:B------:R-:W-:Y:S01]  /*2610*/  VIADD R45, R57, 0xc0 ;  /* 0x000000c0392d7836 */ /* 0x000fe20000000000 */
[-C--:B------:R-:W-:Y:S01]  /*2620*/  ISETP.GE.AND P0, PT, R9, R42.reuse, PT ;  /* 0x0000002a0900720c */ /* 0x080fe20003f06270 */
[----:B------:R-:W-:Y:S01]  /*2630*/  VIADD R9, R57, 0xa0 ;  /* 0x000000a039097836 */ /* 0x000fe20000000000 */
[----:B------:R-:W-:Y:S01]  /*2640*/  ISETP.GE.AND P6, PT, R5, R42, PT ;  /* 0x0000002a0500720c */ /* 0x000fe20003fc6270 */
[----:B------:R-:W-:Y:S01]  /*2650*/  VIADD R5, R57, 0xe0 ;  /* 0x000000e039057836 */ /* 0x000fe20000000000 */
[----:B-1----:R-:W-:-:S02]  /*2660*/  LEA R2, P4, R0, UR4, 0x2 ;  /* 0x0000000400027c11 */ /* 0x002fc4000f8810ff */
[-C--:B------:R-:W-:Y:S02]  /*2670*/  ISETP.GE.AND P5, PT, R9, R42.reuse, PT ;  /* 0x0000002a0900720c */ /* 0x080fe40003fa6270 */
[----:B------:R-:W-:Y:S01]  /*2680*/  LEA.HI.X R3, R0, UR5, R7, 0x2, P4 ;  /* 0x0000000500037c11 */ /* 0x000fe2000a0f1407 */
[----:B------:R-:W-:Y:S01]  /*2690*/  VIADD R7, R57, 0x100 ;  /* 0x0000010039077836 */ /* 0x000fe20000000000 */
[----:B------:R-:W-:-:S03]  /*26a0*/  ISETP.GE.AND P4, PT, R45, R42, PT ;  /* 0x0000002a2d00720c */ /* 0x000fc60003f86270 */
[----:B-----5:R0:W-:Y:S01]  /*26b0*/  @!P3 STG.E desc[UR6][R2.64], R11 ;  /* 0x0000000b0200b986 */ /* 0x0201e2000c101906 */
        /* <DEDUP_REMOVED lines=19> */
[C---:B------:R-:W-:Y:S02]  /*27f0*/  VIADD R5, R57.reuse, 0x1e0 ;  /* 0x000001e039057836 */ /* 0x040fe40000000000 */
[----:B------:R-:W-:Y:S01]  /*2800*/  VIADD R57, R57, 0x200 ;  /* 0x0000020039397836 */ /* 0x000fe20000000000 */
[----:B------:R0:W-:Y:S01]  /*2810*/  @!P3 STG.E desc[UR6][R2.64+0x380], R25 ;  /* 0x000380190200b986 */ /* 0x0001e2000c101906 */
[----:B------:R-:W-:-:S03]  /*2820*/  ISETP.GE.AND P3, PT, R7, R42, PT ;  /* 0x0000002a0700720c */ /* 0x000fc60003f66270 */
        /* <DEDUP_REMOVED lines=9> */
[----:B------:R0:W-:Y:S01]  /*28c0*/  @!P2 STG.E desc[UR6][R2.64+0x780], R41 ;  /* 0x000780290200a986 */ /* 0x0001e2000c101906 */
[----:B------:R-:W-:Y:S05]  /*28d0*/  @P1 EXIT ;  /* 0x000000000000194d */ /* 0x000fea0003800000 */
[----:B------:R-:W-:Y:S01]  /*28e0*/  STG.E desc[UR6][R2.64+0x800], R43 ;  /* 0x0008002b02007986 */ /* 0x000fe2000c101906 */
[----:B------:R-:W-:Y:S05]  /*28f0*/  EXIT ;  /* 0x000000000000794d */ /* 0x000fea0003800000 */
.L_x_14:
[----:B------:R-:W-:Y:S01]  /*2900*/  IMAD.MOV.U32 R2, RZ, RZ, RZ ;  /* 0x000000ffff027224 */ /* 0x000fe200078e00ff */
[C---:B------:R-:W-:Y:S01]  /*2910*/  ISETP.GT.U32.AND P0, PT, R3.reuse, 0x1f, PT ;  /* 0x0000001f0300780c */ /* 0x040fe20003f04070 */
[----:B------:R-:W-:Y:S05]  /*2920*/  WARPSYNC.ALL ;  /* 0x0000000000007948 */ /* 0x000fea0003800000 */
[----:B------:R-:W-:-:S04]  /*2930*/  IMAD.HI.U32 R14, R3, 0x15555556, R2 ;  /* 0x15555556030e7827 */ /* 0x000fc800078e0002 */
[----:B------:R-:W-:-:S05]  /*2940*/  IMAD R15, R14, 0x4, R7 ;  /* 0x000000040e0f7824 */ /* 0x000fca00078e0207 */
[----:B------:R0:W-:Y:S01]  /*2950*/  STS [R15+0x3410], R0 ;  /* 0x003410000f007388 */ /* 0x0001e20000000800 */
[----:B------:R-:W-:Y:S06]  /*2960*/  BAR.SYNC.DEFER_BLOCKING 0x0 ;  /* 0x0000000000007b1d */ /* 0x000fec0000010000 */
[----:B------:R-:W-:Y:S05]  /*2970*/  @P0 BRA `(.L_x_29) ;  /* 0x0000000000dc0947 */ /* 0x000fea0003800000 */
[----:B------:R-:W-:Y:S01]  /*2980*/  IMAD R14, R3, 0x34, R7 ;  /* 0x00000034030e7824 */ /* 0x000fe200078e0207 */
[----:B------:R-:W-:-:S04]  /*2990*/  UMOV UR8, 0xffffffff ;  /* 0xffffffff00087882 */ /* 0x000fc80000000000 */
[----:B------:R-:W-:Y:S04]  /*29a0*/  LDS R28, [R14+0x3410] ;  /* 0x003410000e1c7984 */ /* 0x000fe80000000800 */
[----:B------:R-:W-:Y:S04]  /*29b0*/  LDS R29, [R14+0x3414] ;  /* 0x003414000e1d7984 */ /* 0x000fe80000000800 */
[----:B------:R-:W1:Y:S04]  /*29c0*/  LDS R30, [R14+0x3418] ;  /* 0x003418000e1e7984 */ /* 0x000e680000000800 */
[----:B------:R-:W-:Y:S04]  /*29d0*/  LDS R31, [R14+0x341c] ;  /* 0x00341c000e1f7984 */ /* 0x000fe80000000800 */
[----:B------:R-:W2:Y:S04]  /*29e0*/  LDS R32, [R14+0x3420] ;  /* 0x003420000e207984 */ /* 0x000ea80000000800 */
[----:B------:R-:W-:Y:S04]  /*29f0*/  LDS R33, [R14+0x3424] ;  /* 0x003424000e217984 */ /* 0x000fe80000000800 */
[----:B------:R-:W3:Y:S04]  /*2a00*/  LDS R34, [R14+0x3428] ;  /* 0x003428000e227984 */ /* 0x000ee80000000800 */
[----:B------:R-:W-:Y:S04]  /*2a10*/  LDS R35, [R14+0x342c] ;  /* 0x00342c000e237984 */ /* 0x000fe80000000800 */
[----:B------:R-:W4:Y:S04]  /*2a20*/  LDS R36, [R14+0x3430] ;  /* 0x003430000e247984 */ /* 0x000f280000000800 */
[----:B------:R-:W-:Y:S04]  /*2a30*/  LDS R37, [R14+0x3434] ;  /* 0x003434000e257984 */ /* 0x000fe80000000800 */
[----:B------:R-:W5:Y:S04]  /*2a40*/  LDS R38, [R14+0x3438] ;  /* 0x003438000e267984 */ /* 0x000f680000000800 */
[----:B------:R-:W0:Y:S01]  /*2a50*/  LDS R39, [R14+0x343c] ;  /* 0x00343c000e277984 */ /* 0x000e220000000800 */
[----:B-1----:R-:W-:-:S04]  /*2a60*/  IADD3 R40, PT, PT, R30, R29, R28 ;  /* 0x0000001d1e287210 */ /* 0x002fc80007ffe01c */
[----:B--2---:R-:W-:-:S04]  /*2a70*/  IADD3 R40, PT, PT, R32, R40, R31 ;  /* 0x0000002820287210 */ /* 0x004fc80007ffe01f */
[----:B---3--:R-:W-:-:S04]  /*2a80*/  IADD3 R40, PT, PT, R34, R40, R33 ;  /* 0x0000002822287210 */ /* 0x008fc80007ffe021 */
[----:B----4-:R-:W-:-:S04]  /*2a90*/  IADD3 R40, PT, PT, R36, R40, R35 ;  /* 0x0000002824287210 */ /* 0x010fc80007ffe023 */
[----:B-----5:R-:W-:-:S05]  /*2aa0*/  IADD3 R40, PT, PT, R38, R40, R37 ;  /* 0x0000002826287210 */ /* 0x020fca0007ffe025 */
[----:B0-----:R-:W-:Y:S01]  /*2ab0*/  IMAD.IADD R39, R39, 0x1, R40 ;  /* 0x0000000127277824 */ /* 0x001fe200078e0228 */
[----:B------:R-:W-:Y:S06]  /*2ac0*/  BRA.DIV UR8, `(.L_x_30) ;  /* 0x0000007a08547947 */ /* 0x000fec000b800000 */
[----:B------:R-:W0:Y:S02]  /*2ad0*/  SHFL.UP P0, R40, R39, 0x1, RZ ;  /* 0x0420000027287989 */ /* 0x000e2400000000ff */
[----:B0-----:R-:W-:-:S05]  /*2ae0*/  @P0 IMAD.IADD R40, R39, 0x1, R40 ;  /* 0x0000000127280824 */ /* 0x001fca00078e0228 */
[----:B------:R-:W0:Y:S02]  /*2af0*/  SHFL.UP P0, R43, R40, 0x2, RZ ;  /* 0x04400000282b7989 */ /* 0x000e2400000000ff */
[----:B0-----:R-:W-:-:S05]  /*2b00*/  @P0 IMAD.IADD R43, R40, 0x1, R43 ;  /* 0x00000001282b0824 */ /* 0x001fca00078e022b */
[----:B------:R-:W0:Y:S02]  /*2b10*/  SHFL.UP P0, R44, R43, 0x4, RZ ;  /* 0x048000002b2c7989 */ /* 0x000e2400000000ff */
[----:B0-----:R-:W-:-:S05]  /*2b20*/  @P0 IMAD.IADD R44, R43, 0x1, R44 ;  /* 0x000000012b2c0824 */ /* 0x001fca00078e022c */
[----:B------:R-:W0:Y:S02]  /*2b30*/  SHFL.UP P0, R45, R44, 0x8, RZ ;  /* 0x050000002c2d7989 */ /* 0x000e2400000000ff */
[----:B0-----:R-:W-:-:S05]  /*2b40*/  @P0 IMAD.IADD R45, R44, 0x1, R45 ;  /* 0x000000012c2d0824 */ /* 0x001fca00078e022d */
[----:B------:R0:W1:Y:S02]  /*2b50*/  SHFL.UP P0, R46, R45, 0x10, RZ ;  /* 0x060000002d2e7989 */ /* 0x00006400000000ff */
.L_x_120:
[----:B-1----:R-:W-:-:S04]  /*2b60*/  @P0 IMAD.IADD R46, R45, 0x1, R46 ;  /* 0x000000012d2e0824 */ /* 0x002fc800078e022e */
[----:B------:R-:W-:-:S04]  /*2b70*/  IMAD.IADD R39, R46, 0x1, -R39 ;  /* 0x000000012e277824 */ /* 0x000fc800078e0a27 */
[----:B------:R-:W-:Y:S01]  /*2b80*/  IMAD.IADD R28, R28, 0x1, R39 ;  /* 0x000000011c1c7824 */ /* 0x000fe200078e0227 */
[----:B------:R1:W-:Y:S03]  /*2b90*/  STS [R14+0x3410], R39 ;  /* 0x003410270e007388 */ /* 0x0003e60000000800 */
        /* <DEDUP_REMOVED lines=19> */
[----:B------:R1:W-:Y:S04]  /*2cd0*/  STS [R14+0x3438], R37 ;  /* 0x003438250e007388 */ /* 0x0003e80000000800 */
[----:B------:R1:W-:Y:S02]  /*2ce0*/  STS [R14+0x343c], R43 ;  /* 0x00343c2b0e007388 */ /* 0x0003e40000000800 */
.L_x_29:
[----:B------:R-:W-:Y:S05]  /*2cf0*/  WARPSYNC.ALL ;  /* 0x0000000000007948 */ /* 0x000fea0003800000 */
[----:B------:R-:W-:Y:S01]  /*2d00*/  BAR.SYNC.DEFER_BLOCKING 0x0 ;  /* 0x0000000000007b1d */ /* 0x000fe20000010000 */
[----:B------:R-:W-:Y:S02]  /*2d10*/  ISETP.NE.AND P0, PT, R50, RZ, PT ;  /* 0x000000ff3200720c */ /* 0x000fe40003f05270 */
[----:B-1----:R-:W-:-:S03]  /*2d20*/  SHF.R.U32.HI R28, RZ, UR5, R27 ;  /* 0x00000005ff1c7c19 */ /* 0x002fc6000801161b */
[----:B------:R-:W-:Y:S01]  /*2d30*/  BSSY.RECONVERGENT B0, `(.L_x_31) ;  /* 0x0000028000007945 */ /* 0x000fe20003800200 */
[----:B------:R-:W-:Y:S01]  /*2d40*/  LOP3.LUT R28, R28, UR4, RZ, 0x30, !PT ;  /* 0x000000041c1c7c12 */ /* 0x000fe2000f8e30ff */
[----:B0-----:R-:W0:Y:S06]  /*2d50*/  LDS R15, [R15+0x3410] ;  /* 0x003410000f0f7984 */ /* 0x001e2c0000000800 */
[----:B------:R-:W-:Y:S05]  /*2d60*/  @P0 BRA `(.L_x_32) ;  /* 0x0000000000900947 */ /* 0x000fea0003800000 */
[----:B------:R-:W0:Y:S04]  /*2d70*/  LDS R14, [R51] ;  /* 0x00000000330e7984 */ /* 0x000e280000000800 */
[----:B------:R-:W1:Y:S04]  /*2d80*/  LDS R30, [R51+0x400] ;  /* 0x00040000331e7984 */ /* 0x000e680000000800 */
[----:B------:R-:W2:Y:S04]  /*2d90*/  LDS R32, [R51+0x800] ;  /* 0x0008000033207984 */ /* 0x000ea80000000800 */
[----:B------:R-:W3:Y:S04]  /*2da0*/  LDS R34, [R51+0xc00] ;  /* 0x000c000033227984 */ /* 0x000ee80000000800 */
[----:B------:R-:W4:Y:S04]  /*2db0*/  LDS R36, [R51+0x1000] ;  /* 0x0010000033247984 */ /* 0x000f280000000800 */
[----:B------:R-:W5:Y:S04]  /*2dc0*/  LDS R38, [R51+0x1400] ;  /* 0x0014000033267984 */ /* 0x000f680000000800 */
[----:B------:R-:W5:Y:S04]  /*2dd0*/  LDS R40, [R51+0x1800] ;  /* 0x0018000033287984 */ /* 0x000f680000000800 */
[----:B------:R-:W5:Y:S04]  /*2de0*/  LDS R44, [R51+0x1c00] ;  /* 0x001c0000332c7984 */ /* 0x000f680000000800 */
[----:B------:R-:W5:Y:S04]  /*2df0*/  LDS R46, [R51+0x2000] ;  /* 0x00200000332e7984 */ /* 0x000f680000000800 */
[----:B------:R-:W5:Y:S04]  /*2e00*/  LDS R58, [R51+0x2400] ;  /* 0x00240000333a7984 */ /* 0x000f680000000800 */
[----:B------:R-:W5:Y:S01]  /*2e10*/  LDS R60, [R51+0x2800] ;  /* 0x00280000333c7984 */ /* 0x000f620000000800 */
[----:B0-----:R-:W-:-:S03]  /*2e20*/  IMAD.IADD R14, R15, 0x1, R14 ;  /* 0x000000010f0e7824 */ /* 0x001fc600078e020e */
[----:B------:R-:W0:Y:S01]  /*2e30*/  LDS R62, [R51+0x2c00] ;  /* 0x002c0000333e7984 */ /* 0x000e220000000800 */
[C---:B-1----:R-:W-:Y:S02]  /*2e40*/  IMAD.IADD R30, R15.reuse, 0x1, R30 ;  /* 0x000000010f1e7824 */ /* 0x042fe400078e021e */
[C---:B--2---:R-:W-:Y:S01]  /*2e50*/  IMAD.IADD R32, R15.reuse, 0x1, R32 ;  /* 0x000000010f207824 */ /* 0x044fe200078e0220 */
[----:B------:R1:W-:Y:S01]  /*2e60*/  STS [R51], R14 ;  /* 0x0000000e33007388 */ /* 0x0003e20000000800 */
[----:B---3--:R-:W-:-:S03]  /*2e70*/  IMAD.IADD R34, R15, 0x1, R34 ;  /* 0x000000010f227824 */ /* 0x008fc600078e0222 */
[----:B------:R1:W-:Y:S01]  /*2e80*/  STS [R51+0x400], R30 ;  /* 0x0004001e33007388 */ /* 0x0003e20000000800 */
[----:B----4-:R-:W-:-:S03]  /*2e90*/  IMAD.IADD R36, R15, 0x1, R36 ;  /* 0x000000010f247824 */ /* 0x010fc600078e0224 */
[----:B------:R1:W-:Y:S01]  /*2ea0*/  STS [R51+0x800], R32 ;  /* 0x0008002033007388 */ /* 0x0003e20000000800 */
[----:B-----5:R-:W-:-:S03]  /*2eb0*/  IMAD.IADD R38, R15, 0x1, R38 ;  /* 0x000000010f267824 */ /* 0x020fc600078e0226 */
[----:B------:R1:W-:Y:S01]  /*2ec0*/  STS [R51+0xc00], R34 ;  /* 0x000c002233007388 */ /* 0x0003e20000000800 */
[----:B------:R-:W-:-:S03]  /*2ed0*/  IMAD.IADD R40, R15, 0x1, R40 ;  /* 0x000000010f287824 */ /* 0x000fc600078e0228 */
        /* <DEDUP_REMOVED lines=9> */
[----:B0-----:R-:W-:-:S03]  /*2f70*/  IMAD.IADD R62, R15, 0x1, R62 ;  /* 0x000000010f3e7824 */ /* 0x001fc600078e023e */
[----:B------:R1:W-:Y:S04]  /*2f80*/  STS [R51+0x2400], R58 ;  /* 0x0024003a33007388 */ /* 0x0003e80000000800 */
[----:B------:R1:W-:Y:S04]  /*2f90*/  STS [R51+0x2800], R60 ;  /* 0x0028003c33007388 */ /* 0x0003e80000000800 */
[----:B------:R1:W-:Y:S02]  /*2fa0*/  STS [R51+0x2c00], R62 ;  /* 0x002c003e33007388 */ /* 0x0003e40000000800 */
.L_x_32:
[----:B------:R-:W-:Y:S05]  /*2fb0*/  BSYNC.RECONVERGENT B0 ;  /* 0x0000000000007941 */ /* 0x000fea0003800200 */
.L_x_31:
[----:B------:R-:W-:Y:S01]  /*2fc0*/  BAR.SYNC.DEFER_BLOCKING 0x0 ;  /* 0x0000000000007b1d */ /* 0x000fe20000010000 */
[----:B------:R-:W-:Y:S01]  /*2fd0*/  R2P PR, R28, 0x7f ;  /* 0x0000007f1c007804 */ /* 0x000fe20000000000 */
[----:B------:R-:W-:-:S04]  /*2fe0*/  IMAD.MOV.U32 R47, RZ, RZ, RZ ;  /* 0x000000ffff2f7224 */ /* 0x000fc800078e00ff */
[----:B------:R-:W-:Y:S08]  /*2ff0*/  BSSY.RECONVERGENT B0, `(.L_x_33) ;  /* 0x0000024000007945 */ /* 0x000ff00003800200 */
[----:B-1----:R-:W-:Y:S02]  /*3000*/  VOTE.ANY R14, PT, P0 ;  /* 0x00000000000e7806 */ /* 0x002fe400000e0100 */
[----:B------:R-:W-:-:S02]  /*3010*/  VOTE.ANY R29, PT, P1 ;  /* 0x00000000001d7806 */ /* 0x000fc400008e0100 */
[----:B------:R-:W-:Y:S02]  /*3020*/  @!P0 LOP3.LUT R14, RZ, R14, RZ, 0x33, !PT ;  /* 0x0000000eff0e8212 */ /* 0x000fe400078e33ff */
[----:B------:R-:W-:Y:S02]  /*3030*/  VOTE.ANY R31, PT, P2 ;  /* 0x00000000001f7806 */ /* 0x000fe400010e0100 */
[----:B------:R-:W-:Y:S02]  /*3040*/  @!P1 LOP3.LUT R29, RZ, R29, RZ, 0x33, !PT ;  /* 0x0000001dff1d9212 */ /* 0x000fe400078e33ff */
[----:B------:R-:W-:Y:S02]  /*3050*/  VOTE.ANY R33, PT, P3 ;  /* 0x0000000000217806 */ /* 0x000fe400018e0100 */
[----:B------:R-:W-:Y:S02]  /*3060*/  @!P2 LOP3.LUT R31, RZ, R31, RZ, 0x33, !PT ;  /* 0x0000001fff1fa212 */ /* 0x000fe400078e33ff */
[----:B------:R-:W-:-:S02]  /*3070*/  LOP3.LUT R14, R29, R14, RZ, 0xc0, !PT ;  /* 0x0000000e1d0e7212 */ /* 0x000fc400078ec0ff */
[----:B------:R-:W-:Y:S02]  /*3080*/  @!P3 LOP3.LUT R33, RZ, R33, RZ, 0x33, !PT ;  /* 0x00000021ff21b212 */ /* 0x000fe400078e33ff */
[----:B------:R-:W-:Y:S02]  /*3090*/  LOP3.LUT R14, R31, R14, RZ, 0xc0, !PT ;  /* 0x0000000e1f0e7212 */ /* 0x000fe400078ec0ff */
[----:B------:R-:W-:Y:S02]  /*30a0*/  VOTE.ANY R29, PT, P4 ;  /* 0x00000000001d7806 */ /* 0x000fe400020e0100 */
[----:B------:R-:W-:Y:S02]  /*30b0*/  LOP3.LUT R14, R33, R14, RZ, 0xc0, !PT ;  /* 0x0000000e210e7212 */ /* 0x000fe400078ec0ff */
[----:B------:R-:W-:Y:S02]  /*30c0*/  @!P4 LOP3.LUT R29, RZ, R29, RZ, 0x33, !PT ;  /* 0x0000001dff1dc212 */ /* 0x000fe400078e33ff */
[----:B------:R-:W-:-:S02]  /*30d0*/  VOTE.ANY R31, PT, P5 ;  /* 0x00000000001f7806 */ /* 0x000fc400028e0100 */
[----:B------:R-:W-:Y:S01]  /*30e0*/  LOP3.LUT R14, R29, R14, RZ, 0xc0, !PT ;  /* 0x0000000e1d0e7212 */ /* 0x000fe200078ec0ff */
[----:B------:R-:W-:Y:S01]  /*30f0*/  IMAD.SHL.U32 R29, R3, 0x20, RZ ;  /* 0x00000020031d7824 */ /* 0x000fe200078e00ff */
[----:B------:R-:W-:Y:S02]  /*3100*/  LOP3.LUT P0, RZ, R28, 0x80, RZ, 0xc0, !PT ;  /* 0x000000801cff7812 */ /* 0x000fe4000780c0ff */
[----:B------:R-:W-:Y:S02]  /*3110*/  @!P5 LOP3.LUT R31, RZ, R31, RZ, 0x33, !PT ;  /* 0x0000001fff1fd212 */ /* 0x000fe400078e33ff */
[----:B------:R-:W-:Y:S02]  /*3120*/  VOTE.ANY R30, PT, P6 ;  /* 0x00000000001e7806 */ /* 0x000fe400030e0100 */
[----:B------:R-:W-:Y:S02]  /*3130*/  LOP3.LUT R31, R31, R14, RZ, 0xc0, !PT ;  /* 0x0000000e1f1f7212 */ /* 0x000fe400078ec0ff */
[----:B------:R-:W1:Y:S01]  /*3140*/  S2R R14, SR_LEMASK ;  /* 0x00000000000e7919 */ /* 0x000e620000003a00 */
[----:B------:R-:W-:-:S04]  /*3150*/  @!P6 LOP3.LUT R30, RZ, R30, RZ, 0x33, !PT ;  /* 0x0000001eff1ee212 */ /* 0x000fc800078e33ff */
[----:B------:R-:W-:Y:S02]  /*3160*/  VOTE.ANY R32, PT, P0 ;  /* 0x0000000000207806 */ /* 0x000fe400000e0100 */
[----:B------:R-:W-:Y:S02]  /*3170*/  LOP3.LUT R31, R30, R31, RZ, 0xc0, !PT ;  /* 0x0000001f1e1f7212 */ /* 0x000fe400078ec0ff */
[----:B------:R-:W-:Y:S02]  /*3180*/  @!P0 LOP3.LUT R32, RZ, R32, RZ, 0x33, !PT ;  /* 0x00000020ff208212 */ /* 0x000fe400078e33ff */
[----:B------:R-:W-:Y:S02]  /*3190*/  LOP3.LUT R30, R29, 0x7c00, RZ, 0xc0, !PT ;  /* 0x00007c001d1e7812 */ /* 0x000fe400078ec0ff */
[----:B------:R-:W-:-:S03]  /*31a0*/  LOP3.LUT R31, R32, R31, RZ, 0xc0, !PT ;  /* 0x0000001f201f7212 */ /* 0x000fc600078ec0ff */
[----:B------:R-:W-:Y:S01]  /*31b0*/  IMAD.IADD R29, R7, 0x1, R30 ;  /* 0x00000001071d7824 */ /* 0x000fe200078e021e */
[----:B------:R-:W2:Y:S01]  /*31c0*/  FLO.U32 R32, R31 ;  /* 0x0000001f00207300 */ /* 0x000ea200000e0000 */
[----:B-1----:R-:W-:Y:S02]  /*31d0*/  LOP3.LUT R44, R14, R31, RZ, 0xc0, !PT ;  /* 0x0000001f0e2c7212 */ /* 0x002fe400078ec0ff */
[----:B--2---:R-:W-:-:S05]  /*31e0*/  ISETP.NE.AND P0, PT, R24, R32, PT ;  /* 0x000000201800720c */ /* 0x004fca0003f05270 */
[----:B------:R-:W1:Y:S08]  /*31f0*/  POPC R44, R44 ;  /* 0x0000002c002c7309 */ /* 0x000e700000000000 */
[----:B------:R-:W-:Y:S05]  /*3200*/  @P0 BRA `(.L_x_34) ;  /* 0x0000000000080947 */ /* 0x000fea0003800000 */
[----:B------:R-:W-:-:S06]  /*3210*/  IMAD R47, R28, 0x4, R29 ;  /* 0x000000041c2f7824 */ /* 0x000fcc00078e021d */
[----:B-1----:R2:W3:Y:S02]  /*3220*/  ATOMS.ADD R47, [R47], R44 ;  /* 0x0000002c2f2f738c */ /* 0x0024e40000000000 */
.L_x_34:
[----:B------:R-:W-:Y:S05]  /*3230*/  BSYNC.RECONVERGENT B0 ;  /* 0x0000000000007941 */ /* 0x000fea0003800200 */
.L_x_33:
[----:B------:R-:W-:Y:S01]  /*3240*/  R2P PR, R52, 0x7f ;  /* 0x0000007f34007804 */ /* 0x000fe20000000000 */
[----:B---3--:R3:W4:Y:S01]  /*3250*/  SHFL.IDX PT, R47, R47, R32, 0x1f ;  /* 0x00001f202f2f7589 */ /* 0x00872200000e0000 */
[----:B------:R-:W-:Y:S01]  /*3260*/  BSSY.RECONVERGENT B0, `(.L_x_35) ;  /* 0x0000021000007945 */ /* 0x000fe20003800200 */
[----:B------:R-:W-:-:S10]  /*3270*/  IMAD.MOV.U32 R49, RZ, RZ, RZ ;  /* 0x000000ffff317224 */ /* 0x000fd400078e00ff */
[----:B------:R-:W-:Y:S02]  /*3280*/  VOTE.ANY R28, PT, P0 ;  /* 0x00000000001c7806 */ /* 0x000fe400000e0100 */
[----:B------:R-:W-:Y:S02]  /*3290*/  VOTE.ANY R31, PT, P1 ;  /* 0x00000000001f7806 */ /* 0x000fe400008e0100 */
[----:B------:R-:W-:Y:S02]  /*32a0*/  @!P0 LOP3.LUT R28, RZ, R28, RZ, 0x33, !PT ;  /* 0x0000001cff1c8212 */ /* 0x000fe400078e33ff */
[----:B------:R-:W-:Y:S02]  /*32b0*/  VOTE.ANY R33, PT, P2 ;  /* 0x0000000000217806 */ /* 0x000fe400010e0100 */
[----:B------:R-:W-:Y:S02]  /*32c0*/  @!P1 LOP3.LUT R31, RZ, R31, RZ, 0x33, !PT ;  /* 0x0000001fff1f9212 */ /* 0x000fe400078e33ff */
[----:B------:R-:W-:-:S02]  /*32d0*/  @!P2 LOP3.LUT R33, RZ, R33, RZ, 0x33, !PT ;  /* 0x00000021ff21a212 */ /* 0x000fc400078e33ff */
[----:B------:R-:W-:Y:S02]  /*32e0*/  LOP3.LUT R28, R31, R28, RZ, 0xc0, !PT ;  /* 0x0000001c1f1c7212 */ /* 0x000fe400078ec0ff */
[----:B------:R-:W-:Y:S02]  /*32f0*/  VOTE.ANY R31, PT, P3 ;  /* 0x00000000001f7806 */ /* 0x000fe400018e0100 */
[----:B------:R-:W-:Y:S02]  /*3300*/  LOP3.LUT R28, R33, R28, RZ, 0xc0, !PT ;  /* 0x0000001c211c7212 */ /* 0x000fe400078ec0ff */
[----:B------:R-:W-:Y:S02]  /*3310*/  LOP3.LUT P0, RZ, R52, 0x80, RZ, 0xc0, !PT ;  /* 0x0000008034ff7812 */ /* 0x000fe4000780c0ff */
[----:B------:R-:W-:Y:S02]  /*3320*/  VOTE.ANY R33, PT, P4 ;  /* 0x0000000000217806 */ /* 0x000fe400020e0100 */
[----:B------:R-:W-:-:S02]  /*3330*/  @!P3 LOP3.LUT R31, RZ, R31, RZ, 0x33, !PT ;  /* 0x0000001fff1fb212 */ /* 0x000fc400078e33ff */
[----:B------:R-:W-:Y:S02]  /*3340*/  @!P4 LOP3.LUT R33, RZ, R33, RZ, 0x33, !PT ;  /* 0x00000021ff21c212 */ /* 0x000fe400078e33ff */
[----:B------:R-:W-:Y:S02]  /*3350*/  LOP3.LUT R28, R31, R28, RZ, 0xc0, !PT ;  /* 0x0000001c1f1c7212 */ /* 0x000fe400078ec0ff */
[----:B------:R-:W-:Y:S02]  /*3360*/  VOTE.ANY R31, PT, P5 ;  /* 0x00000000001f7806 */ /* 0x000fe400028e0100 */
[----:B------:R-:W-:Y:S02]  /*3370*/  LOP3.LUT R28, R33, R28, RZ, 0xc0, !PT ;  /* 0x0000001c211c7212 */ /* 0x000fe400078ec0ff */
[----:B------:R-:W-:Y:S02]  /*3380*/  VOTE.ANY R33, PT, P6 ;  /* 0x0000000000217806 */ /* 0x000fe400030e0100 */
[----:B------:R-:W-:-:S02]  /*3390*/  @!P5 LOP3.LUT R31, RZ, R31, RZ, 0x33, !PT ;  /* 0x0000001fff1fd212 */ /* 0x000fc400078e33ff */
[----:B------:R-:W-:Y:S02]  /*33a0*/  VOTE.ANY R35, PT, P0 ;  /* 0x0000000000237806 */ /* 0x000fe400000e0100 */
[----:B------:R-:W-:Y:S02]  /*33b0*/  @!P6 LOP3.LUT R33, RZ, R33, RZ, 0x33, !PT ;  /* 0x00000021ff21e212 */ /* 0x000fe400078e33ff */
[----:B------:R-:W-:Y:S02]  /*33c0*/  LOP3.LUT R28, R31, R28, RZ, 0xc0, !PT ;  /* 0x0000001c1f1c7212 */ /* 0x000fe400078ec0ff */
[----:B------:R-:W-:Y:S02]  /*33d0*/  @!P0 LOP3.LUT R35, RZ, R35, RZ, 0x33, !PT ;  /* 0x00000023ff238212 */ /* 0x000fe400078e33ff */
[----:B------:R-:W-:-:S04]  /*33e0*/  LOP3.LUT R28, R33, R28, RZ, 0xc0, !PT ;  /* 0x0000001c211c7212 */ /* 0x000fc800078ec0ff */
[----:B------:R-:W-:-:S04]  /*33f0*/  LOP3.LUT R35, R35, R28, RZ, 0xc0, !PT ;  /* 0x0000001c23237212 */ /* 0x000fc800078ec0ff */
[----:B------:R-:W5:Y:S01]  /*3400*/  FLO.U32 R30, R35 ;  /* 0x00000023001e7300 */ /* 0x000f6200000e0000 */
[----:B------:R-:W-:-:S07]  /*3410*/  LOP3.LUT R46, R14, R35, RZ, 0xc0, !PT ;  /* 0x000000230e2e7212 */ /* 0x000fce00078ec0ff */
[----:B------:R-:W0:Y:S01]  /*3420*/  POPC R46, R46 ;  /* 0x0000002e002e7309 */ /* 0x000e220000000000 */
[----:B-----5:R-:W-:-:S13]  /*3430*/  ISETP.NE.AND P0, PT, R24, R30, PT ;  /* 0x0000001e1800720c */ /* 0x020fda0003f05270 */
[----:B0--34-:R-:W-:Y:S05]  /*3440*/  @P0 BRA `(.L_x_36) ;  /* 0x0000000000080947 */ /* 0x019fea0003800000 */
[----:B------:R-:W-:-:S06]  /*3450*/  IMAD R49, R52, 0x4, R29 ;  /* 0x0000000434317824 */ /* 0x000fcc00078e021d */
[----:B------:R0:W3:Y:S02]  /*3460*/  ATOMS.ADD R49, [R49], R46 ;  /* 0x0000002e3131738c */ /* 0x0000e40000000000 */
.L_x_36:
[----:B------:R-:W-:Y:S05]  /*3470*/  BSYNC.RECONVERGENT B0 ;  /* 0x0000000000007941 */ /* 0x000fea0003800200 */
.L_x_35:
        /* <DEDUP_REMOVED lines=35> */
.L_x_38:
[----:B------:R-:W-:Y:S05]  /*36b0*/  BSYNC.RECONVERGENT B0 ;  /* 0x0000000000007941 */ /* 0x000fea0003800200 */
.L_x_37:
        /* <DEDUP_REMOVED lines=27> */
[----:B------:R-:W-:Y:S02]  /*3870*/  LOP3.LUT R35, R35, R28, RZ, 0xc0, !PT ;  /* 0x0000001c23237212 */ /* 0x000fe400078ec0ff */
[----:B------:R-:W-:Y:S02]  /*3880*/  SHF.R.U32.HI R28, RZ, UR5, R23 ;  /* 0x00000005ff1c7c19 */ /* 0x000fe40008011617 */
[----:B------:R-:W5:Y:S01]  /*3890*/  FLO.U32 R39, R35 ;  /* 0x0000002300277300 */ /* 0x000f6200000e0000 */
[----:B------:R-:W-:Y:S02]  /*38a0*/  LOP3.LUT R53, R14, R35, RZ, 0xc0, !PT ;  /* 0x000000230e357212 */ /* 0x000fe400078ec0ff */
[----:B------:R-:W-:-:S05]  /*38b0*/  LOP3.LUT R30, R28, UR4, RZ, 0x30, !PT ;  /* 0x000000041c1e7c12 */ /* 0x000fca000f8e30ff */
[----:B------:R-:W0:Y:S01]  /*38c0*/  POPC R53, R53 ;  /* 0x0000003500357309 */ /* 0x000e220000000000 */
[----:B-----5:R-:W-:-:S13]  /*38d0*/  ISETP.NE.AND P0, PT, R24, R39, PT ;  /* 0x000000271800720c */ /* 0x020fda0003f05270 */
[----:B0--34-:R-:W-:Y:S05]  /*38e0*/  @P0 BRA `(.L_x_40) ;  /* 0x0000000000080947 */ /* 0x019fea0003800000 */
[----:B------:R-:W-:-:S05]  /*38f0*/  IMAD R48, R48, 0x4, R29 ;  /* 0x0000000430307824 */ /* 0x000fca00078e021d */
[----:B------:R0:W3:Y:S02]  /*3900*/  ATOMS.ADD R56, [R48], R53 ;  /* 0x000000353038738c */ /* 0x0000e40000000000 */
.L_x_40:
[----:B------:R-:W-:Y:S05]  /*3910*/  BSYNC.RECONVERGENT B0 ;  /* 0x0000000000007941 */ /* 0x000fea0003800200 */
.L_x_39:
        /* <DEDUP_REMOVED lines=30> */
[----:B0-----:R-:W-:Y:S02]  /*3b00*/  LOP3.LUT R48, R14, R35, RZ, 0xc0, !PT ;  /* 0x000000230e307212 */ /* 0x001fe400078ec0ff */
[----:B------:R-:W-:-:S05]  /*3b10*/  LOP3.LUT R34, R28, UR4, RZ, 0x30, !PT ;  /* 0x000000041c227c12 */ /* 0x000fca000f8e30ff */
[----:B------:R-:W0:Y:S01]  /*3b20*/  POPC R48, R48 ;  /* 0x0000003000307309 */ /* 0x000e220000000000 */
[----:B-----5:R-:W-:-:S13]  /*3b30*/  ISETP.NE.AND P0, PT, R24, R32, PT ;  /* 0x000000201800720c */ /* 0x020fda0003f05270 */
[----:B0--34-:R-:W-:Y:S05]  /*3b40*/  @P0 BRA `(.L_x_42) ;  /* 0x0000000000080947 */ /* 0x019fea0003800000 */
[----:B------:R-:W-:-:S06]  /*3b50*/  IMAD R45, R30, 0x4, R29 ;  /* 0x000000041e2d7824 */ /* 0x000fcc00078e021d */
[----:B------:R0:W3:Y:S02]  /*3b60*/  ATOMS.ADD R45, [R45], R48 ;  /* 0x000000302d2d738c */ /* 0x0000e40000000000 */
.L_x_42:
[----:B------:R-:W-:Y:S05]  /*3b70*/  BSYNC.RECONVERGENT B0 ;  /* 0x0000000000007941 */ /* 0x000fea0003800200 */
.L_x_41:
        /* <DEDUP_REMOVED lines=35> */
[----:B------:R-:W-:-:S06]  /*3db0*/  IMAD R36, R34, 0x4, R29 ;  /* 0x0000000422247824 */ /* 0x000fcc00078e021d */
[----:B------:R0:W3:Y:S02]  /*3dc0*/  ATOMS.ADD R36, [R36], R37 ;  /* 0x000000252424738c */ /* 0x0000e40000000000 */
.L_x_44:
[----:B------:R-:W-:Y:S05]  /*3dd0*/  BSYNC.RECONVERGENT B0 ;  /* 0x0000000000007941 */ /* 0x000fea0003800200 */
.L_x_43:
        /* <DEDUP_REMOVED lines=37> */
.L_x_46:
[----:B------:R-:W-:Y:S05]  /*4030*/  BSYNC.RECONVERGENT B0 ;  /* 0x0000000000007941 */ /* 0x000fea0003800200 */
.L_x_45:
        /* <DEDUP_REMOVED lines=37> */
.L_x_48:
[----:B------:R-:W-:Y:S05]  /*4290*/  BSYNC.RECONVERGENT B0 ;  /* 0x0000000000007941 */ /* 0x000fea0003800200 */
.L_x_47:
[----:B------:R-:W-:Y:S01]  /*42a0*/  R2P PR, R40, 0x7f ;  /* 0x0000007f28007804 */ /* 0x000fe20000000000 */
[----:B---3--:R3:W4:Y:S01]  /*42b0*/  SHFL.IDX PT, R32, R32, R55, 0x1f ;  /* 0x00001f3720207589 */ /* 0x00872200000e0000 */
[----:B------:R-:W-:Y:S01]  /*42c0*/  SHF.R.U32.HI R38, RZ, UR5, R12 ;  /* 0x00000005ff267c19 */ /* 0x000fe2000801160c */
[----:B------:R-:W-:Y:S01]  /*42d0*/  BSSY.RECONVERGENT B0, `(.L_x_49) ;  /* 0x0000022000007945 */ /* 0x000fe20003800200 */
[----:B------:R-:W-:Y:S02]  /*42e0*/  IMAD.MOV.U32 R30, RZ, RZ, RZ ;  /* 0x000000ffff1e7224 */ /* 0x000fe400078e00ff */
[----:B------:R-:W-:-:S07]  /*42f0*/  LOP3.LUT R38, R38, UR4, RZ, 0x30, !PT ;  /* 0x0000000426267c12 */ /* 0x000fce000f8e30ff */
        /* <DEDUP_REMOVED lines=31> */
.L_x_50:
[----:B------:R-:W-:Y:S05]  /*44f0*/  BSYNC.RECONVERGENT B0 ;  /* 0x0000000000007941 */ /* 0x000fea0003800200 */
.L_x_49:
        /* <DEDUP_REMOVED lines=9> */
[----:B------:R-:W-:Y:S02]  /*4590*/  @!P1 LOP3.LUT R39, RZ, R39, RZ, 0x33, !PT ;  /* 0x00000027ff279212 */ /* 0x000fe400078e33ff */
[----:B------:R-:W-:Y:S02]  /*45a0*/  VOTE.ANY R55, PT, P2 ;  /* 0x0000000000377806 */ /* 0x000fe400010e0100 */
[----:B------:R-:W-:-:S02]  /*45b0*/  LOP3.LUT R28, R39, R28, RZ, 0xc0, !PT ;  /* 0x0000001c271c7212 */ /* 0x000fc400078ec0ff */
[----:B------:R-:W-:Y:S02]  /*45c0*/  VOTE.ANY R39, PT, P3 ;  /* 0x0000000000277806 */ /* 0x000fe400018e0100 */
[----:B------:R-:W-:Y:S02]  /*45d0*/  @!P2 LOP3.LUT R55, RZ, R55, RZ, 0x33, !PT ;  /* 0x00000037ff37a212 */ /* 0x000fe400078e33ff */
[----:B------:R-:W-:Y:S02]  /*45e0*/  @!P3 LOP3.LUT R39, RZ, R39, RZ, 0x33, !PT ;  /* 0x00000027ff27b212 */ /* 0x000fe400078e33ff */
[----:B------:R-:W-:Y:S02]  /*45f0*/  LOP3.LUT R28, R55, R28, RZ, 0xc0, !PT ;  /* 0x0000001c371c7212 */ /* 0x000fe400078ec0ff */
[----:B------:R-:W-:Y:S02]  /*4600*/  LOP3.LUT P0, RZ, R38, 0x80, RZ, 0xc0, !PT ;  /* 0x0000008026ff7812 */ /* 0x000fe4000780c0ff */
[----:B------:R-:W-:-:S02]  /*4610*/  VOTE.ANY R55, PT, P4 ;  /* 0x0000000000377806 */ /* 0x000fc400020e0100 */
[----:B------:R-:W-:Y:S02]  /*4620*/  LOP3.LUT R28, R39, R28, RZ, 0xc0, !PT ;  /* 0x0000001c271c7212 */ /* 0x000fe400078ec0ff */
[----:B------:R-:W-:Y:S02]  /*4630*/  VOTE.ANY R39, PT, P5 ;  /* 0x0000000000277806 */ /* 0x000fe400028e0100 */
[----:B------:R-:W-:Y:S02]  /*4640*/  @!P4 LOP3.LUT R55, RZ, R55, RZ, 0x33, !PT ;  /* 0x00000037ff37c212 */ /* 0x000fe400078e33ff */
[----:B------:R-:W-:Y:S02]  /*4650*/  @!P5 LOP3.LUT R39, RZ, R39, RZ, 0x33, !PT ;  /* 0x00000027ff27d212 */ /* 0x000fe400078e33ff */
[----:B------:R-:W-:Y:S02]  /*4660*/  LOP3.LUT R28, R55, R28, RZ, 0xc0, !PT ;  /* 0x0000001c371c7212 */ /* 0x000fe400078ec0ff */
[----:B------:R-:W-:-:S02]  /*4670*/  VOTE.ANY R55, PT, P6 ;  /* 0x0000000000377806 */ /* 0x000fc400030e0100 */
[----:B------:R-:W-:Y:S02]  /*4680*/  LOP3.LUT R28, R39, R28, RZ, 0xc0, !PT ;  /* 0x0000001c271c7212 */ /* 0x000fe400078ec0ff */
[----:B------:R-:W-:Y:S02]  /*4690*/  VOTE.ANY R39, PT, P0 ;  /* 0x0000000000277806 */ /* 0x000fe400000e0100 */
[----:B------:R-:W-:Y:S02]  /*46a0*/  @!P6 LOP3.LUT R55, RZ, R55, RZ, 0x33, !PT ;  /* 0x00000037ff37e212 */ /* 0x000fe400078e33ff */
        /* <DEDUP_REMOVED lines=8> */
[----:B------:R-:W-:-:S05]  /*4730*/  IMAD R43, R38, 0x4, R29 ;  /* 0x00000004262b7824 */ /* 0x000fca00078e021d */
[----:B------:R0:W3:Y:S02]  /*4740*/  ATOMS.ADD R60, [R43], R28 ;  /* 0x0000001c2b3c738c */ /* 0x0000e40000000000 */
.L_x_52:
[----:B------:R-:W-:Y:S05]  /*4750*/  BSYNC.RECONVERGENT B0 ;  /* 0x0000000000007941 */ /* 0x000fea0003800200 */
.L_x_51:
[----:B------:R-:W-:Y:S01]  /*4760*/  R2P PR, R40, 0x7f ;  /* 0x0000007f28007804 */ /* 0x000fe20000000000 */
[----:B---3--:R3:W4:Y:S01]  /*4770*/  SHFL.IDX PT, R39, R60, R39, 0x1f ;  /* 0x00001f273c277589 */ /* 0x00872200000e0000 */
[----:B------:R-:W-:Y:S01]  /*4780*/  SHF.R.U32.HI R58, RZ, UR5, R16 ;  /* 0x00000005ff3a7c19 */ /* 0x000fe20008011610 */
[----:B------:R-:W-:Y:S01]  /*4790*/  BSSY.RECONVERGENT B0, `(.L_x_53) ;  /* 0x0000022000007945 */ /* 0x000fe20003800200 */
[----:B------:R-:W-:Y:S02]  /*47a0*/  IMAD.MOV.U32 R64, RZ, RZ, RZ ;  /* 0x000000ffff407224 */ /* 0x000fe400078e00ff */
[----:B------:R-:W-:-:S07]  /*47b0*/  LOP3.LUT R58, R58, UR4, RZ, 0x30, !PT ;  /* 0x000000043a3a7c12 */ /* 0x000fce000f8e30ff */
[----:B------:R-:W-:Y:S02]  /*47c0*/  VOTE.ANY R38, PT, P0 ;  /* 0x0000000000267806 */ /* 0x000fe400000e0100 */
[----:B0-----:R-:W-:Y:S02]  /*47d0*/  VOTE.ANY R43, PT, P1 ;  /* 0x00000000002b7806 */ /* 0x001fe400008e0100 */
[----:B------:R-:W-:Y:S02]  /*47e0*/  @!P0 LOP3.LUT R38, RZ, R38, RZ, 0x33, !PT ;  /* 0x00000026ff268212 */ /* 0x000fe400078e33ff */
[----:B------:R-:W-:Y:S02]  /*47f0*/  @!P1 LOP3.LUT R43, RZ, R43, RZ, 0x33, !PT ;  /* 0x0000002bff2b9212 */ /* 0x000fe400078e33ff */
[----:B------:R-:W-:Y:S02]  /*4800*/  LOP3.LUT P0, RZ, R40, 0x80, RZ, 0xc0, !PT ;  /* 0x0000008028ff7812 */ /* 0x000fe4000780c0ff */
[----:B------:R-:W-:-:S02]  /*4810*/  LOP3.LUT R38, R43, R38, RZ, 0xc0, !PT ;  /* 0x000000262b267212 */ /* 0x000fc400078ec0ff */
[----:B------:R-:W-:-:S04]  /*4820*/  VOTE.ANY R43, PT, P2 ;  /* 0x00000000002b7806 */ /* 0x000fc800010e0100 */
[----:B------:R-:W-:-:S04]  /*4830*/  @!P2 LOP3.LUT R43, RZ, R43, RZ, 0x33, !PT ;  /* 0x0000002bff2ba212 */ /* 0x000fc800078e33ff */
[----:B------:R-:W-:Y:S02]  /*4840*/  LOP3.LUT R38, R43, R38, RZ, 0xc0, !PT ;  /* 0x000000262b267212 */ /* 0x000fe400078ec0ff */
        /* <DEDUP_REMOVED lines=14> */
[----:B------:R-:W-:-:S04]  /*4930*/  LOP3.LUT R55, R43, R38, RZ, 0xc0, !PT ;  /* 0x000000262b377212 */ /* 0x000fc800078ec0ff */
[----:B------:R-:W0:Y:S01]  /*4940*/  FLO.U32 R43, R55 ;  /* 0x00000037002b7300 */ /* 0x000e2200000e0000 */
[----:B------:R-:W-:-:S07]  /*4950*/  LOP3.LUT R38, R14, R55, RZ, 0xc0, !PT ;  /* 0x000000370e267212 */ /* 0x000fce00078ec0ff */
[----:B------:R-:W1:Y:S01]  /*4960*/  POPC R38, R38 ;  /* 0x0000002600267309 */ /* 0x000e620000000000 */
[----:B0-----:R-:W-:-:S13]  /*4970*/  ISETP.NE.AND P0, PT, R24, R43, PT ;  /* 0x0000002b1800720c */ /* 0x001fda0003f05270 */
[----:B-1-34-:R-:W-:Y:S05]  /*4980*/  @P0 BRA `(.L_x_54) ;  /* 0x0000000000080947 */ /* 0x01afea0003800000 */
[----:B------:R-:W-:-:S05]  /*4990*/  IMAD R55, R40, 0x4, R29 ;  /* 0x0000000428377824 */ /* 0x000fca00078e021d */
[----:B------:R0:W1:Y:S02]  /*49a0*/  ATOMS.ADD R64, [R55], R38 ;  /* 0x000000263740738c */ /* 0x0000640000000000 */
.L_x_54:
[----:B------:R-:W-:Y:S05]  /*49b0*/  BSYNC.RECONVERGENT B0 ;  /* 0x0000000000007941 */ /* 0x000fea0003800200 */
.L_x_53:
[----:B------:R-:W-:Y:S01]  /*49c0*/  R2P PR, R58, 0x7f ;  /* 0x0000007f3a007804 */ /* 0x000fe20000000000 */
[----:B-1----:R1:W3:Y:S01]  /*49d0*/  SHFL.IDX PT, R43, R64, R43, 0x1f ;  /* 0x00001f2b402b7589 */ /* 0x0022e200000e0000 */
        /* <DEDUP_REMOVED lines=30> */
[----:B------:R-:W4:Y:S01]  /*4bc0*/  POPC R40, R40 ;  /* 0x0000002800287309 */ /* 0x000f220000000000 */
[----:B0-----:R-:W-:-:S13]  /*4bd0*/  ISETP.NE.AND P0, PT, R24, R55, PT ;  /* 0x000000371800720c */ /* 0x001fda0003f05270 */
[----:B-1-34-:R-:W-:Y:S05]  /*4be0*/  @P0 BRA `(.L_x_56) ;  /* 0x0000000000080947 */ /* 0x01afea0003800000 */
[----:B------:R-:W-:-:S05]  /*4bf0*/  IMAD R59, R58, 0x4, R29 ;  /* 0x000000043a3b7824 */ /* 0x000fca00078e021d */
[----:B------:R0:W1:Y:S02]  /*4c00*/  ATOMS.ADD R62, [R59], R40 ;  /* 0x000000283b3e738c */ /* 0x0000640000000000 */
.L_x_56:
[----:B------:R-:W-:Y:S05]  /*4c10*/  BSYNC.RECONVERGENT B0 ;  /* 0x0000000000007941 */ /* 0x000fea0003800200 */
.L_x_55:
[----:B------:R-:W-:Y:S01]  /*4c20*/  R2P PR, R60, 0x7f ;  /* 0x0000007f3c007804 */ /* 0x000fe20000000000 */
[----:B--2---:R-:W-:Y:S01]  /*4c30*/  IMAD.IADD R44, R44, 0x1, R47 ;  /* 0x000000012c2c7824 */ /* 0x004fe200078e022f */
[----:B------:R-:W-:Y:S01]  /*4c40*/  BSSY.RECONVERGENT B0, `(.L_x_57) ;  /* 0x0000025000007945 */ /* 0x000fe20003800200 */
[----:B------:R-:W-:Y:S02]  /*4c50*/  IMAD.IADD R46, R46, 0x1, R49 ;  /* 0x000000012e2e7824 */ /* 0x000fe400078e0231 */
[----:B-1----:R1:W2:Y:S01]  /*4c60*/  SHFL.IDX PT, R49, R62, R55, 0x1f ;  /* 0x00001f373e317589 */ /* 0x0022a200000e0000 */
[----:B------:R-:W-:-:S07]  /*4c70*/  IMAD.MOV.U32 R64, RZ, RZ, RZ ;  /* 0x000000ffff407224 */ /* 0x000fce00078e00ff */
[----:B------:R-:W-:Y:S02]  /*4c80*/  VOTE.ANY R58, PT, P0 ;  /* 0x00000000003a7806 */ /* 0x000fe400000e0100 */
[----:B------:R-:W-:Y:S02]  /*4c90*/  VOTE.ANY R47, PT, P1 ;  /* 0x00000000002f7806 */ /* 0x000fe400008e0100 */
        /* <DEDUP_REMOVED lines=22> */
[----:B------:R-:W-:Y:S02]  /*4e00*/  SHF.R.U32.HI R58, RZ, UR5, R6 ;  /* 0x00000005ff3a7c19 */ /* 0x000fe40008011606 */
[----:B0-----:R-:W0:Y:S01]  /*4e10*/  FLO.U32 R59, R61 ;  /* 0x0000003d003b7300 */ /* 0x001e2200000e0000 */
[----:B------:R-:W-:Y:S02]  /*4e20*/  LOP3.LUT R47, R14, R61, RZ, 0xc0, !PT ;  /* 0x0000003d0e2f7212 */ /* 0x000fe400078ec0ff */
[----:B------:R-:W-:-:S05]  /*4e30*/  LOP3.LUT R58, R58, UR4, RZ, 0x30, !PT ;  /* 0x000000043a3a7c12 */ /* 0x000fca000f8e30ff */
[----:B------:R-:W3:Y:S01]  /*4e40*/  POPC R47, R47 ;  /* 0x0000002f002f7309 */ /* 0x000ee20000000000 */
[----:B0-----:R-:W-:-:S13]  /*4e50*/  ISETP.NE.AND P0, PT, R24, R59, PT ;  /* 0x0000003b1800720c */ /* 0x001fda0003f05270 */
[----:B-123--:R-:W-:Y:S05]  /*4e60*/  @P0 BRA `(.L_x_58) ;  /* 0x0000000000080947 */ /* 0x00efea0003800000 */
[----:B------:R-:W-:-:S05]  /*4e70*/  IMAD R60, R60, 0x4, R29 ;  /* 0x000000043c3c7824 */ /* 0x000fca00078e021d */
[----:B------:R0:W1:Y:S02]  /*4e80*/  ATOMS.ADD R64, [R60], R47 ;  /* 0x0000002f3c40738c */ /* 0x0000640000000000 */
.L_x_58:
[----:B------:R-:W-:Y:S05]  /*4e90*/  BSYNC.RECONVERGENT B0 ;  /* 0x0000000000007941 */ /* 0x000fea0003800200 */
.L_x_57:
[----:B------:R-:W-:Y:S01]  /*4ea0*/  R2P PR, R58, 0x7f ;  /* 0x0000007f3a007804 */ /* 0x000fe20000000000 */
[----:B------:R-:W-:Y:S01]  /*4eb0*/  IMAD.IADD R52, R51, 0x1, R52 ;  /* 0x0000000133347824 */ /* 0x000fe200078e0234 */
[----:B-1----:R1:W2:Y:S01]  /*4ec0*/  SHFL.IDX PT, R64, R64, R59, 0x1f ;  /* 0x00001f3b40407589 */ /* 0x0022a200000e0000 */
[----:B------:R-:W-:Y:S01]  /*4ed0*/  BSSY.RECONVERGENT B0, `(.L_x_59) ;  /* 0x0000024000007945 */ /* 0x000fe20003800200 */
[----:B------:R-:W-:Y:S02]  /*4ee0*/  IMAD.IADD R56, R53, 0x1, R56 ;  /* 0x0000000135387824 */ /* 0x000fe400078e0238 */
[----:B------:R-:W-:-:S07]  /*4ef0*/  IMAD.MOV.U32 R62, RZ, RZ, RZ ;  /* 0x000000ffff3e7224 */ /* 0x000fce00078e00ff */
        /* <DEDUP_REMOVED lines=25> */
[----:B------:R-:W0:Y:S01]  /*5090*/  FLO.U32 R55, R61 ;  /* 0x0000003d00377300 */ /* 0x000e2200000e0000 */
[----:B------:R-:W-:Y:S02]  /*50a0*/  LOP3.LUT R51, R14, R61, RZ, 0xc0, !PT ;  /* 0x0000003d0e337212 */ /* 0x000fe400078ec0ff */
[----:B------:R-:W-:-:S05]  /*50b0*/  LOP3.LUT R60, R60, UR4, RZ, 0x30, !PT ;  /* 0x000000043c3c7c12 */ /* 0x000fca000f8e30ff */
[----:B------:R-:W3:Y:S01]  /*50c0*/  POPC R51, R51 ;  /* 0x0000003300337309 */ /* 0x000ee20000000000 */
[----:B0-----:R-:W-:-:S13]  /*50d0*/  ISETP.NE.AND P0, PT, R24, R55, PT ;  /* 0x000000371800720c */ /* 0x001fda0003f05270 */
[----:B-123--:R-:W-:Y:S05]  /*50e0*/  @P0 BRA `(.L_x_60) ;  /* 0x0000000000080947 */ /* 0x00efea0003800000 */
[----:B------:R-:W-:-:S05]  /*50f0*/  IMAD R58, R58, 0x4, R29 ;  /* 0x000000043a3a7824 */ /* 0x000fca00078e021d */
[----:B------:R0:W1:Y:S02]  /*5100*/  ATOMS.ADD R62, [R58], R51 ;  /* 0x000000333a3e738c */ /* 0x0000640000000000 */
.L_x_60:
[----:B------:R-:W-:Y:S05]  /*5110*/  BSYNC.RECONVERGENT B0 ;  /* 0x0000000000007941 */ /* 0x000fea0003800200 */
.L_x_59:
[----:B------:R-:W-:Y:S01]  /*5120*/  R2P PR, R60, 0x7f ;  /* 0x0000007f3c007804 */ /* 0x000fe20000000000 */
[----:B------:R-:W-:Y:S01]  /*5130*/  IMAD.IADD R48, R48, 0x1, R45 ;  /* 0x0000000130307824 */ /* 0x000fe200078e022d */
[----:B-1----:R1:W2:Y:S01]  /*5140*/  SHFL.IDX PT, R62, R62, R55, 0x1f ;  /* 0x00001f373e3e7589 */ /* 0x0022a200000e0000 */
[----:B------:R-:W-:Y:S01]  /*5150*/  BSSY.RECONVERGENT B0, `(.L_x_61) ;  /* 0x0000024000007945 */ /* 0x000fe20003800200 */
[----:B------:R-:W-:-:S09]  /*5160*/  IMAD.MOV.U32 R66, RZ, RZ, RZ ;  /* 0x000000ffff427224 */ /* 0x000fd200078e00ff */
        /* <DEDUP_REMOVED lines=23> */
[----:B------:R-:W-:Y:S01]  /*52e0*/  LOP3.LUT R53, R58, R53, RZ, 0xc0, !PT ;  /* 0x000000353a357212 */ /* 0x000fe200078ec0ff */
[----:B------:R-:W-:Y:S01]  /*52f0*/  IMAD.IADD R58, R37, 0x1, R36 ;  /* 0x00000001253a7824 */ /* 0x000fe200078e0224 */
        /* <DEDUP_REMOVED lines=9> */
.L_x_62:
[----:B------:R-:W-:Y:S05]  /*5390*/  BSYNC.RECONVERGENT B0 ;  /* 0x0000000000007941 */ /* 0x000fea0003800200 */
.L_x_61:
[----:B------:R-:W-:Y:S01]  /*53a0*/  R2P PR, R36, 0x7f ;  /* 0x0000007f24007804 */ /* 0x000fe20000000000 */
[----:B------:R-:W-:Y:S01]  /*53b0*/  IMAD.IADD R34, R35, 0x1, R34 ;  /* 0x0000000123227824 */ /* 0x000fe200078e0222 */
[----:B------:R-:W-:Y:S01]  /*53c0*/  BSSY.RECONVERGENT B0, `(.L_x_63) ;  /* 0x0000022000007945 */ /* 0x000fe20003800200 */
[----:B------:R-:W-:-:S10]  /*53d0*/  IMAD.MOV.U32 R55, RZ, RZ, RZ ;  /* 0x000000ffff377224 */ /* 0x000fd400078e00ff */
        /* <DEDUP_REMOVED lines=24> */
[----:B-1----:R0:W1:Y:S02]  /*5560*/  SHFL.IDX PT, R60, R66, R45, 0x1f ;  /* 0x00001f2d423c7589 */ /* 0x00206400000e0000 */
[----:B------:R-:W2:Y:S01]  /*5570*/  FLO.U32 R59, R53 ;  /* 0x00000035003b7300 */ /* 0x000ea200000e0000 */
[----:B------:R-:W-:-:S07]  /*5580*/  LOP3.LUT R35, R14, R53, RZ, 0xc0, !PT ;  /* 0x000000350e237212 */ /* 0x000fce00078ec0ff */
[----:B------:R-:W3:Y:S01]  /*5590*/  POPC R35, R35 ;  /* 0x0000002300237309 */ /* 0x000ee20000000000 */
[----:B--2---:R-:W-:-:S13]  /*55a0*/  ISETP.NE.AND P0, PT, R24, R59, PT ;  /* 0x0000003b1800720c */ /* 0x004fda0003f05270 */
[----:B01-3--:R-:W-:Y:S05]  /*55b0*/  @P0 BRA `(.L_x_64) ;  /* 0x0000000000080947 */ /* 0x00bfea0003800000 */
[----:B------:R-:W-:-:S05]  /*55c0*/  IMAD R36, R36, 0x4, R29 ;  /* 0x0000000424247824 */ /* 0x000fca00078e021d */
[----:B------:R0:W1:Y:S02]  /*55d0*/  ATOMS.ADD R55, [R36], R35 ;  /* 0x000000232437738c */ /* 0x0000640000000000 */
.L_x_64:
[----:B------:R-:W-:Y:S05]  /*55e0*/  BSYNC.RECONVERGENT B0 ;  /* 0x0000000000007941 */ /* 0x000fea0003800200 */
.L_x_63:
[----:B------:R-:W-:Y:S01]  /*55f0*/  R2P PR, R26, 0x7f ;  /* 0x0000007f1a007804 */ /* 0x000fe20000000000 */
[----:B01----:R0:W1:Y:S01]  /*5600*/  SHFL.IDX PT, R36, R55, R59, 0x1f ;  /* 0x00001f3b37247589 */ /* 0x00306200000e0000 */
[----:B------:R-:W-:Y:S11]  /*5610*/  BSSY.RECONVERGENT B0, `(.L_x_65) ;  /* 0x0000021000007945 */ /* 0x000ff60003800200 */
[----:B------:R-:W-:-:S02]  /*5620*/  VOTE.ANY R45, PT, P0 ;  /* 0x00000000002d7806 */ /* 0x000fc400000e0100 */
[----:B------:R-:W-:Y:S02]  /*5630*/  VOTE.ANY R66, PT, P1 ;  /* 0x0000000000427806 */ /* 0x000fe400008e0100 */
[----:B------:R-:W-:Y:S02]  /*5640*/  @!P0 LOP3.LUT R45, RZ, R45, RZ, 0x33, !PT ;  /* 0x0000002dff2d8212 */ /* 0x000fe400078e33ff */
[----:B------:R-:W-:Y:S02]  /*5650*/  @!P1 LOP3.LUT R66, RZ, R66, RZ, 0x33, !PT ;  /* 0x00000042ff429212 */ /* 0x000fe400078e33ff */
[----:B------:R-:W-:Y:S02]  /*5660*/  LOP3.LUT P0, RZ, R26, 0x80, RZ, 0xc0, !PT ;  /* 0x000000801aff7812 */ /* 0x000fe4000780c0ff */
        /* <DEDUP_REMOVED lines=19> */
[----:B------:R-:W2:Y:S01]  /*57a0*/  FLO.U32 R53, R45 ;  /* 0x0000002d00357300 */ /* 0x000ea200000e0000 */
[----:B------:R-:W-:-:S07]  /*57b0*/  LOP3.LUT R14, R14, R45, RZ, 0xc0, !PT ;  /* 0x0000002d0e0e7212 */ /* 0x000fce00078ec0ff */
[----:B0-----:R0:W3:Y:S01]  /*57c0*/  POPC R55, R14 ;  /* 0x0000000e00377309 */ /* 0x0010e20000000000 */
[----:B--2---:R-:W-:Y:S01]  /*57d0*/  ISETP.NE.AND P0, PT, R24, R53, PT ;  /* 0x000000351800720c */ /* 0x004fe20003f05270 */
[----:B------:R-:W-:-:S12]  /*57e0*/  IMAD.MOV.U32 R24, RZ, RZ, RZ ;  /* 0x000000ffff187224 */ /* 0x000fd800078e00ff */
[----:B01-3--:R-:W-:Y:S05]  /*57f0*/  @P0 BRA `(.L_x_66) ;  /* 0x0000000000080947 */ /* 0x00bfea0003800000 */
[----:B------:R-:W-:-:S06]  /*5800*/  IMAD R24, R26, 0x4, R29 ;  /* 0x000000041a187824 */ /* 0x000fcc00078e021d */
[----:B------:R0:W1:Y:S02]  /*5810*/  ATOMS.ADD R24, [R24], R55 ;  /* 0x000000371818738c */ /* 0x0000640000000000 */
.L_x_66:
[----:B------:R-:W-:Y:S05]  /*5820*/  BSYNC.RECONVERGENT B0 ;  /* 0x0000000000007941 */ /* 0x000fea0003800200 */
.L_x_65:
[----:B------:R-:W-:Y:S01]  /*5830*/  BAR.SYNC.DEFER_BLOCKING 0x0 ;  /* 0x0000000000007b1d */ /* 0x000fe20000010000 */
[----:B------:R-:W-:Y:S01]  /*5840*/  IMAD.IADD R26, R40, 0x1, R49 ;  /* 0x00000001281a7824 */ /* 0x000fe200078e0231 */
[----:B------:R-:W-:Y:S01]  /*5850*/  ISETP.NE.AND P0, PT, R50, RZ, PT ;  /* 0x000000ff3200720c */ /* 0x000fe20003f05270 */
[----:B------:R-:W-:Y:S02]  /*5860*/  IMAD.IADD R28, R28, 0x1, R39 ;  /* 0x000000011c1c7824 */ /* 0x000fe400078e0227 */
[----:B------:R-:W-:Y:S01]  /*5870*/  IMAD R40, R44, 0x4, R7 ;  /* 0x000000042c287824 */ /* 0x000fe200078e0207 */
[----:B------:R-:W-:Y:S01]  /*5880*/  BSSY B1, `(.L_x_67) ;  /* 0x000005c000017945 */ /* 0x000fe20003800000 */
[----:B------:R-:W-:Y:S01]  /*5890*/  IMAD.IADD R14, R38, 0x1, R43 ;  /* 0x00000001260e7824 */ /* 0x000fe200078e022b */
[----:B-1----:R-:W1:Y:S01]  /*58a0*/  SHFL.IDX PT, R24, R24, R53, 0x1f ;  /* 0x00001f3518187589 */ /* 0x002e6200000e0000 */
[----:B------:R-:W-:Y:S02]  /*58b0*/  IMAD R39, R46, 0x4, R7 ;  /* 0x000000042e277824 */ /* 0x000fe400078e0207 */
[----:B------:R-:W-:-:S02]  /*58c0*/  IMAD.IADD R60, R37, 0x1, R60 ;  /* 0x00000001253c7824 */ /* 0x000fc400078e023c */
[--C-:B------:R-:W-:Y:S02]  /*58d0*/  IMAD R38, R52, 0x4, R7.reuse ;  /* 0x0000000434267824 */ /* 0x100fe400078e0207 */
[----:B------:R-:W-:Y:S02]  /*58e0*/  IMAD.IADD R32, R33, 0x1, R32 ;  /* 0x0000000121207824 */ /* 0x000fe400078e0220 */
[----:B------:R-:W-:Y:S02]  /*58f0*/  IMAD.IADD R44, R35, 0x1, R36 ;  /* 0x00000001232c7824 */ /* 0x000fe400078e0224 */
[--C-:B------:R-:W-:Y:S02]  /*5900*/  IMAD R37, R56, 0x4, R7.reuse ;  /* 0x0000000438257824 */ /* 0x100fe400078e0207 */
[----:B------:R-:W-:Y:S02]  /*5910*/  IMAD.IADD R30, R31, 0x1, R30 ;  /* 0x000000011f1e7824 */ /* 0x000fe400078e021e */
[--C-:B------:R-:W-:Y:S01]  /*5920*/  IMAD R36, R48, 0x4, R7.reuse ;  /* 0x0000000430247824 */ /* 0x100fe200078e0207 */
[----:B------:R2:W-:Y:S01]  /*5930*/  STS [R40+-0x4], R27 ;  /* 0xfffffc1b28007388 */ /* 0x0005e20000000800 */
[----:B------:R-:W-:-:S02]  /*5940*/  IMAD R35, R58, 0x4, R7 ;  /* 0x000000043a237824 */ /* 0x000fc400078e0207 */
[--C-:B------:R-:W-:Y:S01]  /*5950*/  IMAD R34, R34, 0x4, R7.reuse ;  /* 0x0000000422227824 */ /* 0x100fe200078e0207 */
[----:B------:R-:W-:Y:S01]  /*5960*/  STS [R39+-0x4], R22 ;  /* 0xfffffc1627007388 */ /* 0x000fe20000000800 */
[--C-:B------:R-:W-:Y:S02]  /*5970*/  IMAD R33, R32, 0x4, R7.reuse ;  /* 0x0000000420217824 */ /* 0x100fe400078e0207 */
[----:B------:R-:W-:Y:S01]  /*5980*/  IMAD.IADD R64, R47, 0x1, R64 ;  /* 0x000000012f407824 */ /* 0x000fe200078e0240 */
[----:B------:R-:W-:Y:S01]  /*5990*/  STS [R38+-0x4], R21 ;  /* 0xfffffc1526007388 */ /* 0x000fe20000000800 */
[--C-:B------:R-:W-:Y:S02]  /*59a0*/  IMAD R32, R30, 0x4, R7.reuse ;  /* 0x000000041e207824 */ /* 0x100fe400078e0207 */
[----:B------:R-:W-:Y:S01]  /*59b0*/  IMAD.IADD R62, R51, 0x1, R62 ;  /* 0x00000001333e7824 */ /* 0x000fe200078e023e */
[----:B------:R-:W-:Y:S01]  /*59c0*/  STS [R37+-0x4], R18 ;  /* 0xfffffc1225007388 */ /* 0x000fe20000000800 */
[----:B------:R-:W-:-:S02]  /*59d0*/  IMAD R31, R28, 0x4, R7 ;  /* 0x000000041c1f7824 */ /* 0x000fc400078e0207 */
[--C-:B------:R-:W-:Y:S01]  /*59e0*/  IMAD R30, R14, 0x4, R7.reuse ;  /* 0x000000040e1e7824 */ /* 0x100fe200078e0207 */
[----:B------:R-:W-:Y:S01]  /*59f0*/  STS [R36+-0x4], R23 ;  /* 0xfffffc1724007388 */ /* 0x000fe20000000800 */
[--C-:B------:R-:W-:Y:S02]  /*5a00*/  IMAD R29, R26, 0x4, R7.reuse ;  /* 0x000000041a1d7824 */ /* 0x100fe400078e0207 */
[----:B-1----:R-:W-:Y:S01]  /*5a10*/  IMAD.IADD R24, R55, 0x1, R24 ;  /* 0x0000000137187824 */ /* 0x002fe200078e0218 */
[----:B------:R-:W-:Y:S01]  /*5a20*/  STS [R35+-0x4], R20 ;  /* 0xfffffc1423007388 */ /* 0x000fe20000000800 */
[--C-:B------:R-:W-:Y:S02]  /*5a30*/  IMAD R28, R64, 0x4, R7.reuse ;  /* 0x00000004401c7824 */ /* 0x100fe400078e0207 */
[--C-:B--2---:R-:W-:Y:S01]  /*5a40*/  IMAD R27, R62, 0x4, R7.reuse ;  /* 0x000000043e1b7824 */ /* 0x104fe200078e0207 */
[----:B------:R1:W-:Y:S01]  /*5a50*/  STS [R34+-0x4], R25 ;  /* 0xfffffc1922007388 */ /* 0x0003e20000000800 */
[----:B------:R-:W-:-:S02]  /*5a60*/  IMAD R26, R60, 0x4, R7 ;  /* 0x000000043c1a7824 */ /* 0x000fc400078e0207 */
[--C-:B------:R-:W-:Y:S01]  /*5a70*/  IMAD R24, R24, 0x4, R7.reuse ;  /* 0x0000000418187824 */ /* 0x100fe200078e0207 */
[----:B------:R-:W-:Y:S04]  /*5a80*/  STS [R33+-0x4], R10 ;  /* 0xfffffc0a21007388 */ /* 0x000fe80000000800 */
[----:B------:R-:W-:Y:S01]  /*5a90*/  STS [R32+-0x4], R17 ;  /* 0xfffffc1120007388 */ /* 0x000fe20000000800 */
[----:B-1----:R-:W-:-:S03]  /*5aa0*/  IMAD R25, R44, 0x4, R7 ;  /* 0x000000042c197824 */ /* 0x002fc600078e0207 */
[----:B------:R-:W-:Y:S04]  /*5ab0*/  STS [R31+-0x4], R12 ;  /* 0xfffffc0c1f007388 */ /* 0x000fe80000000800 */
[----:B------:R1:W-:Y:S04]  /*5ac0*/  STS [R30+-0x4], R19 ;  /* 0xfffffc131e007388 */ /* 0x0003e80000000800 */
[----:B------:R2:W-:Y:S04]  /*5ad0*/  STS [R29+-0x4], R16 ;  /* 0xfffffc101d007388 */ /* 0x0005e80000000800 */
[----:B------:R2:W-:Y:S01]  /*5ae0*/  STS [R28+-0x4], R9 ;  /* 0xfffffc091c007388 */ /* 0x0005e20000000800 */
[----:B-1----:R-:W-:-:S03]  /*5af0*/  IMAD R19, R3, 0x8, R7 ;  /* 0x0000000803137824 */ /* 0x002fc600078e0207 */
[----:B------:R2:W-:Y:S04]  /*5b00*/  STS [R27+-0x4], R6 ;  /* 0xfffffc061b007388 */ /* 0x0005e80000000800 */
[----:B------:R2:W-:Y:S04]  /*5b10*/  STS [R26+-0x4], R11 ;  /* 0xfffffc0b1a007388 */ /* 0x0005e80000000800 */
[----:B------:R2:W-:Y:S04]  /*5b20*/  STS [R25+-0x4], R8 ;  /* 0xfffffc0819007388 */ /* 0x0005e80000000800 */
[----:B------:R2:W-:Y:S01]  /*5b30*/  STS [R24+-0x4], R13 ;  /* 0xfffffc0d18007388 */ /* 0x0005e20000000800 */
[----:B------:R-:W-:Y:S05]  /*5b40*/  @P0 BRA `(.L_x_68) ;  /* 0x0000000000bc0947 */ /* 0x000fea0003800000 */
[----:B------:R-:W1:Y:S02]  /*5b50*/  LDCU.64 UR8, c[0x0][0x398] ;  /* 0x00007300ff0877ac */ /* 0x000e640008000a00 */
[----:B-1----:R-:W-:-:S04]  /*5b60*/  LEA R10, P0, R3, UR8, 0x3 ;  /* 0x00000008030a7c11 */ /* 0x002fc8000f8018ff */
[----:B--2---:R-:W-:-:S05]  /*5b70*/  LEA.HI.X R11, R3, UR9, RZ, 0x3, P0 ;  /* 0x00000009030b7c11 */ /* 0x004fca00080f1cff */
[----:B------:R-:W2:Y:S01]  /*5b80*/  LDG.E.64 R8, desc[UR6][R10.64] ;  /* 0x000000060a087981 */ /* 0x000ea2000c1e1b00 */
[----:B------:R-:W-:Y:S02]  /*5b90*/  SHF.R.S32.HI R13, RZ, 0x1f, R15 ;  /* 0x0000001fff0d7819 */ /* 0x000fe4000001140f */
[----:B--2---:R-:W-:-:S05]  /*5ba0*/  IADD3 R8, P0, PT, -R15, R8, RZ ;  /* 0x000000080f087210 */ /* 0x004fca0007f1e1ff */
[----:B------:R-:W-:Y:S01]  /*5bb0*/  IMAD.X R9, R9, 0x1, ~R13, P0 ;  /* 0x0000000109097824 */ /* 0x000fe200000e0e0d */
[----:B------:R-:W-:Y:S01]  /*5bc0*/  ISETP.GE.AND P0, PT, R42, 0x1, PT ;  /* 0x000000012a00780c */ /* 0x000fe20003f06270 */
[----:B------:R-:W-:-:S03]  /*5bd0*/  IMAD.MOV.U32 R13, RZ, RZ, R0 ;  /* 0x000000ffff0d7224 */ /* 0x000fc600078e0000 */
[----:B------:R1:W-:Y:S09]  /*5be0*/  STS.64 [R19+0x6600], R8 ;  /* 0x0066000813007388 */ /* 0x0003f20000000a00 */
[----:B------:R-:W-:Y:S05]  /*5bf0*/  @!P0 BRA `(.L_x_69) ;  /* 0x00000000006c8947 */ /* 0x000fea0003800000 */
[----:B------:R-:W-:Y:S01]  /*5c00*/  BSSY B0, `(.L_x_70) ;  /* 0x0000019000007945 */ /* 0x000fe20003800000 */
[----:B------:R-:W-:Y:S02]  /*5c10*/  IMAD.MOV.U32 R6, RZ, RZ, -0x1 ;  /* 0xffffffffff067424 */ /* 0x000fe400078e00ff */
[----:B------:R-:W-:Y:S02]  /*5c20*/  IMAD.MOV.U32 R10, RZ, RZ, R42 ;  /* 0x000000ffff0a7224 */ /* 0x000fe400078e002a */
[----:B------:R-:W-:-:S07]  /*5c30*/  IMAD.MOV.U32 R13, RZ, RZ, R0 ;  /* 0x000000ffff0d7224 */ /* 0x000fce00078e0000 */
.L_x_74:
[----:B-1----:R-:W1:Y:S01]  /*5c40*/  LDC.64 R8, c[0x0][0x380] ;  /* 0x0000e000ff087b82 */ /* 0x002e620000000a00 */
[----:B------:R-:W-:Y:S01]  /*5c50*/  VIADD R17, R10, 0xffffffff ;  /* 0xffffffff0a117836 */ /* 0x000fe20000000000 */
[----:B------:R-:W-:Y:S03]  /*5c60*/  BSSY B2, `(.L_x_71) ;  /* 0x0000008000027945 */ /* 0x000fe60003800000 */
[----:B------:R-:W-:-:S04]  /*5c70*/  IMAD R11, R17, 0x100, R3 ;  /* 0x00000100110b7824 */ /* 0x000fc800078e0203 */
[----:B-1----:R-:W-:-:S07]  /*5c80*/  IMAD.WIDE R8, R11, 0x4, R8 ;  /* 0x000000040b087825 */ /* 0x002fce00078e0208 */
.L_x_72:
[----:B------:R-:W-:Y:S05]  /*5c90*/  YIELD ;  /* 0x0000000000007946 */ /* 0x000fea0003800000 */
[----:B------:R1:W-:Y:S06]  /*5ca0*/  MEMBAR.SC.CTA ;  /* 0x0000000000007992 */ /* 0x0003ec0000000000 */
[----:B-1----:R-:W2:Y:S02]  /*5cb0*/  LDG.E.STRONG.SYS R11, desc[UR6][R8.64] ;  /* 0x00000006080b7981 */ /* 0x002ea4000c1f5900 */
[----:B--2---:R-:W-:-:S13]  /*5cc0*/  ISETP.NE.AND P0, PT, R11, RZ, PT ;  /* 0x000000ff0b00720c */ /* 0x004fda0003f05270 */
[----:B------:R-:W-:Y:S05]  /*5cd0*/  @!P0 BRA `(.L_x_72) ;  /* 0xfffffffc00ec8947 */ /* 0x000fea000383ffff */
[----:B------:R-:W-:Y:S05]  /*5ce0*/  BSYNC B2 ;  /* 0x0000000000027941 */ /* 0x000fea0003800000 */
.L_x_71:
[----:B------:R-:W-:Y:S01]  /*5cf0*/  BSSY.RECONVERGENT B2, `(.L_x_73) ;  /* 0x0000006000027945 */ /* 0x000fe20003800200 */
[C---:B------:R-:W-:Y:S02]  /*5d00*/  ISETP.GT.AND P0, PT, R11.reuse, -0x1, PT ;  /* 0xffffffff0b00780c */ /* 0x040fe40003f04270 */
[----:B------:R-:W-:Y:S01]  /*5d10*/  LOP3.LUT R8, R11, 0x3fffffff, RZ, 0xc0, !PT ;  /* 0x3fffffff0b087812 */ /* 0x000fe200078ec0ff */
[----:B------:R-:W-:Y:S05]  /*5d20*/  WARPSYNC.EXCLUSIVE R6 ;  /* 0x0000000006007348 */ /* 0x000fea0003a00000 */
[----:B------:R-:W-:-:S05]  /*5d30*/  IMAD.IADD R13, R8, 0x1, R13 ;  /* 0x00000001080d7824 */ /* 0x000fca00078e020d */
[----:B------:R-:W-:-:S07]  /*5d40*/  VOTE.ANY R6, PT, P0 ;  /* 0x0000000000067806 */ /* 0x000fce00000e0100 */
[----:B------:R-:W-:Y:S05]  /*5d50*/  BSYNC.RECONVERGENT B2 ;  /* 0x0000000000027941 */ /* 0x000fea0003800200 */
.L_x_73:
[----:B------:R-:W-:Y:S01]  /*5d60*/  ISETP.GT.U32.AND P1, PT, R10, 0x1, PT ;  /* 0x000000010a00780c */ /* 0x000fe20003f24070 */
[----:B------:R-:W-:-:S12]  /*5d70*/  IMAD.MOV.U32 R10, RZ, RZ, R17 ;  /* 0x000000ffff0a7224 */ /* 0x000fd800078e0011 */
[----:B------:R-:W-:Y:S05]  /*5d80*/  @P0 BRA P1, `(.L_x_74) ;  /* 0xfffffffc00ac0947 */ /* 0x000fea000083ffff */
[----:B------:R-:W-:Y:S05]  /*5d90*/  BSYNC B0 ;  /* 0x0000000000007941 */ /* 0x000fea0003800000 */
.L_x_70:
[----:B------:R2:W3:Y:S02]  /*5da0*/  LDS.64 R8, [R19+0x6600] ;  /* 0x0066000013087984 */ /* 0x0004e40000000a00 */
.L_x_69:
[----:B------:R-:W4:Y:S01]  /*5db0*/  LDC.64 R10, c[0x0][0x380] ;  /* 0x0000e000ff0a7b82 */ /* 0x000f220000000a00 */
[C---:B------:R-:W-:Y:S01]  /*5dc0*/  IMAD.IADD R17, R13.reuse, 0x1, -R0 ;  /* 0x000000010d117824 */ /* 0x040fe200078e0a00 */
[----:B------:R-:W-:Y:S01]  /*5dd0*/  LOP3.LUT R13, R13, 0x80000000, RZ, 0xfc, !PT ;  /* 0x800000000d0d7812 */ /* 0x000fe200078efcff */
[----:B------:R-:W-:-:S03]  /*5de0*/  IMAD R21, R42, 0x100, R3 ;  /* 0x000001002a157824 */ /* 0x000fc600078e0203 */
[----:B-1-3--:R-:W-:-:S04]  /*5df0*/  IADD3 R8, P0, PT, R17, R8, RZ ;  /* 0x0000000811087210 */ /* 0x00afc80007f1e0ff */
[----:B------:R-:W-:-:S05]  /*5e00*/  LEA.HI.X.SX32 R9, R17, R9, 0x1, P0 ;  /* 0x0000000911097211 */ /* 0x000fca00000f0eff */
[----:B------:R1:W-:Y:S01]  /*5e10*/  STS.64 [R19+0x6600], R8 ;  /* 0x0066000813007388 */ /* 0x0003e20000000a00 */
[----:B----4-:R-:W-:-:S05]  /*5e20*/  IMAD.WIDE R10, R21, 0x4, R10 ;  /* 0x00000004150a7825 */ /* 0x010fca00078e020a */
[----:B------:R1:W-:Y:S02]  /*5e30*/  STG.E.STRONG.SYS desc[UR6][R10.64], R13 ;  /* 0x0000000d0a007986 */ /* 0x0003e4000c115906 */
.L_x_68:
[----:B------:R-:W-:Y:S05]  /*5e40*/  BSYNC B1 ;  /* 0x0000000000017941 */ /* 0x000fea0003800000 */
.L_x_67:
[----:B------:R-:W3:Y:S01]  /*5e50*/  LDC R23, c[0x0][0x3c0] ;  /* 0x0000f000ff177b82 */ /* 0x000ee20000000800 */
[----:B--2---:R-:W-:-:S07]  /*5e60*/  VIADD R6, R54, 0x1980 ;  /* 0x0000198036067836 */ /* 0x004fce0000000000 */
[----:B-1----:R-:W1:Y:S01]  /*5e70*/  LDC.64 R10, c[0x0][0x390] ;  /* 0x0000e400ff0a7b82 */ /* 0x002e620000000a00 */
[----:B---3--:R-:W-:Y:S02]  /*5e80*/  ISETP.GE.AND P0, PT, R6, R23, PT ;  /* 0x000000170600720c */ /* 0x008fe40003f06270 */
[----:B-1----:R-:W-:-:S04]  /*5e90*/  ISETP.EQ.U32.AND P1, PT, R10, RZ, PT ;  /* 0x000000ff0a00720c */ /* 0x002fc80003f22070 */
[----:B------:R-:W-:-:S04]  /*5ea0*/  ISETP.EQ.OR.EX P0, PT, R11, RZ, !P0, P1 ;  /* 0x000000ff0b00720c */ /* 0x000fc80004702710 */
[----:B------:R-:W-:-:S13]  /*5eb0*/  ISETP.GT.U32.OR P0, PT, R3, 0xff, P0 ;  /* 0x000000ff0300780c */ /* 0x000fda0000704470 */
[----:B------:R-:W-:Y:S05]  /*5ec0*/  @P0 BRA `(.L_x_75) ;  /* 0x0000000000200947 */ /* 0x000fea0003800000 */
[----:B------:R-:W1:Y:S01]  /*5ed0*/  LDS.64 R8, [R19+0x6600] ;  /* 0x0066000013087984 */ /* 0x000e620000000a00 */
[C---:B------:R-:W-:Y:S02]  /*5ee0*/  LEA R10, P2, R3.reuse, R10, 0x3 ;  /* 0x0000000a030a7211 */ /* 0x040fe400078418ff */
[--C-:B------:R-:W-:Y:S02]  /*5ef0*/  SHF.R.S32.HI R13, RZ, 0x1f, R0.reuse ;  /* 0x0000001fff0d7819 */ /* 0x100fe40000011400 */
[----:B------:R-:W-:Y:S02]  /*5f00*/  LEA.HI.X R11, R3, R11, RZ, 0x3, P2 ;  /* 0x0000000b030b7211 */ /* 0x000fe400010f1cff */
[----:B-1----:R-:W-:Y:S02]  /*5f10*/  IADD3 R8, P0, P1, R8, R15, R0 ;  /* 0x0000000f08087210 */ /* 0x002fe4000791e000 */
[----:B------:R-:W-:-:S04]  /*5f20*/  SHF.R.S32.HI R15, RZ, 0x1f, R15 ;  /* 0x0000001fff0f7819 */ /* 0x000fc8000001140f */
[----:B------:R-:W-:-:S05]  /*5f30*/  IADD3.X R9, PT, PT, R9, R15, R13, P0, P1 ;  /* 0x0000000f09097210 */ /* 0x000fca00007e240d */
[----:B------:R1:W-:Y:S02]  /*5f40*/  STG.E.64 desc[UR6][R10.64], R8 ;  /* 0x000000080a007986 */ /* 0x0003e4000c101b06 */
.L_x_75:
[----:B------:R-:W-:Y:S01]  /*5f50*/  ISETP.GT.AND P0, PT, R6, R23, PT ;  /* 0x000000170600720c */ /* 0x000fe20003f04270 */
[----:B------:R-:W-:Y:S05]  /*5f60*/  WARPSYNC.ALL ;  /* 0x0000000000007948 */ /* 0x000fea0003800000 */
[----:B------:R-:W-:Y:S01]  /*5f70*/  BAR.SYNC.DEFER_BLOCKING 0x0 ;  /* 0x0000000000007b1d */ /* 0x000fe20000010000 */
[----:B------:R-:W-:-:S06]  /*5f80*/  IMAD R22, R3, 0x4, R7 ;  /* 0x0000000403167824 */ /* 0x000fcc00078e0207 */
[----:B------:R-:W-:Y:S05]  /*5f90*/  @P0 BRA `(.L_x_76) ;  /* 0x0000000c003c0947 */ /* 0x000fea0003800000 */
[----:B------:R-:W2:Y:S01]  /*5fa0*/  LDS R0, [R22] ;  /* 0x0000000016007984 */ /* 0x000ea20000000800 */
[----:B------:R-:W2:Y:S01]  /*5fb0*/  LDCU UR5, c[0x0][0x3c4] ;  /* 0x00007880ff0577ac */ /* 0x000ea20008000800 */
[----:B------:R-:W3:Y:S01]  /*5fc0*/  LDCU.64 UR8, c[0x0][0x3a0] ;  /* 0x00007400ff0877ac */ /* 0x000ee20008000a00 */
[----:B--2---:R-:W-:Y:S02]  /*5fd0*/  SHF.R.U32.HI R6, RZ, UR5, R0 ;  /* 0x00000005ff067c19 */ /* 0x004fe40008011600 */
[----:B------:R-:W-:Y:S02]  /*5fe0*/  LOP3.LUT R15, R0, 0x80000000, RZ, 0x3c, !PT ;  /* 0x80000000000f7812 */ /* 0x000fe400078e3cff */
[----:B------:R-:W-:-:S05]  /*5ff0*/  LOP3.LUT R6, R6, UR4, RZ, 0x30, !PT ;  /* 0x0000000406067c12 */ /* 0x000fca000f8e30ff */
[----:B-1----:R-:W-:-:S06]  /*6000*/  IMAD R8, R6, 0x8, R7 ;  /* 0x0000000806087824 */ /* 0x002fcc00078e0207 */
[----:B------:R-:W1:Y:S02]  /*6010*/  LDS.64 R8, [R8+0x6600] ;  /* 0x0066000008087984 */ /* 0x000e640000000a00 */
[----:B-1----:R-:W-:-:S05]  /*6020*/  IADD3 R6, P1, PT, R8, R3, RZ ;  /* 0x0000000308067210 */ /* 0x002fca0007f3e0ff */
[----:B------:R-:W-:Y:S01]  /*6030*/  IMAD.X R9, RZ, RZ, R9, P1 ;  /* 0x000000ffff097224 */ /* 0x000fe200008e0609 */
[----:B---3--:R-:W-:-:S04]  /*6040*/  LEA R10, P1, R6, UR8, 0x2 ;  /* 0x00000008060a7c11 */ /* 0x008fc8000f8210ff */
[----:B------:R-:W-:-:S05]  /*6050*/  LEA.HI.X R11, R6, UR9, R9, 0x2, P1 ;  /* 0x00000009060b7c11 */ /* 0x000fca00088f1409 */
[----:B------:R-:W-:Y:S01]  /*6060*/  STG.E desc[UR6][R10.64], R15 ;  /* 0x0000000f0a007986 */ /* 0x000fe2000c101906 */
[----:B------:R-:W-:-:S03]  /*6070*/  NOP ;  /* 0x0000000000007918 */ /* 0x000fc60000000000 */
[----:B------:R-:W1:Y:S02]  /*6080*/  LDS R0, [R22+0x600] ;  /* 0x0006000016007984 */ /* 0x000e640000000800 */
[----:B-1----:R-:W-:Y:S02]  /*6090*/  SHF.R.U32.HI R6, RZ, UR5, R0 ;  /* 0x00000005ff067c19 */ /* 0x002fe40008011600 */
[----:B------:R-:W-:Y:S02]  /*60a0*/  LOP3.LUT R15, R0, 0x80000000, RZ, 0x3c, !PT ;  /* 0x80000000000f7812 */ /* 0x000fe400078e3cff */
[----:B------:R-:W-:-:S05]  /*60b0*/  LOP3.LUT R6, R6, UR4, RZ, 0x30, !PT ;  /* 0x0000000406067c12 */ /* 0x000fca000f8e30ff */
[----:B------:R-:W-:-:S06]  /*60c0*/  IMAD R8, R6, 0x8, R7 ;  /* 0x0000000806087824 */ /* 0x000fcc00078e0207 */
[----:B------:R-:W1:Y:S02]  /*60d0*/  LDS.64 R8, [R8+0x6600] ;  /* 0x0066000008087984 */ /* 0x000e640000000a00 */
[----:B-1----:R-:W-:-:S05]  /*60e0*/  IADD3 R6, P1, PT, R8, R3, RZ ;  /* 0x0000000308067210 */ /* 0x002fca0007f3e0ff */
[----:B------:R-:W-:Y:S01]  /*60f0*/  IMAD.X R9, RZ, RZ, R9, P1 ;  /* 0x000000ffff097224 */ /* 0x000fe200008e0609 */
[----:B------:R-:W-:-:S04]  /*6100*/  LEA R12, P1, R6, UR8, 0x2 ;  /* 0x00000008060c7c11 */ /* 0x000fc8000f8210ff */
        /* <DEDUP_REMOVED lines=163> */
[----:B------:R-:W-:-:S05]  /*6b40*/  IMAD R12, R6, 0x8, R7 ;  /* 0x00000008060c7824 */ /* 0x000fca00078e0207 */
        /* <DEDUP_REMOVED lines=17> */
[----:B------:R1:W-:Y:S01]  /*6c60*/  STG.E desc[UR6][R6.64+0x6000], R9 ;  /* 0x0060000906007986 */ /* 0x0003e2000c101906 */
[----:B------:R-:W-:Y:S01]  /*6c70*/  NOP ;  /* 0x0000000000007918 */ /* 0x000fe20000000000 */
[----:B------:R-:W-:Y:S05]  /*6c80*/  BRA `(.L_x_77) ;  /* 0x00000014000c7947 */ /* 0x000fea0003800000 */
.L_x_76:
[----:B-1----:R-:W-:Y:S01]  /*6c90*/  IMAD R9, R42, -0x1980, R23 ;  /* 0xffffe6802a097824 */ /* 0x002fe200078e0217 */
[----:B------:R-:W-:Y:S01]  /*6ca0*/  BSSY.RECONVERGENT B0, `(.L_x_78) ;  /* 0x000001b000007945 */ /* 0x000fe20003800200 */
[C---:B------:R-:W-:Y:S02]  /*6cb0*/  VIADD R0, R3.reuse, 0x180 ;  /* 0x0000018003007836 */ /* 0x040fe40000000000 */
[C---:B------:R-:W-:Y:S01]  /*6cc0*/  VIADD R6, R3.reuse, 0x300 ;  /* 0x0000030003067836 */ /* 0x040fe20000000000 */
[CC--:B------:R-:W-:Y:S01]  /*6cd0*/  ISETP.GE.AND P1, PT, R3.reuse, R9.reuse, PT ;  /* 0x000000090300720c */ /* 0x0c0fe20003f26270 */
[C---:B------:R-:W-:Y:S01]  /*6ce0*/  VIADD R8, R3.reuse, 0x480 ;  /* 0x0000048003087836 */ /* 0x040fe20000000000 */
[-C--:B------:R-:W-:Y:S01]  /*6cf0*/  ISETP.GE.AND P2, PT, R0, R9.reuse, PT ;  /* 0x000000090000720c */ /* 0x080fe20003f46270 */
[C---:B------:R-:W-:Y:S01]  /*6d00*/  VIADD R0, R3.reuse, 0x600 ;  /* 0x0000060003007836 */ /* 0x040fe20000000000 */
[-C--:B------:R-:W-:Y:S01]  /*6d10*/  ISETP.GE.AND P3, PT, R6, R9.reuse, PT ;  /* 0x000000090600720c */ /* 0x080fe20003f66270 */
[C---:B------:R-:W-:Y:S01]  /*6d20*/  VIADD R6, R3.reuse, 0x780 ;  /* 0x0000078003067836 */ /* 0x040fe20000000000 */
[-C--:B------:R-:W-:Y:S01]  /*6d30*/  ISETP.GE.AND P4, PT, R8, R9.reuse, PT ;  /* 0x000000090800720c */ /* 0x080fe20003f86270 */
[----:B------:R-:W-:Y:S01]  /*6d40*/  VIADD R8, R3, 0x900 ;  /* 0x0000090003087836 */ /* 0x000fe20000000000 */
[----:B------:R-:W-:-:S02]  /*6d50*/  ISETP.GE.AND P5, PT, R0, R9, PT ;  /* 0x000000090000720c */ /* 0x000fc40003fa6270 */
[----:B------:R-:W-:-:S03]  /*6d60*/  ISETP.GE.AND P6, PT, R6, R9, PT ;  /* 0x000000090600720c */ /* 0x000fc60003fc6270 */
[----:B------:R-:W-:Y:S10]  /*6d70*/  @P1 BRA `(.L_x_79) ;  /* 0x0000000000341947 */ /* 0x000ff40003800000 */
[----:B------:R-:W1:Y:S01]  /*6d80*/  LDS R0, [R22] ;  /* 0x0000000016007984 */ /* 0x000e620000000800 */
[----:B------:R-:W1:Y:S01]  /*6d90*/  LDCU UR5, c[0x0][0x3c4] ;  /* 0x00007880ff0577ac */ /* 0x000e620008000800 */
[----:B------:R-:W2:Y:S01]  /*6da0*/  LDCU.64 UR8, c[0x0][0x3a0] ;  /* 0x00007400ff0877ac */ /* 0x000ea20008000a00 */
[----:B-1----:R-:W-:Y:S02]  /*6db0*/  SHF.R.U32.HI R6, RZ, UR5, R0 ;  /* 0x00000005ff067c19 */ /* 0x002fe40008011600 */
[----:B------:R-:W-:Y:S02]  /*6dc0*/  LOP3.LUT R13, R0, 0x80000000, RZ, 0x3c, !PT ;  /* 0x80000000000d7812 */ /* 0x000fe400078e3cff */
[----:B------:R-:W-:-:S05]  /*6dd0*/  LOP3.LUT R6, R6, UR4, RZ, 0x30, !PT ;  /* 0x0000000406067c12 */ /* 0x000fca000f8e30ff */
[----:B------:R-:W-:-:S05]  /*6de0*/  IMAD R6, R6, 0x8, R7 ;  /* 0x0000000806067824 */ /* 0x000fca00078e0207 */
[----:B------:R-:W1:Y:S02]  /*6df0*/  LDS.64 R10, [R6+0x6600] ;  /* 0x00660000060a7984 */ /* 0x000e640000000a00 */
[----:B-1----:R-:W-:-:S05]  /*6e00*/  IADD3 R12, P1, PT, R10, R3, RZ ;  /* 0x000000030a0c7210 */ /* 0x002fca0007f3e0ff */
[----:B------:R-:W-:Y:S01]  /*6e10*/  IMAD.X R11, RZ, RZ, R11, P1 ;  /* 0x000000ffff0b7224 */ /* 0x000fe200008e060b */
[----:B--2---:R-:W-:-:S04]  /*6e20*/  LEA R10, P1, R12, UR8, 0x2 ;  /* 0x000000080c0a7c11 */ /* 0x004fc8000f8210ff */
[----:B------:R-:W-:-:S05]  /*6e30*/  LEA.HI.X R11, R12, UR9, R11, 0x2, P1 ;  /* 0x000000090c0b7c11 */ /* 0x000fca00088f140b */
[----:B------:R1:W-:Y:S04]  /*6e40*/  STG.E desc[UR6][R10.64], R13 ;  /* 0x0000000d0a007986 */ /* 0x0003e8000c101906 */
.L_x_79:
[----:B------:R-:W-:Y:S05]  /*6e50*/  BSYNC.RECONVERGENT B0 ;  /* 0x0000000000007941 */ /* 0x000fea0003800200 */
.L_x_78:
[----:B------:R-:W-:Y:S01]  /*6e60*/  NOP ;  /* 0x0000000000007918 */ /* 0x000fe20000000000 */
[----:B------:R-:W-:Y:S01]  /*6e70*/  BSSY.RECONVERGENT B0, `(.L_x_80) ;  /* 0x0000011000007945 */ /* 0x000fe20003800200 */
[----:B------:R-:W-:Y:S01]  /*6e80*/  ISETP.GE.AND P1, PT, R8, R9, PT ;  /* 0x000000090800720c */ /* 0x000fe20003f26270 */
[----:B------:R-:W-:Y:S02]  /*6e90*/  VIADD R8, R3, 0xa80 ;  /* 0x00000a8003087836 */ /* 0x000fe40000000000 */
[----:B------:R-:W-:Y:S10]  /*6ea0*/  @P2 BRA `(.L_x_81) ;  /* 0x0000000000342947 */ /* 0x000ff40003800000 */
[----:B------:R-:W2:Y:S01]  /*6eb0*/  LDS R0, [R22+0x600] ;  /* 0x0006000016007984 */ /* 0x000ea20000000800 */
[----:B------:R-:W2:Y:S01]  /*6ec0*/  LDCU UR5, c[0x0][0x3c4] ;  /* 0x00007880ff0577ac */ /* 0x000ea20008000800 */
[----:B------:R-:W3:Y:S01]  /*6ed0*/  LDCU.64 UR8, c[0x0][0x3a0] ;  /* 0x00007400ff0877ac */ /* 0x000ee20008000a00 */
[----:B--2---:R-:W-:Y:S02]  /*6ee0*/  SHF.R.U32.HI R6, RZ, UR5, R0 ;  /* 0x00000005ff067c19 */ /* 0x004fe40008011600 */
[----:B-1----:R-:W-:Y:S02]  /*6ef0*/  LOP3.LUT R13, R0, 0x80000000, RZ, 0x3c, !PT ;  /* 0x80000000000d7812 */ /* 0x002fe400078e3cff */
[----:B------:R-:W-:-:S05]  /*6f00*/  LOP3.LUT R6, R6, UR4, RZ, 0x30, !PT ;  /* 0x0000000406067c12 */ /* 0x000fca000f8e30ff */
[----:B------:R-:W-:-:S05]  /*6f10*/  IMAD R6, R6, 0x8, R7 ;  /* 0x0000000806067824 */ /* 0x000fca00078e0207 */
[----:B------:R-:W1:Y:S02]  /*6f20*/  LDS.64 R10, [R6+0x6600] ;  /* 0x00660000060a7984 */ /* 0x000e640000000a00 */
[----:B-1----:R-:W-:-:S05]  /*6f30*/  IADD3 R12, P2, PT, R10, R3, RZ ;  /* 0x000000030a0c7210 */ /* 0x002fca0007f5e0ff */
[----:B------:R-:W-:Y:S01]  /*6f40*/  IMAD.X R11, RZ, RZ, R11, P2 ;  /* 0x000000ffff0b7224 */ /* 0x000fe200010e060b */
[----:B---3--:R-:W-:-:S04]  /*6f50*/  LEA R10, P2, R12, UR8, 0x2 ;  /* 0x000000080c0a7c11 */ /* 0x008fc8000f8410ff */
[----:B------:R-:W-:-:S05]  /*6f60*/  LEA.HI.X R11, R12, UR9, R11, 0x2, P2 ;  /* 0x000000090c0b7c11 */ /* 0x000fca00090f140b */
[----:B------:R2:W-:Y:S04]  /*6f70*/  STG.E desc[UR6][R10.64+0x600], R13 ;  /* 0x0006000d0a007986 */ /* 0x0005e8000c101906 */
.L_x_81:
[----:B------:R-:W-:Y:S05]  /*6f80*/  BSYNC.RECONVERGENT B0 ;  /* 0x0000000000007941 */ /* 0x000fea0003800200 */
.L_x_80:
[----:B------:R-:W-:Y:S01]  /*6f90*/  NOP ;  /* 0x0000000000007918 */ /* 0x000fe20000000000 */
[----:B------:R-:W-:Y:S01]  /*6fa0*/  BSSY.RECONVERGENT B0, `(.L_x_82) ;  /* 0x0000011000007945 */ /* 0x000fe20003800200 */
[----:B------:R-:W-:Y:S02]  /*6fb0*/  ISETP.GE.AND P2, PT, R8, R9, PT ;  /* 0x000000090800720c */ /* 0x000fe40003f46270 */
[----:B------:R-:W-:Y:S01]  /*6fc0*/  LOP3.LUT R8, R3, 0xc00, RZ, 0xfc, !PT ;  /* 0x00000c0003087812 */ /* 0x000fe200078efcff */
[----:B------:R-:W-:Y:S10]  /*6fd0*/  @P3 BRA `(.L_x_83) ;  /* 0x0000000000343947 */ /* 0x000ff40003800000 */
[----:B------:R-:W3:Y:S01]  /*6fe0*/  LDS R0, [R22+0xc00] ;  /* 0x000c000016007984 */ /* 0x000ee20000000800 */
[----:B------:R-:W3:Y:S01]  /*6ff0*/  LDCU UR5, c[0x0][0x3c4] ;  /* 0x00007880ff0577ac */ /* 0x000ee20008000800 */
[----:B------:R-:W4:Y:S01]  /*7000*/  LDCU.64 UR8, c[0x0][0x3a0] ;  /* 0x00007400ff0877ac */ /* 0x000f220008000a00 */
[----:B---3--:R-:W-:Y:S02]  /*7010*/  SHF.R.U32.HI R6, RZ, UR5, R0 ;  /* 0x00000005ff067c19 */ /* 0x008fe40008011600 */
[----:B-12---:R-:W-:Y:S02]  /*7020*/  LOP3.LUT R13, R0, 0x80000000, RZ, 0x3c, !PT ;  /* 0x80000000000d7812 */ /* 0x006fe400078e3cff */
[----:B------:R-:W-:-:S05]  /*7030*/  LOP3.LUT R6, R6, UR4, RZ, 0x30, !PT ;  /* 0x0000000406067c12 */ /* 0x000fca000f8e30ff */
[----:B------:R-:W-:-:S05]  /*7040*/  IMAD R6, R6, 0x8, R7 ;  /* 0x0000000806067824 */ /* 0x000fca00078e0207 */
[----:B------:R-:W1:Y:S02]  /*7050*/  LDS.64 R10, [R6+0x6600] ;  /* 0x00660000060a7984 */ /* 0x000e640000000a00 */
[----:B-1----:R-:W-:-:S05]  /*7060*/  IADD3 R12, P3, PT, R10, R3, RZ ;  /* 0x000000030a0c7210 */ /* 0x002fca0007f7e0ff */
[----:B------:R-:W-:Y:S01]  /*7070*/  IMAD.X R11, RZ, RZ, R11, P3 ;  /* 0x000000ffff0b7224 */ /* 0x000fe200018e060b */
[----:B----4-:R-:W-:-:S04]  /*7080*/  LEA R10, P3, R12, UR8, 0x2 ;  /* 0x000000080c0a7c11 */ /* 0x010fc8000f8610ff */
[----:B------:R-:W-:-:S05]  /*7090*/  LEA.HI.X R11, R12, UR9, R11, 0x2, P3 ;  /* 0x000000090c0b7c11 */ /* 0x000fca00098f140b */
[----:B------:R3:W-:Y:S04]  /*70a0*/  STG.E desc[UR6][R10.64+0xc00], R13 ;  /* 0x000c000d0a007986 */ /* 0x0007e8000c101906 */
.L_x_83:
[----:B------:R-:W-:Y:S05]  /*70b0*/  BSYNC.RECONVERGENT B0 ;  /* 0x0000000000007941 */ /* 0x000fea0003800200 */
.L_x_82:
[----:B------:R-:W-:Y:S01]  /*70c0*/  NOP ;  /* 0x0000000000007918 */ /* 0x000fe20000000000 */
[----:B------:R-:W-:Y:S01]  /*70d0*/  BSSY.RECONVERGENT B0, `(.L_x_84) ;  /* 0x0000011000007945 */ /* 0x000fe20003800200 */
[----:B------:R-:W-:Y:S01]  /*70e0*/  ISETP.GE.AND P3, PT, R8, R9, PT ;  /* 0x000000090800720c */ /* 0x000fe20003f66270 */
[----:B------:R-:W-:Y:S02]  /*70f0*/  VIADD R8, R3, 0xd80 ;  /* 0x00000d8003087836 */ /* 0x000fe40000000000 */
[----:B------:R-:W-:Y:S10]  /*7100*/  @P4 BRA `(.L_x_85) ;  /* 0x0000000000344947 */ /* 0x000ff40003800000 */
[----:B------:R-:W4:Y:S01]  /*7110*/  LDS R0, [R22+0x1200] ;  /* 0x0012000016007984 */ /* 0x000f220000000800 */
[----:B------:R-:W4:Y:S01]  /*7120*/  LDCU UR5, c[0x0][0x3c4] ;  /* 0x00007880ff0577ac */ /* 0x000f220008000800 */
[----:B------:R-:W5:Y:S01]  /*7130*/  LDCU.64 UR8, c[0x0][0x3a0] ;  /* 0x00007400ff0877ac */ /* 0x000f620008000a00 */
[----:B----4-:R-:W-:Y:S02]  /*7140*/  SHF.R.U32.HI R6, RZ, UR5, R0 ;  /* 0x00000005ff067c19 */ /* 0x010fe40008011600 */
[----:B-123--:R-:W-:Y:S02]  /*7150*/  LOP3.LUT R13, R0, 0x80000000, RZ, 0x3c, !PT ;  /* 0x80000000000d7812 */ /* 0x00efe400078e3cff */
[----:B------:R-:W-:-:S05]  /*7160*/  LOP3.LUT R6, R6, UR4, RZ, 0x30, !PT ;  /* 0x0000000406067c12 */ /* 0x000fca000f8e30ff */
[----:B------:R-:W-:-:S05]  /*7170*/  IMAD R6, R6, 0x8, R7 ;  /* 0x0000000806067824 */ /* 0x000fca00078e0207 */
[----:B------:R-:W1:Y:S02]  /*7180*/  LDS.64 R10, [R6+0x6600] ;  /* 0x00660000060a7984 */ /* 0x000e640000000a00 */
[----:B-1----:R-:W-:-:S05]  /*7190*/  IADD3 R12, P4, PT, R10, R3, RZ ;  /* 0x000000030a0c7210 */ /* 0x002fca0007f9e0ff */
[----:B------:R-:W-:Y:S01]  /*71a0*/  IMAD.X R11, RZ, RZ, R11, P4 ;  /* 0x000000ffff0b7224 */ /* 0x000fe200020e060b */
[----:B-----5:R-:W-:-:S04]  /*71b0*/  LEA R10, P4, R12, UR8, 0x2 ;  /* 0x000000080c0a7c11 */ /* 0x020fc8000f8810ff */
[----:B------:R-:W-:-:S05]  /*71c0*/  LEA.HI.X R11, R12, UR9, R11, 0x2, P4 ;  /* 0x000000090c0b7c11 */ /* 0x000fca000a0f140b */
[----:B------:R4:W-:Y:S04]  /*71d0*/  STG.E desc[UR6][R10.64+0x1200], R13 ;  /* 0x0012000d0a007986 */ /* 0x0009e8000c101906 */
.L_x_85:
[----:B------:R-:W-:Y:S05]  /*71e0*/  BSYNC.RECONVERGENT B0 ;  /* 0x0000000000007941 */ /* 0x000fea0003800200 */
.L_x_84:
[----:B------:R-:W-:Y:S01]  /*71f0*/  NOP ;  /* 0x0000000000007918 */ /* 0x000fe20000000000 */
[----:B------:R-:W-:Y:S01]  /*7200*/  BSSY.RECONVERGENT B0, `(.L_x_86) ;  /* 0x0000011000007945 */ /* 0x000fe20003800200 */
[----:B------:R-:W-:Y:S01]  /*7210*/  ISETP.GE.AND P4, PT, R8, R9, PT ;  /* 0x000000090800720c */ /* 0x000fe20003f86270 */
[----:B------:R-:W-:Y:S02]  /*7220*/  VIADD R8, R3, 0xf00 ;  /* 0x00000f0003087836 */ /* 0x000fe40000000000 */
[----:B------:R-:W-:Y:S10]  /*7230*/  @P5 BRA `(.L_x_87) ;  /* 0x0000000000345947 */ /* 0x000ff40003800000 */
[----:B------:R-:W5:Y:S01]  /*7240*/  LDS R0, [R22+0x1800] ;  /* 0x0018000016007984 */ /* 0x000f620000000800 */
[----:B------:R-:W5:Y:S01]  /*7250*/  LDCU UR5, c[0x0][0x3c4] ;  /* 0x00007880ff0577ac */ /* 0x000f620008000800 */
[----:B------:R-:W0:Y:S01]  /*7260*/  LDCU.64 UR8, c[0x0][0x3a0] ;  /* 0x00007400ff0877ac */ /* 0x000e220008000a00 */
[----:B-----5:R-:W-:Y:S02]  /*7270*/  SHF.R.U32.HI R6, RZ, UR5, R0 ;  /* 0x00000005ff067c19 */ /* 0x020fe40008011600 */
[----:B-1234-:R-:W-:Y:S02]  /*7280*/  LOP3.LUT R13, R0, 0x80000000, RZ, 0x3c, !PT ;  /* 0x80000000000d7812 */ /* 0x01efe400078e3cff */
[----:B------:R-:W-:-:S05]  /*7290*/  LOP3.LUT R6, R6, UR4, RZ, 0x30, !PT ;  /* 0x0000000406067c12 */ /* 0x000fca000f8e30ff */
[----:B------:R-:W-:-:S05]  /*72a0*/  IMAD R6, R6, 0x8, R7 ;  /* 0x0000000806067824 */ /* 0x000fca00078e0207 */
[----:B------:R-:W1:Y:S02]  /*72b0*/  LDS.64 R10, [R6+0x6600] ;  /* 0x00660000060a7984 */ /* 0x000e640000000a00 */
[----:B-1----:R-:W-:-:S05]  /*72c0*/  IADD3 R12, P5, PT, R10, R3, RZ ;  /* 0x000000030a0c7210 */ /* 0x002fca0007fbe0ff */
[----:B------:R-:W-:Y:S01]  /*72d0*/  IMAD.X R11, RZ, RZ, R11, P5 ;  /* 0x000000ffff0b7224 */ /* 0x000fe200028e060b */
[----:B0-----:R-:W-:-:S04]  /*72e0*/  LEA R10, P5, R12, UR8, 0x2 ;  /* 0x000000080c0a7c11 */ /* 0x001fc8000f8a10ff */
[----:B------:R-:W-:-:S05]  /*72f0*/  LEA.HI.X R11, R12, UR9, R11, 0x2, P5 ;  /* 0x000000090c0b7c11 */ /* 0x000fca000a8f140b */
[----:B------:R0:W-:Y:S04]  /*7300*/  STG.E desc[UR6][R10.64+0x1800], R13 ;  /* 0x0018000d0a007986 */ /* 0x0001e8000c101906 */
.L_x_87:
[----:B------:R-:W-:Y:S05]  /*7310*/  BSYNC.RECONVERGENT B0 ;  /* 0x0000000000007941 */ /* 0x000fea0003800200 */
.L_x_86:
        /* <DEDUP_REMOVED lines=9> */
[----:B01234-:R-:W-:Y:S02]  /*73b0*/  LOP3.LUT R13, R0, 0x80000000, RZ, 0x3c, !PT ;  /* 0x80000000000d7812 */ /* 0x01ffe400078e3cff */
[----:B------:R-:W-:-:S05]  /*73c0*/  LOP3.LUT R6, R6, UR4, RZ, 0x30, !PT ;  /* 0x0000000406067c12 */ /* 0x000fca000f8e30ff */
[----:B------:R-:W-:-:S05]  /*73d0*/  IMAD R6, R6, 0x8, R7 ;  /* 0x0000000806067824 */ /* 0x000fca00078e0207 */
[----:B------:R-:W0:Y:S02]  /*73e0*/  LDS.64 R10, [R6+0x6600] ;  /* 0x00660000060a7984 */ /* 0x000e240000000a00 */
[----:B0-----:R-:W-:-:S05]  /*73f0*/  IADD3 R12, P6, PT, R10, R3, RZ ;  /* 0x000000030a0c7210 */ /* 0x001fca0007fde0ff */
[----:B------:R-:W-:Y:S01]  /*7400*/  IMAD.X R11, RZ, RZ, R11, P6 ;  /* 0x000000ffff0b7224 */ /* 0x000fe200030e060b */
[----:B------:R-:W-:-:S04]  /*7410*/  LEA R10, P6, R12, UR8, 0x2 ;  /* 0x000000080c0a7c11 */ /* 0x000fc8000f8c10ff */
[----:B------:R-:W-:-:S05]  /*7420*/  LEA.HI.X R11, R12, UR9, R11, 0x2, P6 ;  /* 0x000000090c0b7c11 */ /* 0x000fca000b0f140b */
[----:B------:R0:W-:Y:S04]  /*7430*/  STG.E desc[UR6][R10.64+0x1e00], R13 ;  /* 0x001e000d0a007986 */ /* 0x0001e8000c101906 */
.L_x_89:
[----:B------:R-:W-:Y:S05]  /*7440*/  BSYNC.RECONVERGENT B0 ;  /* 0x0000000000007941 */ /* 0x000fea0003800200 */
.L_x_88:
        /* <DEDUP_REMOVED lines=18> */
.L_x_91:
[----:B------:R-:W-:Y:S05]  /*7570*/  BSYNC.RECONVERGENT B0 ;  /* 0x0000000000007941 */ /* 0x000fea0003800200 */
.L_x_90:
        /* <DEDUP_REMOVED lines=18> */
.L_x_93:
[----:B------:R-:W-:Y:S05]  /*76a0*/  BSYNC.RECONVERGENT B0 ;  /* 0x0000000000007941 */ /* 0x000fea0003800200 */
.L_x_92:
        /* <DEDUP_REMOVED lines=18> */
.L_x_95:
[----:B------:R-:W-:Y:S05]  /*77d0*/  BSYNC.RECONVERGENT B0 ;  /* 0x0000000000007941 */ /* 0x000fea0003800200 */
.L_x_94:
        /* <DEDUP_REMOVED lines=18> */
.L_x_97:
[----:B------:R-:W-:Y:S05]  /*7900*/  BSYNC.RECONVERGENT B0 ;  /* 0x0000000000007941 */ /* 0x000fea0003800200 */
.L_x_96:
[----:B------:R-:W-:Y:S01]  /*7910*/  NOP ;  /* 0x0000000000007918 */ /* 0x000fe20000000000 */
[----:B------:R-:W-:Y:S01]  /*7920*/  BSSY.RECONVERGENT B0, `(.L_x_98) ;  /* 0x0000011000007945 */ /* 0x000fe20003800200 */
[----:B------:R-:W-:Y:S02]  /*7930*/  ISETP.GE.AND P4, PT, R8, R9, PT ;  /* 0x000000090800720c */ /* 0x000fe40003f86270 */
[----:B------:R-:W-:Y:S01]  /*7940*/  LOP3.LUT R8, R3, 0x1800, RZ, 0xfc, !PT ;  /* 0x0000180003087812 */ /* 0x000fe200078efcff */
        /* <DEDUP_REMOVED lines=14> */
.L_x_99:
[----:B------:R-:W-:Y:S05]  /*7a30*/  BSYNC.RECONVERGENT B0 ;  /* 0x0000000000007941 */ /* 0x000fea0003800200 */
.L_x_98:
[----:B------:R-:W-:Y:S01]  /*7a40*/  NOP ;  /* 0x0000000000007918 */ /* 0x000fe20000000000 */
[----:B------:R-:W-:Y:S01]  /*7a50*/  BSSY.RECONVERGENT B0, `(.L_x_100) ;  /* 0x0000010000007945 */ /* 0x000fe20003800200 */
[----:B------:R-:W-:-:S03]  /*7a60*/  ISETP.GE.AND P5, PT, R8, R9, PT ;  /* 0x000000090800720c */ /* 0x000fc60003fa6270 */
        /* <DEDUP_REMOVED lines=14> */
.L_x_101:
[----:B------:R-:W-:Y:S05]  /*7b50*/  BSYNC.RECONVERGENT B0 ;  /* 0x0000000000007941 */ /* 0x000fea0003800200 */
.L_x_100:
[----:B------:R-:W-:Y:S01]  /*7b60*/  NOP ;  /* 0x0000000000007918 */ /* 0x000fe20000000000 */
[----:B------:R-:W-:Y:S04]  /*7b70*/  BSSY.RECONVERGENT B0, `(.L_x_102) ;  /* 0x000000f000007945 */ /* 0x000fe80003800200 */
[----:B------:R-:W-:Y:S05]  /*7b80*/  @P1 BRA `(.L_x_103) ;  /* 0x0000000000341947 */ /* 0x000fea0003800000 */
        /* <DEDUP_REMOVED lines=13> */
.L_x_103:
[----:B------:R-:W-:Y:S05]  /*7c60*/  BSYNC.RECONVERGENT B0 ;  /* 0x0000000000007941 */ /* 0x000fea0003800200 */
.L_x_102:
        /* <DEDUP_REMOVED lines=16> */
.L_x_105:
[----:B------:R-:W-:Y:S05]  /*7d70*/  BSYNC.RECONVERGENT B0 ;  /* 0x0000000000007941 */ /* 0x000fea0003800200 */
.L_x_104:
        /* <DEDUP_REMOVED lines=16> */
.L_x_107:
[----:B------:R-:W-:Y:S05]  /*7e80*/  BSYNC.RECONVERGENT B0 ;  /* 0x0000000000007941 */ /* 0x000fea0003800200 */
.L_x_106:
        /* <DEDUP_REMOVED lines=16> */
.L_x_109:
[----:B------:R-:W-:Y:S05]  /*7f90*/  BSYNC.RECONVERGENT B0 ;  /* 0x0000000000007941 */ /* 0x000fea0003800200 */
.L_x_108:
[----:B------:R-:W-:Y:S01]  /*7fa0*/  NOP ;  /* 0x0000000000007918 */ /* 0x000fe20000000000 */
[----:B------:R-:W-:Y:S04]  /*7fb0*/  BSSY.RECONVERGENT B0, `(.L_x_110) ;  /* 0x000000f000007945 */ /* 0x000fe80003800200 */
[----:B------:R-:W-:Y:S05]  /*7fc0*/  @P5 BRA `(.L_x_111) ;  /* 0x0000000000345947 */ /* 0x000fea0003800000 */
[----:B------:R-:W5:Y:S01]  /*7fd0*/  LDS R0, [R22+0x6000] ;  /* 0x0060000016007984 */ /* 0x000f620000000800 */
[----:B------:R-:W5:Y:S01]  /*7fe0*/  LDCU UR5, c[0x0][0x3c4] ;  /* 0x00007880ff0577ac */ /* 0x000f620008000800 */
[----:B------:R-:W1:Y:S01]  /*7ff0*/  LDCU.64 UR8, c[0x0][0x3a0] ;  /* 0x00007400ff0877ac */ /* 0x000e620008000a00 */
[----:B-----5:R-:W-:-:S04]  /*8000*/  SHF.R.U32.HI R6, RZ, UR5, R0 ;  /* 0x00000005ff067c19 */ /* 0x020fc80008011600 */
[----:B------:R-:W-:-:S05]  /*8010*/  LOP3.LUT R6, R6, UR4, RZ, 0x30, !PT ;  /* 0x0000000406067c12 */ /* 0x000fca000f8e30ff */
[----:B0-----:R-:W-:-:S05]  /*8020*/  IMAD R8, R6, 0x8, R7 ;  /* 0x0000000806087824 */ /* 0x001fca00078e0207 */
[----:B------:R-:W0:Y:S02]  /*8030*/  LDS.64 R6, [R8+0x6600] ;  /* 0x0066000008067984 */ /* 0x000e240000000a00 */
[----:B0-----:R-:W-:-:S05]  /*8040*/  IADD3 R9, P1, PT, R6, R3, RZ ;  /* 0x0000000306097210 */ /* 0x001fca0007f3e0ff */
[----:B-1234-:R-:W-:Y:S01]  /*8050*/  IMAD.X R10, RZ, RZ, R7, P1 ;  /* 0x000000ffff0a7224 */ /* 0x01efe200008e0607 */
[----:B------:R-:W-:-:S04]  /*8060*/  LEA R6, P1, R9, UR8, 0x2 ;  /* 0x0000000809067c11 */ /* 0x000fc8000f8210ff */
[----:B------:R-:W-:Y:S02]  /*8070*/  LEA.HI.X R7, R9, UR9, R10, 0x2, P1 ;  /* 0x0000000909077c11 */ /* 0x000fe400088f140a */
[----:B------:R-:W-:-:S05]  /*8080*/  LOP3.LUT R9, R0, 0x80000000, RZ, 0x3c, !PT ;  /* 0x8000000000097812 */ /* 0x000fca00078e3cff */
[----:B------:R0:W-:Y:S02]  /*8090*/  STG.E desc[UR6][R6.64+0x6000], R9 ;  /* 0x0060000906007986 */ /* 0x0001e4000c101906 */
.L_x_111:
[----:B------:R-:W-:Y:S05]  /*80a0*/  BSYNC.RECONVERGENT B0 ;  /* 0x0000000000007941 */ /* 0x000fea0003800200 */
.L_x_110:
[----:B------:R-:W-:Y:S01]  /*80b0*/  NOP ;  /* 0x0000000000007918 */ /* 0x000fe20000000000 */
.L_x_77:
[----:B------:R-:W5:Y:S01]  /*80c0*/  LDS R0, [R22] ;  /* 0x0000000016007984 */ /* 0x000f620000000800 */
[----:B------:R-:W5:Y:S03]  /*80d0*/  LDCU UR5, c[0x0][0x3c4] ;  /* 0x00007880ff0577ac */ /* 0x000f660008000800 */
[----:B01----:R-:W0:Y:S04]  /*80e0*/  LDS R6, [R22+0x600] ;  /* 0x0006000016067984 */ /* 0x003e280000000800 */
[----:B------:R-:W1:Y:S04]  /*80f0*/  LDS R7, [R22+0xc00] ;  /* 0x000c000016077984 */ /* 0x000e680000000800 */
[----:B------:R-:W1:Y:S04]  /*8100*/  LDS R8, [R22+0x1200] ;  /* 0x0012000016087984 */ /* 0x000e680000000800 */
[----:B------:R-:W1:Y:S04]  /*8110*/  LDS R9, [R22+0x1800] ;  /* 0x0018000016097984 */ /* 0x000e680000000800 */
[----:B--234-:R-:W2:Y:S04]  /*8120*/  LDS R10, [R22+0x1e00] ;  /* 0x001e0000160a7984 */ /* 0x01cea80000000800 */
[----:B------:R-:W3:Y:S04]  /*8130*/  LDS R11, [R22+0x2400] ;  /* 0x00240000160b7984 */ /* 0x000ee80000000800 */
[----:B------:R-:W4:Y:S04]  /*8140*/  LDS R12, [R22+0x2a00] ;  /* 0x002a0000160c7984 */ /* 0x000f280000000800 */
[----:B------:R-:W4:Y:S04]  /*8150*/  LDS R13, [R22+0x3000] ;  /* 0x00300000160d7984 */ /* 0x000f280000000800 */
[----:B------:R-:W4:Y:S04]  /*8160*/  LDS R14, [R22+0x3600] ;  /* 0x00360000160e7984 */ /* 0x000f280000000800 */
[----:B------:R-:W4:Y:S01]  /*8170*/  LDS R15, [R22+0x3c00] ;  /* 0x003c0000160f7984 */ /* 0x000f220000000800 */
[----:B-----5:R-:W-:-:S03]  /*8180*/  SHF.R.U32.HI R0, RZ, UR5, R0 ;  /* 0x00000005ff007c19 */ /* 0x020fc60008011600 */
[----:B------:R-:W5:Y:S01]  /*8190*/  LDS R16, [R22+0x4200] ;  /* 0x0042000016107984 */ /* 0x000f620000000800 */
[----:B0-----:R-:W-:-:S03]  /*81a0*/  SHF.R.U32.HI R6, RZ, UR5, R6 ;  /* 0x00000005ff067c19 */ /* 0x001fc60008011606 */
[----:B------:R-:W0:Y:S01]  /*81b0*/  LDS R17, [R22+0x4800] ;  /* 0x0048000016117984 */ /* 0x000e220000000800 */
[----:B-1----:R-:W-:-:S03]  /*81c0*/  SHF.R.U32.HI R7, RZ, UR5, R7 ;  /* 0x00000005ff077c19 */ /* 0x002fc60008011607 */
[----:B------:R-:W1:Y:S01]  /*81d0*/  LDS R18, [R22+0x4e00] ;  /* 0x004e000016127984 */ /* 0x000e620000000800 */
[----:B------:R-:W-:-:S03]  /*81e0*/  SHF.R.U32.HI R8, RZ, UR5, R8 ;  /* 0x00000005ff087c19 */ /* 0x000fc60008011608 */
[----:B------:R-:W1:Y:S01]  /*81f0*/  LDS R19, [R22+0x5400] ;  /* 0x0054000016137984 */ /* 0x000e620000000800 */
[----:B------:R-:W-:-:S03]  /*8200*/  SHF.R.U32.HI R9, RZ, UR5, R9 ;  /* 0x00000005ff097c19 */ /* 0x000fc60008011609 */
[----:B------:R-:W1:Y:S01]  /*8210*/  LDS R20, [R22+0x5a00] ;  /* 0x005a000016147984 */ /* 0x000e620000000800 */
[----:B--2---:R-:W-:-:S03]  /*8220*/  SHF.R.U32.HI R10, RZ, UR5, R10 ;  /* 0x00000005ff0a7c19 */ /* 0x004fc6000801160a */
[----:B------:R-:W2:Y:S01]  /*8230*/  LDS R21, [R22+0x6000] ;  /* 0x0060000016157984 */ /* 0x000ea20000000800 */
[----:B---3--:R-:W-:Y:S02]  /*8240*/  SHF.R.U32.HI R11, RZ, UR5, R11 ;  /* 0x00000005ff0b7c19 */ /* 0x008fe4000801160b */
[----:B----4-:R-:W-:Y:S02]  /*8250*/  SHF.R.U32.HI R12, RZ, UR5, R12 ;  /* 0x00000005ff0c7c19 */ /* 0x010fe4000801160c */
[----:B------:R-:W-:Y:S02]  /*8260*/  SHF.R.U32.HI R13, RZ, UR5, R13 ;  /* 0x00000005ff0d7c19 */ /* 0x000fe4000801160d */
[----:B------:R-:W-:Y:S02]  /*8270*/  SHF.R.U32.HI R43, RZ, UR5, R14 ;  /* 0x00000005ff2b7c19 */ /* 0x000fe4000801160e */
[----:B------:R-:W-:Y:S02]  /*8280*/  LOP3.LUT R14, R12, UR4, RZ, 0x30, !PT ;  /* 0x000000040c0e7c12 */ /* 0x000fe4000f8e30ff */
[----:B------:R-:W-:-:S02]  /*8290*/  SHF.R.U32.HI R44, RZ, UR5, R15 ;  /* 0x00000005ff2c7c19 */ /* 0x000fc4000801160f */
[----:B------:R-:W-:Y:S02]  /*82a0*/  LOP3.LUT R15, R11, UR4, RZ, 0x30, !PT ;  /* 0x000000040b0f7c12 */ /* 0x000fe4000f8e30ff */
[----:B-----5:R-:W-:Y:S02]  /*82b0*/  SHF.R.U32.HI R45, RZ, UR5, R16 ;  /* 0x00000005ff2d7c19 */ /* 0x020fe40008011610 */
[----:B------:R-:W-:Y:S02]  /*82c0*/  LOP3.LUT R16, R10, UR4, RZ, 0x30, !PT ;  /* 0x000000040a107c12 */ /* 0x000fe4000f8e30ff */
[----:B0-----:R-:W-:Y:S02]  /*82d0*/  SHF.R.U32.HI R46, RZ, UR5, R17 ;  /* 0x00000005ff2e7c19 */ /* 0x001fe40008011611 */
[----:B------:R-:W-:Y:S02]  /*82e0*/  LOP3.LUT R17, R9, UR4, RZ, 0x30, !PT ;  /* 0x0000000409117c12 */ /* 0x000fe4000f8e30ff */
[----:B-1----:R-:W-:-:S02]  /*82f0*/  SHF.R.U32.HI R47, RZ, UR5, R18 ;  /* 0x00000005ff2f7c19 */ /* 0x002fc40008011612 */
[----:B------:R-:W-:Y:S02]  /*8300*/  LOP3.LUT R18, R8, UR4, RZ, 0x30, !PT ;  /* 0x0000000408127c12 */ /* 0x000fe4000f8e30ff */
[----:B------:R-:W-:Y:S02]  /*8310*/  SHF.R.U32.HI R48, RZ, UR5, R19 ;  /* 0x00000005ff307c19 */ /* 0x000fe40008011613 */
[----:B------:R-:W-:Y:S02]  /*8320*/  LOP3.LUT R19, R7, UR4, RZ, 0x30, !PT ;  /* 0x0000000407137c12 */ /* 0x000fe4000f8e30ff */
[----:B------:R-:W-:Y:S02]  /*8330*/  SHF.R.U32.HI R49, RZ, UR5, R20 ;  /* 0x00000005ff317c19 */ /* 0x000fe40008011614 */
[----:B------:R-:W-:Y:S02]  /*8340*/  LOP3.LUT R20, R6, UR4, RZ, 0x30, !PT ;  /* 0x0000000406147c12 */ /* 0x000fe4000f8e30ff */
[----:B--2---:R-:W-:-:S02]  /*8350*/  SHF.R.U32.HI R50, RZ, UR5, R21 ;  /* 0x00000005ff327c19 */ /* 0x004fc40008011615 */
[----:B------:R-:W-:Y:S02]  /*8360*/  LOP3.LUT R21, R0, UR4, RZ, 0x30, !PT ;  /* 0x0000000400157c12 */ /* 0x000fe4000f8e30ff */
[----:B------:R-:W-:Y:S02]  /*8370*/  LOP3.LUT R13, R13, UR4, RZ, 0x30, !PT ;  /* 0x000000040d0d7c12 */ /* 0x000fe4000f8e30ff */
[----:B------:R-:W-:Y:S02]  /*8380*/  LOP3.LUT R12, R43, UR4, RZ, 0x30, !PT ;  /* 0x000000042b0c7c12 */ /* 0x000fe4000f8e30ff */
[----:B------:R-:W-:Y:S02]  /*8390*/  LOP3.LUT R11, R44, UR4, RZ, 0x30, !PT ;  /* 0x000000042c0b7c12 */ /* 0x000fe4000f8e30ff */
[----:B------:R-:W-:Y:S02]  /*83a0*/  LOP3.LUT R10, R45, UR4, RZ, 0x30, !PT ;  /* 0x000000042d0a7c12 */ /* 0x000fe4000f8e30ff */
[----:B------:R-:W-:-:S02]  /*83b0*/  LOP3.LUT R9, R46, UR4, RZ, 0x30, !PT ;  /* 0x000000042e097c12 */ /* 0x000fc4000f8e30ff */
[----:B------:R-:W-:Y:S02]  /*83c0*/  LOP3.LUT R8, R47, UR4, RZ, 0x30, !PT ;  /* 0x000000042f087c12 */ /* 0x000fe4000f8e30ff */
[----:B------:R-:W-:Y:S02]  /*83d0*/  LOP3.LUT R7, R48, UR4, RZ, 0x30, !PT ;  /* 0x0000000430077c12 */ /* 0x000fe4000f8e30ff */
[----:B------:R-:W-:Y:S02]  /*83e0*/  LOP3.LUT R6, R49, UR4, RZ, 0x30, !PT ;  /* 0x0000000431067c12 */ /* 0x000fe4000f8e30ff */
[----:B------:R-:W-:Y:S01]  /*83f0*/  LOP3.LUT R0, R50, UR4, RZ, 0x30, !PT ;  /* 0x0000000432007c12 */ /* 0x000fe2000f8e30ff */
[----:B------:R-:W-:Y:S06]  /*8400*/  @P0 BRA `(.L_x_112) ;  /* 0x0000000000640947 */ /* 0x000fec0003800000 */
[----:B------:R-:W0:Y:S01]  /*8410*/  LDCU.64 UR4, c[0x0][0x3b8] ;  /* 0x00007700ff0477ac */ /* 0x000e220008000a00 */
[----:B------:R-:W-:Y:S01]  /*8420*/  IMAD R5, R42, 0x1980, RZ ;  /* 0x000019802a057824 */ /* 0x000fe200078e02ff */
[----:B------:R-:W-:-:S04]  /*8430*/  LOP3.LUT R2, R41, 0x1f, R3, 0xf8, !PT ;  /* 0x0000001f29027812 */ /* 0x000fc800078ef803 */
[----:B------:R-:W-:-:S04]  /*8440*/  IADD3 R3, P1, PT, R5, R2, RZ ;  /* 0x0000000205037210 */ /* 0x000fc80007f3e0ff */
[----:B------:R-:W-:Y:S02]  /*8450*/  LEA.HI.X.SX32 R4, R5, RZ, 0x1, P1 ;  /* 0x000000ff05047211 */ /* 0x000fe400008f0eff */
[----:B0-----:R-:W-:-:S04]  /*8460*/  LEA R2, P1, R3, UR4, 0x2 ;  /* 0x0000000403027c11 */ /* 0x001fc8000f8210ff */
        /* <DEDUP_REMOVED lines=19> */
.L_x_112:
[----:B------:R-:W-:Y:S01]  /*85a0*/  IMAD.IADD R60, R23, 0x1, -R54 ;  /* 0x00000001173c7824 */ /* 0x000fe200078e0a36 */
[----:B------:R-:W0:Y:S01]  /*85b0*/  LDCU.64 UR4, c[0x0][0x3b8] ;  /* 0x00007700ff0477ac */ /* 0x000e220008000a00 */
[----:B------:R-:W-:-:S03]  /*85c0*/  VIADD R3, R57, 0x20 ;  /* 0x0000002039037836 */ /* 0x000fc60000000000 */
[-C--:B------:R-:W-:Y:S02]  /*85d0*/  ISETP.GE.AND P2, PT, R57, R60.reuse, PT ;  /* 0x0000003c3900720c */ /* 0x080fe40003f46270 */
[----:B------:R-:W-:Y:S01]  /*85e0*/  ISETP.GE.AND P1, PT, R3, R60, PT ;  /* 0x0000003c0300720c */ /* 0x000fe20003f26270 */
[----:B------:R-:W-:-:S05]  /*85f0*/  VIADD R3, R57, 0x40 ;  /* 0x0000004039037836 */ /* 0x000fca0000000000 */
[----:B------:R-:W-:Y:S01]  /*8600*/  ISETP.GE.AND P5, PT, R3, R60, PT ;  /* 0x0000003c0300720c */ /* 0x000fe20003fa6270 */
[----:B------:R-:W-:-:S05]  /*8610*/  VIADD R3, R57, 0x60 ;  /* 0x0000006039037836 */ /* 0x000fca0000000000 */
[----:B------:R-:W-:Y:S01]  /*8620*/  ISETP.GE.AND P4, PT, R3, R60, PT ;  /* 0x0000003c0300720c */ /* 0x000fe20003f86270 */
[----:B------:R-:W-:Y:S01]  /*8630*/  VIADD R3, R57, 0x80 ;  /* 0x0000008039037836 */ /* 0x000fe20000000000 */
[----:B0-----:R-:W-:Y:S01]  /*8640*/  IADD3 R2, P6, PT, R5, UR4, RZ ;  /* 0x0000000405027c10 */ /* 0x001fe2000ffde0ff */
[----:B------:R-:W-:-:S03]  /*8650*/  VIADD R5, R57, 0xa0 ;  /* 0x000000a039057836 */ /* 0x000fc60000000000 */
[-C--:B------:R-:W-:Y:S02]  /*8660*/  ISETP.GE.AND P3, PT, R3, R60.reuse, PT ;  /* 0x0000003c0300720c */ /* 0x080fe40003f66270 */
[----:B------:R-:W-:Y:S02]  /*8670*/  IADD3.X R3, PT, PT, R4, UR5, RZ, P6, !PT ;  /* 0x0000000504037c10 */ /* 0x000fe4000b7fe4ff */
[-C--:B------:R-:W-:Y:S01]  /*8680*/  ISETP.GE.AND P6, PT, R5, R60.reuse, PT ;  /* 0x0000003c0500720c */ /* 0x080fe20003fc6270 */
[----:B------:R-:W-:Y:S02]  /*8690*/  VIADD R5, R57, 0xc0 ;  /* 0x000000c039057836 */ /* 0x000fe40000000000 */
[----:B------:R-:W5:Y:S03]  /*86a0*/  @!P2 LDG.E R41, desc[UR6][R2.64] ;  /* 0x000000060229a981 */ /* 0x000f66000c1e1900 */
[-C--:B------:R-:W-:Y:S01]  /*86b0*/  ISETP.GE.AND P2, PT, R5, R60.reuse, PT ;  /* 0x0000003c0500720c */ /* 0x080fe20003f46270 */
[----:B------:R-:W-:Y:S01]  /*86c0*/  VIADD R5, R57, 0xe0 ;  /* 0x000000e039057836 */ /* 0x000fe20000000000 */
[----:B------:R-:W5:Y:S04]  /*86d0*/  @!P1 LDG.E R44, desc[UR6][R2.64+0x80] ;  /* 0x00008006022c9981 */ /* 0x000f68000c1e1900 */
[----:B------:R-:W-:Y:S01]  /*86e0*/  ISETP.GE.AND P1, PT, R5, R60, PT ;  /* 0x0000003c0500720c */ /* 0x000fe20003f26270 */
[----:B------:R-:W-:Y:S01]  /*86f0*/  VIADD R59, R57, 0x100 ;  /* 0x00000100393b7836 */ /* 0x000fe20000000000 */
[----:B------:R-:W5:Y:S04]  /*8700*/  @!P5 LDG.E R43, desc[UR6][R2.64+0x100] ;  /* 0x00010006022bd981 */ /* 0x000f68000c1e1900 */
[----:B------:R-:W5:Y:S04]  /*8710*/  @!P4 LDG.E R46, desc[UR6][R2.64+0x180] ;  /* 0x00018006022ec981 */ /* 0x000f68000c1e1900 */
[----:B------:R-:W5:Y:S03]  /*8720*/  @!P2 LDG.E R47, desc[UR6][R2.64+0x300] ;  /* 0x00030006022fa981 */ /* 0x000f66000c1e1900 */
[C---:B------:R-:W-:Y:S01]  /*8730*/  @!P1 IADD3 R5, P2, PT, R54.reuse, R57, RZ ;  /* 0x0000003936059210 */ /* 0x040fe20007f5e0ff */
[----:B------:R-:W5:Y:S03]  /*8740*/  @!P3 LDG.E R45, desc[UR6][R2.64+0x200] ;  /* 0x00020006022db981 */ /* 0x000f66000c1e1900 */
[----:B------:R-:W-:Y:S01]  /*8750*/  @!P1 LEA.HI.X.SX32 R62, R54, RZ, 0x1, P2 ;  /* 0x000000ff363e9211 */ /* 0x000fe200010f0eff */
[----:B------:R0:W5:Y:S01]  /*8760*/  @!P6 LDG.E R48, desc[UR6][R2.64+0x280] ;  /* 0x000280060230e981 */ /* 0x000162000c1e1900 */
[----:B------:R-:W-:-:S04]  /*8770*/  @!P1 LEA R4, P2, R5, UR4, 0x2 ;  /* 0x0000000405049c11 */ /* 0x000fc8000f8410ff */
[----:B------:R-:W-:-:S05]  /*8780*/  @!P1 LEA.HI.X R5, R5, UR5, R62, 0x2, P2 ;  /* 0x0000000505059c11 */ /* 0x000fca00090f143e */
[----:B------:R1:W5:Y:S01]  /*8790*/  @!P1 LDG.E R50, desc[UR6][R4.64+0x380] ;  /* 0x0003800604329981 */ /* 0x000362000c1e1900 */
[----:B------:R-:W-:-:S13]  /*87a0*/  ISETP.GE.AND P1, PT, R59, R60, PT ;  /* 0x0000003c3b00720c */ /* 0x000fda0003f26270 */
[----:B------:R-:W-:-:S04]  /*87b0*/  @!P1 IADD3 R59, P2, PT, R54, R57, RZ ;  /* 0x00000039363b9210 */ /* 0x000fc80007f5e0ff */
[----:B------:R-:W-:Y:S02]  /*87c0*/  @!P1 LEA.HI.X.SX32 R62, R54, RZ, 0x1, P2 ;  /* 0x000000ff363e9211 */ /* 0x000fe400010f0eff */
[----:B0-----:R-:W-:-:S04]  /*87d0*/  @!P1 LEA R2, P2, R59, UR4, 0x2 ;  /* 0x000000043b029c11 */ /* 0x001fc8000f8410ff */
[----:B------:R-:W-:Y:S01]  /*87e0*/  @!P1 LEA.HI.X R3, R59, UR5, R62, 0x2, P2 ;  /* 0x000000053b039c11 */ /* 0x000fe200090f143e */
[----:B------:R-:W-:-:S04]  /*87f0*/  VIADD R59, R57, 0x120 ;  /* 0x00000120393b7836 */ /* 0x000fc80000000000 */
[----:B------:R0:W5:Y:S01]  /*8800*/  @!P1 LDG.E R49, desc[UR6][R2.64+0x400] ;  /* 0x0004000602319981 */ /* 0x000162000c1e1900 */
[----:B------:R-:W-:-:S13]  /*8810*/  ISETP.GE.AND P1, PT, R59, R60, PT ;  /* 0x0000003c3b00720c */ /* 0x000fda0003f26270 */
[----:B------:R-:W-:-:S04]  /*8820*/  @!P1 IADD3 R59, P2, PT, R54, R57, RZ ;  /* 0x00000039363b9210 */ /* 0x000fc80007f5e0ff */
[----:B------:R-:W-:Y:S02]  /*8830*/  @!P1 LEA.HI.X.SX32 R62, R54, RZ, 0x1, P2 ;  /* 0x000000ff363e9211 */ /* 0x000fe400010f0eff */
[----:B-1----:R-:W-:-:S04]  /*8840*/  @!P1 LEA R4, P2, R59, UR4, 0x2 ;  /* 0x000000043b049c11 */ /* 0x002fc8000f8410ff */
[----:B------:R-:W-:Y:S01]  /*8850*/  @!P1 LEA.HI.X R5, R59, UR5, R62, 0x2, P2 ;  /* 0x000000053b059c11 */ /* 0x000fe200090f143e */
[----:B------:R-:W-:-:S04]  /*8860*/  VIADD R59, R57, 0x140 ;  /* 0x00000140393b7836 */ /* 0x000fc80000000000 */
        /* <DEDUP_REMOVED lines=9> */
[----:B------:R-:W-:-:S05]  /*8900*/  @!P1 IMAD R62, R42, 0x1980, RZ ;  /* 0x000019802a3e9824 */ /* 0x000fca00078e02ff */
[----:B-1----:R-:W-:-:S04]  /*8910*/  @!P1 IADD3 R5, P2, PT, R62, R57, RZ ;  /* 0x000000393e059210 */ /* 0x002fc80007f5e0ff */
[----:B------:R-:W-:Y:S02]  /*8920*/  @!P1 LEA.HI.X.SX32 R62, R62, RZ, 0x1, P2 ;  /* 0x000000ff3e3e9211 */ /* 0x000fe400010f0eff */
[----:B------:R-:W-:Y:S01]  /*8930*/  @!P1 LEA R4, P2, R5, UR4, 0x2 ;  /* 0x0000000405049c11 */ /* 0x000fe2000f8410ff */
[----:B------:R-:W-:-:S03]  /*8940*/  VIADD R59, R57, 0x180 ;  /* 0x00000180393b7836 */ /* 0x000fc60000000000 */
[----:B------:R-:W-:-:S05]  /*8950*/  @!P1 LEA.HI.X R5, R5, UR5, R62, 0x2, P2 ;  /* 0x0000000505059c11 */ /* 0x000fca00090f143e */
[----:B------:R1:W5:Y:S01]  /*8960*/  @!P1 LDG.E R56, desc[UR6][R4.64+0x580] ;  /* 0x0005800604389981 */ /* 0x000362000c1e1900 */
[----:B------:R-:W-:-:S13]  /*8970*/  ISETP.GE.AND P1, PT, R59, R60, PT ;  /* 0x0000003c3b00720c */ /* 0x000fda0003f26270 */
[----:B0-----:R-:W-:-:S05]  /*8980*/  @!P1 IMAD R2, R42, 0x1980, RZ ;  /* 0x000019802a029824 */ /* 0x001fca00078e02ff */
[----:B------:R-:W-:-:S04]  /*8990*/  @!P1 IADD3 R3, P2, PT, R2, R57, RZ ;  /* 0x0000003902039210 */ /* 0x000fc80007f5e0ff */
[----:B------:R-:W-:Y:S02]  /*89a0*/  @!P1 LEA.HI.X.SX32 R62, R2, RZ, 0x1, P2 ;  /* 0x000000ff023e9211 */ /* 0x000fe400010f0eff */
[----:B------:R-:W-:Y:S01]  /*89b0*/  @!P1 LEA R2, P2, R3, UR4, 0x2 ;  /* 0x0000000403029c11 */ /* 0x000fe2000f8410ff */
[----:B------:R-:W-:-:S03]  /*89c0*/  VIADD R59, R57, 0x1a0 ;  /* 0x000001a0393b7836 */ /* 0x000fc60000000000 */
[----:B------:R-:W-:-:S05]  /*89d0*/  @!P1 LEA.HI.X R3, R3, UR5, R62, 0x2, P2 ;  /* 0x0000000503039c11 */ /* 0x000fca00090f143e */
[----:B------:R0:W5:Y:S01]  /*89e0*/  @!P1 LDG.E R53, desc[UR6][R2.64+0x600] ;  /* 0x0006000602359981 */ /* 0x000162000c1e1900 */
[----:B------:R-:W-:-:S13]  /*89f0*/  ISETP.GE.AND P1, PT, R59, R60, PT ;  /* 0x0000003c3b00720c */ /* 0x000fda0003f26270 */
[----:B-1----:R-:W-:-:S05]  /*8a00*/  @!P1 IMAD R4, R42, 0x1980, RZ ;  /* 0x000019802a049824 */ /* 0x002fca00078e02ff */
[----:B------:R-:W-:-:S04]  /*8a10*/  @!P1 IADD3 R5, P2, PT, R4, R57, RZ ;  /* 0x0000003904059210 */ /* 0x000fc80007f5e0ff */
[----:B------:R-:W-:Y:S02]  /*8a20*/  @!P1 LEA.HI.X.SX32 R62, R4, RZ, 0x1, P2 ;  /* 0x000000ff043e9211 */ /* 0x000fe400010f0eff */
[----:B------:R-:W-:Y:S01]  /*8a30*/  @!P1 LEA R4, P2, R5, UR4, 0x2 ;  /* 0x0000000405049c11 */ /* 0x000fe2000f8410ff */
[----:B------:R-:W-:-:S03]  /*8a40*/  VIADD R59, R57, 0x1c0 ;  /* 0x000001c0393b7836 */ /* 0x000fc60000000000 */
[----:B------:R-:W-:-:S05]  /*8a50*/  @!P1 LEA.HI.X R5, R5, UR5, R62, 0x2, P2 ;  /* 0x0000000505059c11 */ /* 0x000fca00090f143e */
[----:B------:R1:W5:Y:S01]  /*8a60*/  @!P1 LDG.E R54, desc[UR6][R4.64+0x680] ;  /* 0x0006800604369981 */ /* 0x000362000c1e1900 */
[----:B------:R-:W-:Y:S01]  /*8a70*/  ISETP.GE.AND P1, PT, R59, R60, PT ;  /* 0x0000003c3b00720c */ /* 0x000fe20003f26270 */
[----:B------:R-:W-:-:S05]  /*8a80*/  VIADD R59, R57, 0x200 ;  /* 0x00000200393b7836 */ /* 0x000fca0000000000 */
[----:B------:R-:W-:-:S07]  /*8a90*/  ISETP.GE.AND P3, PT, R59, R60, PT ;  /* 0x0000003c3b00720c */ /* 0x000fce0003f66270 */
[----:B0-----:R-:W-:-:S05]  /*8aa0*/  @!P1 IMAD R2, R42, 0x1980, RZ ;  /* 0x000019802a029824 */ /* 0x001fca00078e02ff */
[C---:B------:R-:W-:Y:S01]  /*8ab0*/  @!P1 IADD3 R3, P2, PT, R2.reuse, R57, RZ ;  /* 0x0000003902039210 */ /* 0x040fe20007f5e0ff */
[----:B------:R-:W0:Y:S03]  /*8ac0*/  @!P3 S2R R59, SR_TID.X ;  /* 0x00000000003bb919 */ /* 0x000e260000002100 */
[----:B------:R-:W-:Y:S02]  /*8ad0*/  @!P1 LEA.HI.X.SX32 R62, R2, RZ, 0x1, P2 ;  /* 0x000000ff023e9211 */ /* 0x000fe400010f0eff */
[----:B------:R-:W-:Y:S01]  /*8ae0*/  @!P1 LEA R2, P2, R3, UR4, 0x2 ;  /* 0x0000000403029c11 */ /* 0x000fe2000f8410ff */
[----:B-1----:R-:W-:-:S03]  /*8af0*/  VIADD R5, R57, 0x1e0 ;  /* 0x000001e039057836 */ /* 0x002fc60000000000 */
[----:B------:R-:W-:-:S05]  /*8b00*/  @!P1 LEA.HI.X R3, R3, UR5, R62, 0x2, P2 ;  /* 0x0000000503039c11 */ /* 0x000fca00090f143e */
[----:B------:R0:W5:Y:S01]  /*8b10*/  @!P1 LDG.E R51, desc[UR6][R2.64+0x700] ;  /* 0x0007000602339981 */ /* 0x000162000c1e1900 */
[----:B------:R-:W-:-:S13]  /*8b20*/  ISETP.GE.AND P1, PT, R5, R60, PT ;  /* 0x0000003c0500720c */ /* 0x000fda0003f26270 */
[----:B------:R-:W-:-:S05]  /*8b30*/  @!P1 IMAD R4, R42, 0x1980, RZ ;  /* 0x000019802a049824 */ /* 0x000fca00078e02ff */
[C---:B------:R-:W-:Y:S02]  /*8b40*/  @!P1 IADD3 R5, P2, PT, R4.reuse, R57, RZ ;  /* 0x0000003904059210 */ /* 0x040fe40007f5e0ff */
[----:B0-----:R-:W-:Y:S02]  /*8b50*/  @!P3 LOP3.LUT R2, R59, 0x3e0, RZ, 0xc0, !PT ;  /* 0x000003e03b02b812 */ /* 0x001fe400078ec0ff */
[----:B------:R-:W-:Y:S02]  /*8b60*/  @!P1 LEA.HI.X.SX32 R60, R4, RZ, 0x1, P2 ;  /* 0x000000ff043c9211 */ /* 0x000fe400010f0eff */
[----:B------:R-:W-:Y:S02]  /*8b70*/  @!P1 LEA R4, P2, R5, UR4, 0x2 ;  /* 0x0000000405049c11 */ /* 0x000fe4000f8410ff */
[----:B------:R-:W-:Y:S01]  /*8b80*/  @!P3 LOP3.LUT R59, R59, 0x1f, RZ, 0xc0, !PT ;  /* 0x0000001f3b3bb812 */ /* 0x000fe200078ec0ff */
[----:B------:R-:W-:Y:S01]  /*8b90*/  @!P3 IMAD R3, R42, 0x1980, RZ ;  /* 0x000019802a03b824 */ /* 0x000fe200078e02ff */
[----:B------:R-:W-:-:S03]  /*8ba0*/  @!P1 LEA.HI.X R5, R5, UR5, R60, 0x2, P2 ;  /* 0x0000000505059c11 */ /* 0x000fc600090f143c */
[----:B------:R-:W-:Y:S02]  /*8bb0*/  @!P3 IMAD R2, R2, 0x11, R59 ;  /* 0x000000110202b824 */ /* 0x000fe400078e023b */
[----:B------:R1:W5:Y:S03]  /*8bc0*/  @!P1 LDG.E R58, desc[UR6][R4.64+0x780] ;  /* 0x00078006043a9981 */ /* 0x000366000c1e1900 */
[----:B------:R-:W-:-:S04]  /*8bd0*/  @!P3 IADD3 R59, P1, PT, R3, R2, RZ ;  /* 0x00000002033bb210 */ /* 0x000fc80007f3e0ff */
[----:B------:R-:W-:Y:S02]  /*8be0*/  @!P3 LEA.HI.X.SX32 R60, R3, RZ, 0x1, P1 ;  /* 0x000000ff033cb211 */ /* 0x000fe400008f0eff */
[----:B------:R-:W-:-:S04]  /*8bf0*/  @!P3 LEA R2, P1, R59, UR4, 0x2 ;  /* 0x000000043b02bc11 */ /* 0x000fc8000f8210ff */
[----:B------:R-:W-:-:S05]  /*8c00*/  @!P3 LEA.HI.X R3, R59, UR5, R60, 0x2, P1 ;  /* 0x000000053b03bc11 */ /* 0x000fca00088f143c */
[----:B------:R1:W5:Y:S04]  /*8c10*/  @!P3 LDG.E R57, desc[UR6][R2.64+0x800] ;  /* 0x000800060239b981 */ /* 0x000368000c1e1900 */
.L_x_113:
[----:B------:R-:W-:Y:S08]  /*8c20*/  BAR.SYNC.DEFER_BLOCKING 0x0 ;  /* 0x0000000000007b1d */ /* 0x000ff00000010000 */
[----:B------:R-:W2:Y:S01]  /*8c30*/  S2UR UR5, SR_CgaCtaId ;  /* 0x00000000000579c3 */ /* 0x000ea20000008800 */
[----:B------:R-:W-:Y:S01]  /*8c40*/  UMOV UR4, 0x400 ;  /* 0x0000040000047882 */ /* 0x000fe20000000000 */
[----:B01----:R-:W0:Y:S01]  /*8c50*/  S2R R2, SR_TID.X ;  /* 0x0000000000027919 */ /* 0x003e220000002100 */
[----:B-----5:R1:W-:Y:S04]  /*8c60*/  STS [R40+-0x4], R41 ;  /* 0xfffffc2928007388 */ /* 0x0203e80000000800 */
[----:B------:R1:W-:Y:S01]  /*8c70*/  STS [R39+-0x4], R44 ;  /* 0xfffffc2c27007388 */ /* 0x0003e20000000800 */
[----:B--2---:R-:W-:-:S03]  /*8c80*/  ULEA UR4, UR5, UR4, 0x18 ;  /* 0x0000000405047291 */ /* 0x004fc6000f8ec0ff */
[----:B------:R1:W-:Y:S04]  /*8c90*/  STS [R38+-0x4], R43 ;  /* 0xfffffc2b26007388 */ /* 0x0003e80000000800 */
        /* <DEDUP_REMOVED lines=13> */
[----:B------:R1:W-:Y:S01]  /*8d70*/  STS [R24+-0x4], R57 ;  /* 0xfffffc3918007388 */ /* 0x0003e20000000800 */
[----:B------:R-:W-:Y:S06]  /*8d80*/  BAR.SYNC.DEFER_BLOCKING 0x0 ;  /* 0x0000000000007b1d */ /* 0x000fec0000010000 */
[----:B0-----:R-:W-:Y:S05]  /*8d90*/  @P0 BRA `(.L_x_114) ;  /* 0x00000008006c0947 */ /* 0x001fea0003800000 */
[----:B------:R-:W-:Y:S01]  /*8da0*/  LEA R21, R21, UR4, 0x3 ;  /* 0x0000000415157c11 */ /* 0x000fe2000f8e18ff */
[----:B------:R-:W-:Y:S01]  /*8db0*/  LDS R3, [R22] ;  /* 0x0000000016037984 */ /* 0x000fe20000000800 */
[----:B------:R-:W0:Y:S01]  /*8dc0*/  LDCU.64 UR8, c[0x0][0x3b0] ;  /* 0x00007600ff0877ac */ /* 0x000e220008000a00 */
[----:B-1----:R-:W-:Y:S02]  /*8dd0*/  LEA R26, R20, UR4, 0x3 ;  /* 0x00000004141a7c11 */ /* 0x002fe4000f8e18ff */
[----:B------:R-:W1:Y:S01]  /*8de0*/  LDS.64 R4, [R21+0x6600] ;  /* 0x0066000015047984 */ /* 0x000e620000000a00 */
[----:B------:R-:W-:Y:S02]  /*8df0*/  LEA R19, R19, UR4, 0x3 ;  /* 0x0000000413137c11 */ /* 0x000fe4000f8e18ff */
[----:B------:R-:W-:Y:S02]  /*8e00*/  LEA R17, R17, UR4, 0x3 ;  /* 0x0000000411117c11 */ /* 0x000fe4000f8e18ff */
[----:B------:R-:W-:-:S02]  /*8e10*/  LEA R15, R15, UR4, 0x3 ;  /* 0x000000040f0f7c11 */ /* 0x000fc4000f8e18ff */
[----:B------:R-:W-:Y:S02]  /*8e20*/  LEA R13, R13, UR4, 0x3 ;  /* 0x000000040d0d7c11 */ /* 0x000fe4000f8e18ff */
[----:B------:R-:W-:Y:S02]  /*8e30*/  LEA R11, R11, UR4, 0x3 ;  /* 0x000000040b0b7c11 */ /* 0x000fe4000f8e18ff */
[----:B------:R-:W-:Y:S02]  /*8e40*/  LEA R9, R9, UR4, 0x3 ;  /* 0x0000000409097c11 */ /* 0x000fe4000f8e18ff */
[----:B------:R-:W-:Y:S02]  /*8e50*/  LEA R7, R7, UR4, 0x3 ;  /* 0x0000000407077c11 */ /* 0x000fe4000f8e18ff */
[----:B-1----:R-:W-:-:S05]  /*8e60*/  IADD3 R4, P0, PT, R4, R2, RZ ;  /* 0x0000000204047210 */ /* 0x002fca0007f1e0ff */
[----:B------:R-:W-:Y:S01]  /*8e70*/  IMAD.X R5, RZ, RZ, R5, P0 ;  /* 0x000000ffff057224 */ /* 0x000fe200000e0605 */
[----:B0-----:R-:W-:-:S04]  /*8e80*/  LEA R24, P0, R4, UR8, 0x2 ;  /* 0x0000000804187c11 */ /* 0x001fc8000f8010ff */
[----:B------:R-:W-:-:S05]  /*8e90*/  LEA.HI.X R25, R4, UR9, R5, 0x2, P0 ;  /* 0x0000000904197c11 */ /* 0x000fca00080f1405 */
[----:B------:R-:W-:Y:S01]  /*8ea0*/  STG.E desc[UR6][R24.64], R3 ;  /* 0x0000000318007986 */ /* 0x000fe2000c101906 */
[----:B------:R-:W-:-:S03]  /*8eb0*/  NOP ;  /* 0x0000000000007918 */ /* 0x000fc60000000000 */
[----:B------:R0:W1:Y:S04]  /*8ec0*/  LDS.64 R4, [R26+0x6600] ;  /* 0x006600001a047984 */ /* 0x0000680000000a00 */
[----:B------:R-:W2:Y:S01]  /*8ed0*/  LDS R23, [R22+0x600] ;  /* 0x0006000016177984 */ /* 0x000ea20000000800 */
[----:B0-----:R-:W-:Y:S02]  /*8ee0*/  LEA R26, R18, UR4, 0x3 ;  /* 0x00000004121a7c11 */ /* 0x001fe4000f8e18ff */
[----:B-1----:R-:W-:-:S05]  /*8ef0*/  IADD3 R4, P0, PT, R4, R2, RZ ;  /* 0x0000000204047210 */ /* 0x002fca0007f1e0ff */
[----:B------:R-:W-:Y:S01]  /*8f00*/  IMAD.X R5, RZ, RZ, R5, P0 ;  /* 0x000000ffff057224 */ /* 0x000fe200000e0605 */
[----:B------:R-:W-:-:S04]  /*8f10*/  LEA R20, P0, R4, UR8, 0x2 ;  /* 0x0000000804147c11 */ /* 0x000fc8000f8010ff */
[----:B------:R-:W-:-:S05]  /*8f20*/  LEA.HI.X R21, R4, UR9, R5, 0x2, P0 ;  /* 0x0000000904157c11 */ /* 0x000fca00080f1405 */
[----:B--2---:R-:W-:Y:S01]  /*8f30*/  STG.E desc[UR6][R20.64+0x600], R23 ;  /* 0x0006001714007986 */ /* 0x004fe2000c101906 */
[----:B------:R-:W-:-:S03]  /*8f40*/  NOP ;  /* 0x0000000000007918 */ /* 0x000fc60000000000 */
[----:B------:R-:W0:Y:S04]  /*8f50*/  LDS.64 R4, [R19+0x6600] ;  /* 0x0066000013047984 */ /* 0x000e280000000a00 */
[----:B------:R-:W1:Y:S01]  /*8f60*/  LDS R3, [R22+0xc00] ;  /* 0x000c000016037984 */ /* 0x000e620000000800 */
[----:B0-----:R-:W-:-:S05]  /*8f70*/  IADD3 R4, P0, PT, R4, R2, RZ ;  /* 0x0000000204047210 */ /* 0x001fca0007f1e0ff */
[----:B------:R-:W-:Y:S01]  /*8f80*/  IMAD.X R5, RZ, RZ, R5, P0 ;  /* 0x000000ffff057224 */ /* 0x000fe200000e0605 */
[----:B------:R-:W-:-:S04]  /*8f90*/  LEA R24, P0, R4, UR8, 0x2 ;  /* 0x0000000804187c11 */ /* 0x000fc8000f8010ff */
[----:B------:R-:W-:-:S05]  /*8fa0*/  LEA.HI.X R25, R4, UR9, R5, 0x2, P0 ;  /* 0x0000000904197c11 */ /* 0x000fca00080f1405 */
[----:B-1----:R0:W-:Y:S01]  /*8fb0*/  STG.E desc[UR6][R24.64+0xc00], R3 ;  /* 0x000c000318007986 */ /* 0x0021e2000c101906 */
[----:B------:R-:W-:-:S03]  /*8fc0*/  NOP ;  /* 0x0000000000007918 */ /* 0x000fc60000000000 */
[----:B------:R-:W1:Y:S04]  /*8fd0*/  LDS.64 R4, [R26+0x6600] ;  /* 0x006600001a047984 */ /* 0x000e680000000a00 */
        /* <DEDUP_REMOVED lines=99> */
[----:B-1----:R-:W-:Y:S01]  /*9610*/  STG.E desc[UR6][R10.64+0x5400], R3 ;  /* 0x005400030a007986 */ /* 0x002fe2000c101906 */
[----:B------:R-:W-:-:S03]  /*9620*/  NOP ;  /* 0x0000000000007918 */ /* 0x000fc60000000000 */
[----:B------:R-:W0:Y:S04]  /*9630*/  LDS.64 R4, [R12+0x6600] ;  /* 0x006600000c047984 */ /* 0x000e280000000a00 */
[----:B------:R-:W1:Y:S01]  /*9640*/  LDS R9, [R22+0x5a00] ;  /* 0x005a000016097984 */ /* 0x000e620000000800 */
[----:B0-----:R-:W-:-:S05]  /*9650*/  IADD3 R4, P0, PT, R4, R2, RZ ;  /* 0x0000000204047210 */ /* 0x001fca0007f1e0ff */
[----:B------:R-:W-:Y:S01]  /*9660*/  IMAD.X R5, RZ, RZ, R5, P0 ;  /* 0x000000ffff057224 */ /* 0x000fe200000e0605 */
[----:B------:R-:W-:-:S04]  /*9670*/  LEA R6, P0, R4, UR8, 0x2 ;  /* 0x0000000804067c11 */ /* 0x000fc8000f8010ff */
[----:B------:R-:W-:Y:S02]  /*9680*/  LEA.HI.X R7, R4, UR9, R5, 0x2, P0 ;  /* 0x0000000904077c11 */ /* 0x000fe400080f1405 */
[----:B------:R-:W-:-:S03]  /*9690*/  LEA R4, R0, UR4, 0x3 ;  /* 0x0000000400047c11 */ /* 0x000fc6000f8e18ff */
[----:B-1----:R-:W-:Y:S01]  /*96a0*/  STG.E desc[UR6][R6.64+0x5a00], R9 ;  /* 0x005a000906007986 */ /* 0x002fe2000c101906 */
        /* <DEDUP_REMOVED lines=8> */
[----:B------:R-:W-:Y:S01]  /*9730*/  NOP ;  /* 0x0000000000007918 */ /* 0x000fe20000000000 */
[----:B------:R-:W-:Y:S05]  /*9740*/  EXIT ;  /* 0x000000000000794d */ /* 0x000fea0003800000 */
.L_x_114:
[----:B------:R-:W-:Y:S01]  /*9750*/  LEA R21, R21, UR4, 0x3 ;  /* 0x0000000415157c11 */ /* 0x000fe2000f8e18ff */
[----:B------:R-:W-:Y:S01]  /*9760*/  IMAD R23, R42, -0x1980, R23 ;  /* 0xffffe6802a177824 */ /* 0x000fe200078e0217 */
[----:B-1----:R-:W-:Y:S01]  /*9770*/  LEA R26, R20, UR4, 0x3 ;  /* 0x00000004141a7c11 */ /* 0x002fe2000f8e18ff */
[C---:B------:R-:W-:Y:S01]  /*9780*/  VIADD R20, R2.reuse, 0x180 ;  /* 0x0000018002147836 */ /* 0x040fe20000000000 */
[----:B------:R-:W-:Y:S01]  /*9790*/  LEA R19, R19, UR4, 0x3 ;  /* 0x0000000413137c11 */ /* 0x000fe2000f8e18ff */
[----:B------:R-:W0:Y:S01]  /*97a0*/  LDS.64 R4, [R21+0x6600] ;  /* 0x0066000015047984 */ /* 0x000e220000000a00 */
[----:B------:R-:W-:Y:S02]  /*97b0*/  ISETP.GE.AND P1, PT, R2, R23, PT ;  /* 0x000000170200720c */ /* 0x000fe40003f26270 */
[----:B------:R-:W-:Y:S02]  /*97c0*/  LEA R17, R17, UR4, 0x3 ;  /* 0x0000000411117c11 */ /* 0x000fe4000f8e18ff */
[----:B------:R-:W-:-:S02]  /*97d0*/  LEA R15, R15, UR4, 0x3 ;  /* 0x000000040f0f7c11 */ /* 0x000fc4000f8e18ff */
[----:B------:R-:W-:Y:S02]  /*97e0*/  LEA R13, R13, UR4, 0x3 ;  /* 0x000000040d0d7c11 */ /* 0x000fe4000f8e18ff */
[----:B------:R-:W-:Y:S02]  /*97f0*/  LEA R11, R11, UR4, 0x3 ;  /* 0x000000040b0b7c11 */ /* 0x000fe4000f8e18ff */
[----:B------:R-:W-:Y:S02]  /*9800*/  LEA R9, R9, UR4, 0x3 ;  /* 0x0000000409097c11 */ /* 0x000fe4000f8e18ff */
[----:B------:R-:W-:Y:S01]  /*9810*/  LEA R7, R7, UR4, 0x3 ;  /* 0x0000000407077c11 */ /* 0x000fe2000f8e18ff */
[----:B------:R-:W1:Y:S01]  /*9820*/  @!P1 LDS R3, [R22] ;  /* 0x0000000016039984 */ /* 0x000e620000000800 */
[----:B------:R-:W2:Y:S01]  /*9830*/  @!P1 LDC.64 R24, c[0x0][0x3b0] ;  /* 0x0000ec00ff189b82 */ /* 0x000ea20000000a00 */
[----:B0-----:R-:W-:-:S05]  /*9840*/  @!P1 IADD3 R4, P0, PT, R4, R2, RZ ;  /* 0x0000000204049210 */ /* 0x001fca0007f1e0ff */
[----:B------:R-:W-:Y:S01]  /*9850*/  @!P1 IMAD.X R5, RZ, RZ, R5, P0 ;  /* 0x000000ffff059224 */ /* 0x000fe200000e0605 */
[----:B--2---:R-:W-:-:S04]  /*9860*/  @!P1 LEA R24, P0, R4, R24, 0x2 ;  /* 0x0000001804189211 */ /* 0x004fc800078010ff */
[----:B------:R-:W-:-:S05]  /*9870*/  @!P1 LEA.HI.X R25, R4, R25, R5, 0x2, P0 ;  /* 0x0000001904199211 */ /* 0x000fca00000f1405 */
[----:B-1----:R0:W-:Y:S01]  /*9880*/  @!P1 STG.E desc[UR6][R24.64], R3 ;  /* 0x0000000318009986 */ /* 0x0021e2000c101906 */
[----:B------:R-:W-:-:S03]  /*9890*/  NOP ;  /* 0x0000000000007918 */ /* 0x000fc60000000000 */
[----:B------:R1:W2:Y:S01]  /*98a0*/  LDS.64 R4, [R26+0x6600] ;  /* 0x006600001a047984 */ /* 0x0002a20000000a00 */
[----:B------:R-:W-:Y:S01]  /*98b0*/  ISETP.GE.AND P1, PT, R20, R23, PT ;  /* 0x000000171400720c */ /* 0x000fe20003f26270 */
[----:B0-----:R-:W-:Y:S01]  /*98c0*/  VIADD R24, R2, 0x300 ;  /* 0x0000030002187836 */ /* 0x001fe20000000000 */
[----:B-1----:R-:W-:Y:S01]  /*98d0*/  LEA R26, R18, UR4, 0x3 ;  /* 0x00000004121a7c11 */ /* 0x002fe2000f8e18ff */
[----:B------:R-:W-:-:S10]  /*98e0*/  VIADD R18, R2, 0x480 ;  /* 0x0000048002127836 */ /* 0x000fd40000000000 */
[----:B------:R-:W0:Y:S01]  /*98f0*/  @!P1 LDS R27, [R22+0x600] ;  /* 0x00060000161b9984 */ /* 0x000e220000000800 */
[----:B------:R-:W1:Y:S01]  /*9900*/  @!P1 LDC.64 R20, c[0x0][0x3b0] ;  /* 0x0000ec00ff149b82 */ /* 0x000e620000000a00 */
[----:B--2---:R-:W-:-:S05]  /*9910*/  @!P1 IADD3 R4, P0, PT, R4, R2, RZ ;  /* 0x0000000204049210 */ /* 0x004fca0007f1e0ff */
[----:B------:R-:W-:Y:S01]  /*9920*/  @!P1 IMAD.X R5, RZ, RZ, R5, P0 ;  /* 0x000000ffff059224 */ /* 0x000fe200000e0605 */
[----:B-1----:R-:W-:-:S04]  /*9930*/  @!P1 LEA R20, P0, R4, R20, 0x2 ;  /* 0x0000001404149211 */ /* 0x002fc800078010ff */
[----:B------:R-:W-:-:S05]  /*9940*/  @!P1 LEA.HI.X R21, R4, R21, R5, 0x2, P0 ;  /* 0x0000001504159211 */ /* 0x000fca00000f1405 */
[----:B0-----:R0:W-:Y:S01]  /*9950*/  @!P1 STG.E desc[UR6][R20.64+0x600], R27 ;  /* 0x0006001b14009986 */ /* 0x0011e2000c101906 */
[----:B------:R-:W-:-:S03]  /*9960*/  NOP ;  /* 0x0000000000007918 */ /* 0x000fc60000000000 */
[----:B------:R-:W1:Y:S01]  /*9970*/  LDS.64 R4, [R19+0x6600] ;  /* 0x0066000013047984 */ /* 0x000e620000000a00 */
[----:B------:R-:W-:Y:S01]  /*9980*/  ISETP.GE.AND P1, PT, R24, R23, PT ;  /* 0x000000171800720c */ /* 0x000fe20003f26270 */
[----:B0-----:R-:W-:-:S12]  /*9990*/  VIADD R20, R2, 0x600 ;  /* 0x0000060002147836 */ /* 0x001fd80000000000 */
[----:B------:R-:W0:Y:S01]  /*99a0*/  @!P1 LDS R3, [R22+0xc00] ;  /* 0x000c000016039984 */ /* 0x000e220000000800 */
[----:B------:R-:W2:Y:S01]  /*99b0*/  @!P1 LDC.64 R24, c[0x0][0x3b0] ;  /* 0x0000ec00ff189b82 */ /* 0x000ea20000000a00 */
[----:B-1----:R-:W-:-:S05]  /*99c0*/  @!P1 IADD3 R4, P0, PT, R4, R2, RZ ;  /* 0x0000000204049210 */ /* 0x002fca0007f1e0ff */
[----:B------:R-:W-:Y:S01]  /*99d0*/  @!P1 IMAD.X R5, RZ, RZ, R5, P0 ;  /* 0x000000ffff059224 */ /* 0x000fe200000e0605 */
[----:B--2---:R-:W-:-:S04]  /*99e0*/  @!P1 LEA R24, P0, R4, R24, 0x2 ;  /* 0x0000001804189211 */ /* 0x004fc800078010ff */
[----:B------:R-:W-:-:S05]  /*99f0*/  @!P1 LEA.HI.X R25, R4, R25, R5, 0x2, P0 ;  /* 0x0000001904199211 */ /* 0x000fca00000f1405 */
[----:B0-----:R0:W-:Y:S01]  /*9a00*/  @!P1 STG.E desc[UR6][R24.64+0xc00], R3 ;  /* 0x000c000318009986 */ /* 0x0011e2000c101906 */
[----:B------:R-:W-:-:S03]  /*9a10*/  NOP ;  /* 0x0000000000007918 */ /* 0x000fc60000000000 */
[----:B------:R-:W1:Y:S01]  /*9a20*/  LDS.64 R4, [R26+0x6600] ;  /* 0x006600001a047984 */ /* 0x000e620000000a00 */
[----:B------:R-:W-:Y:S02]  /*9a30*/  ISETP.GE.AND P1, PT, R18, R23, PT ;  /* 0x000000171200720c */ /* 0x000fe40003f26270 */
[----:B0-----:R-:W-:Y:S01]  /*9a40*/  LEA R24, R16, UR4, 0x3 ;  /* 0x0000000410187c11 */ /* 0x001fe2000f8e18ff */
[----:B------:R-:W-:-:S10]  /*9a50*/  VIADD R16, R2, 0x780 ;  /* 0x0000078002107836 */ /* 0x000fd40000000000 */
        /* <DEDUP_REMOVED lines=33> */
[----:B0-----:R-:W-:-:S11]  /*9c70*/  LOP3.LUT R16, R2, 0xc00, RZ, 0xfc, !PT ;  /* 0x00000c0002107812 */ /* 0x001fd600078efcff */
        /* <DEDUP_REMOVED lines=87> */
[----:B0-----:R-:W-:Y:S01]  /*a1f0*/  @!P1 STG.E desc[UR6][R8.64+0x4e00], R15 ;  /* 0x004e000f08009986 */ /* 0x001fe2000c101906 */
[----:B------:R-:W-:-:S03]  /*a200*/  NOP ;  /* 0x0000000000007918 */ /* 0x000fc60000000000 */
[----:B------:R-:W0:Y:S01]  /*a210*/  LDS.64 R4, [R7+0x6600] ;  /* 0x0066000007047984 */ /* 0x000e220000000a00 */
[----:B------:R-:W-:-:S13]  /*a220*/  ISETP.GE.AND P1, PT, R10, R23, PT ;  /* 0x000000170a00720c */ /* 0x000fda0003f26270 */
[----:B------:R-:W1:Y:S01]  /*a230*/  @!P1 LDS R3, [R22+0x5400] ;  /* 0x0054000016039984 */ /* 0x000e620000000800 */
[----:B------:R-:W2:Y:S01]  /*a240*/  @!P1 LDC.64 R10, c[0x0][0x3b0] ;  /* 0x0000ec00ff0a9b82 */ /* 0x000ea20000000a00 */
[----:B0-----:R-:W-:-:S05]  /*a250*/  @!P1 IADD3 R4, P0, PT, R4, R2, RZ ;  /* 0x0000000204049210 */ /* 0x001fca0007f1e0ff */
[----:B------:R-:W-:Y:S01]  /*a260*/  @!P1 IMAD.X R5, RZ, RZ, R5, P0 ;  /* 0x000000ffff059224 */ /* 0x000fe200000e0605 */
[----:B--2---:R-:W-:-:S04]  /*a270*/  @!P1 LEA R10, P0, R4, R10, 0x2 ;  /* 0x0000000a040a9211 */ /* 0x004fc800078010ff */
[----:B------:R-:W-:-:S05]  /*a280*/  @!P1 LEA.HI.X R11, R4, R11, R5, 0x2, P0 ;  /* 0x0000000b040b9211 */ /* 0x000fca00000f1405 */
[----:B-1----:R-:W-:Y:S01]  /*a290*/  @!P1 STG.E desc[UR6][R10.64+0x5400], R3 ;  /* 0x005400030a009986 */ /* 0x002fe2000c101906 */
        /* <DEDUP_REMOVED lines=8> */
[----:B------:R-:W-:Y:S02]  /*a320*/  @!P1 LEA.HI.X R7, R4, R7, R5, 0x2, P0 ;  /* 0x0000000704079211 */ /* 0x000fe400000f1405 */
[----:B------:R-:W-:Y:S02]  /*a330*/  LEA R5, R0, UR4, 0x3 ;  /* 0x0000000400057c11 */ /* 0x000fe4000f8e18ff */
[----:B------:R-:W-:Y:S01]  /*a340*/  LOP3.LUT R0, R2, 0x1800, RZ, 0xfc, !PT ;  /* 0x0000180002007812 */ /* 0x000fe200078efcff */
[----:B-1----:R-:W-:Y:S01]  /*a350*/  @!P1 STG.E desc[UR6][R6.64+0x5a00], R9 ;  /* 0x005a000906009986 */ /* 0x002fe2000c101906 */
[----:B------:R-:W-:-:S03]  /*a360*/  NOP ;  /* 0x0000000000007918 */ /* 0x000fc60000000000 */
[----:B------:R-:W0:Y:S01]  /*a370*/  LDS.64 R4, [R5+0x6600] ;  /* 0x0066000005047984 */ /* 0x000e220000000a00 */
[----:B------:R-:W-:-:S13]  /*a380*/  ISETP.GE.AND P1, PT, R0, R23, PT ;  /* 0x000000170000720c */ /* 0x000fda0003f26270 */
[----:B------:R-:W1:Y:S01]  /*a390*/  @!P1 LDS R11, [R22+0x6000] ;  /* 0x00600000160b9984 */ /* 0x000e620000000800 */
[----:B------:R-:W2:Y:S01]  /*a3a0*/  @!P1 LDC.64 R12, c[0x0][0x3b0] ;  /* 0x0000ec00ff0c9b82 */ /* 0x000ea20000000a00 */
[----:B0-----:R-:W-:-:S05]  /*a3b0*/  IADD3 R0, P0, PT, R4, R2, RZ ;  /* 0x0000000204007210 */ /* 0x001fca0007f1e0ff */
[----:B------:R-:W-:Y:S01]  /*a3c0*/  IMAD.X R4, RZ, RZ, R5, P0 ;  /* 0x000000ffff047224 */ /* 0x000fe200000e0605 */
[----:B--2---:R-:W-:-:S04]  /*a3d0*/  @!P1 LEA R2, P0, R0, R12, 0x2 ;  /* 0x0000000c00029211 */ /* 0x004fc800078010ff */
[----:B------:R-:W-:-:S05]  /*a3e0*/  @!P1 LEA.HI.X R3, R0, R13, R4, 0x2, P0 ;  /* 0x0000000d00039211 */ /* 0x000fca00000f1404 */
[----:B-1----:R-:W-:Y:S01]  /*a3f0*/  @!P1 STG.E desc[UR6][R2.64+0x6000], R11 ;  /* 0x0060000b02009986 */ /* 0x002fe2000c101906 */
[----:B------:R-:W-:Y:S01]  /*a400*/  NOP ;  /* 0x0000000000007918 */ /* 0x000fe20000000000 */
[----:B------:R-:W-:Y:S05]  /*a410*/  EXIT ;  /* 0x000000000000794d */ /* 0x000fea0003800000 */
.L_x_30:
[----:B------:R-:W-:Y:S02]  /*a420*/  IMAD.MOV.U32 R58, RZ, RZ, R39 ;  /* 0x000000ffff3a7224 */ /* 0x000fe400078e0027 */
[----:B------:R-:W-:Y:S02]  /*a430*/  IMAD.MOV.U32 R49, RZ, RZ, 0x1 ;  /* 0x00000001ff317424 */ /* 0x000fe400078e00ff */
[----:B------:R-:W-:Y:S02]  /*a440*/  IMAD.MOV.U32 R60, RZ, RZ, RZ ;  /* 0x000000ffff3c7224 */ /* 0x000fe400078e00ff */
[----:B------:R-:W-:-:S07]  /*a450*/  IMAD.MOV.U32 R47, RZ, RZ, -0x1 ;  /* 0xffffffffff2f7424 */ /* 0x000fce00078e00ff */
[----:B------:R-:W-:Y:S05]  /*a460*/  WARPSYNC.COLLECTIVE R47, `(.L_x_115) ;  /* 0x000000002f087348 */ /* 0x000fea0003c00000 */
[----:B------:R0:W1:Y:S02]  /*a470*/  SHFL.UP P0, R46, R58, R49, R60 ;  /* 0x040000313a2e7389 */ /* 0x000064000000003c */
[----:B01----:R-:W-:Y:S05]  /*a480*/  ENDCOLLECTIVE ;  /* 0x000000000000791b */ /* 0x003fea0003800000 */
.L_x_115:
[----:B------:R-:W-:Y:S02]  /*a490*/  IMAD.MOV.U32 R49, RZ, RZ, 0x2 ;  /* 0x00000002ff317424 */ /* 0x000fe400078e00ff */
[----:B------:R-:W-:-:S04]  /*a4a0*/  IMAD.MOV.U32 R40, RZ, RZ, R46 ;  /* 0x000000ffff287224 */ /* 0x000fc800078e002e */
[----:B------:R-:W-:-:S04]  /*a4b0*/  @P0 IMAD.IADD R40, R39, 0x1, R40 ;  /* 0x0000000127280824 */ /* 0x000fc800078e0228 */
[----:B------:R-:W-:-:S07]  /*a4c0*/  IMAD.MOV.U32 R58, RZ, RZ, R40 ;  /* 0x000000ffff3a7224 */ /* 0x000fce00078e0028 */
[----:B------:R-:W-:Y:S05]  /*a4d0*/  WARPSYNC.COLLECTIVE R47, `(.L_x_116) ;  /* 0x000000002f087348 */ /* 0x000fea0003c00000 */
[----:B------:R0:W1:Y:S02]  /*a4e0*/  SHFL.UP P0, R46, R58, R49, R60 ;  /* 0x040000313a2e7389 */ /* 0x000064000000003c */
[----:B01----:R-:W-:Y:S05]  /*a4f0*/  ENDCOLLECTIVE ;  /* 0x000000000000791b */ /* 0x003fea0003800000 */
.L_x_116:
[----:B------:R-:W-:Y:S02]  /*a500*/  IMAD.MOV.U32 R49, RZ, RZ, 0x4 ;  /* 0x00000004ff317424 */ /* 0x000fe400078e00ff */
[----:B------:R-:W-:-:S04]  /*a510*/  IMAD.MOV.U32 R43, RZ, RZ, R46 ;  /* 0x000000ffff2b7224 */ /* 0x000fc800078e002e */
[----:B------:R-:W-:-:S04]  /*a520*/  @P0 IMAD.IADD R43, R40, 0x1, R43 ;  /* 0x00000001282b0824 */ /* 0x000fc800078e022b */
[----:B------:R-:W-:-:S07]  /*a530*/  IMAD.MOV.U32 R58, RZ, RZ, R43 ;  /* 0x000000ffff3a7224 */ /* 0x000fce00078e002b */
[----:B------:R-:W-:Y:S05]  /*a540*/  WARPSYNC.COLLECTIVE R47, `(.L_x_117) ;  /* 0x000000002f087348 */ /* 0x000fea0003c00000 */
[----:B------:R0:W1:Y:S02]  /*a550*/  SHFL.UP P0, R46, R58, R49, R60 ;  /* 0x040000313a2e7389 */ /* 0x000064000000003c */
[----:B01----:R-:W-:Y:S05]  /*a560*/  ENDCOLLECTIVE ;  /* 0x000000000000791b */ /* 0x003fea0003800000 */
.L_x_117:
[----:B------:R-:W-:Y:S02]  /*a570*/  IMAD.MOV.U32 R49, RZ, RZ, 0x8 ;  /* 0x00000008ff317424 */ /* 0x000fe400078e00ff */
[----:B------:R-:W-:-:S04]  /*a580*/  IMAD.MOV.U32 R44, RZ, RZ, R46 ;  /* 0x000000ffff2c7224 */ /* 0x000fc800078e002e */
[----:B------:R-:W-:-:S04]  /*a590*/  @P0 IMAD.IADD R44, R43, 0x1, R44 ;  /* 0x000000012b2c0824 */ /* 0x000fc800078e022c */
[----:B------:R-:W-:-:S07]  /*a5a0*/  IMAD.MOV.U32 R58, RZ, RZ, R44 ;  /* 0x000000ffff3a7224 */ /* 0x000fce00078e002c */
[----:B------:R-:W-:Y:S05]  /*a5b0*/  WARPSYNC.COLLECTIVE R47, `(.L_x_118) ;  /* 0x000000002f087348 */ /* 0x000fea0003c00000 */
[----:B------:R0:W1:Y:S02]  /*a5c0*/  SHFL.UP P0, R46, R58, R49, R60 ;  /* 0x040000313a2e7389 */ /* 0x000064000000003c */
[----:B01----:R-:W-:Y:S05]  /*a5d0*/  ENDCOLLECTIVE ;  /* 0x000000000000791b */ /* 0x003fea0003800000 */
.L_x_118:
[----:B------:R-:W-:Y:S02]  /*a5e0*/  IMAD.MOV.U32 R49, RZ, RZ, 0x10 ;  /* 0x00000010ff317424 */ /* 0x000fe400078e00ff */
[----:B------:R-:W-:-:S04]  /*a5f0*/  IMAD.MOV.U32 R45, RZ, RZ, R46 ;  /* 0x000000ffff2d7224 */ /* 0x000fc800078e002e */
[----:B------:R-:W-:-:S04]  /*a600*/  @P0 IMAD.IADD R45, R44, 0x1, R45 ;  /* 0x000000012c2d0824 */ /* 0x000fc800078e022d */
[----:B------:R-:W-:-:S07]  /*a610*/  IMAD.MOV.U32 R58, RZ, RZ, R45 ;  /* 0x000000ffff3a7224 */ /* 0x000fce00078e002d */
[----:B------:R-:W-:Y:S05]  /*a620*/  WARPSYNC.COLLECTIVE R47, `(.L_x_119) ;  /* 0x000000002f087348 */ /* 0x000fea0003c00000 */
[----:B------:R0:W1:Y:S02]  /*a630*/  SHFL.UP P0, R46, R58, R49, R60 ;  /* 0x040000313a2e7389 */ /* 0x000064000000003c */
[----:B01----:R-:W-:Y:S05]  /*a640*/  ENDCOLLECTIVE ;  /* 0x000000000000791b */ /* 0x003fea0003800000 */
.L_x_119:
[----:B------:R-:W-:Y:S05]  /*a650*/  BRA `(.L_x_120) ;  /* 0xffffff8400407947 */ /* 0x000fea000383ffff */
.L_x_121:
[----:B------:R-:W-:-:S00]  /*a660*/  BRA `(.L_x_121) ;  /* 0xfffffffc00fc7947 */ /* 0x000fc0000383ffff */
[----:B------:R-:W-:-:S00]  /*a670*/  NOP ;  /* 0x0000000000007918 */ /* 0x000fc00000000000 */
        /* <DEDUP_REMOVED lines=8> */
.L_x_371:


//--------------------- .text._ZN3cub18CUB_300001_SM_10006detail10radix_sort33DeviceRadixSortExclusiveSumKernelINS1_5radix10policy_hubIiiyE10Policy1000EyEEvPT0_ --------------------------
	.section	.text._ZN3cub18CUB_300001_SM_10006detail10radix_sort33DeviceRadixSortExclusiveSumKernelINS1_5radix10policy_hubIiiyE10Policy1000EyEEvPT0_,"ax",@progbits
	.align	128
        .global         _ZN3cub18CUB_300001_SM_10006detail10radix_sort33DeviceRadixSortExclusiveSumKernelINS1_5radix10policy_hubIiiyE10Policy1000EyEEvPT0_
        .type           _ZN3cub18CUB_300001_SM_10006detail10radix_sort33DeviceRadixSortExclusiveSumKernelINS1_5radix10policy_hubIiiyE10Policy1000EyEEvPT0_,@function
        .size           _ZN3cub18CUB_300001_SM_10006detail10radix_sort33DeviceRadixSortExclusiveSumKernelINS1_5radix10policy_hubIiiyE10Policy1000EyEEvPT0_,(.L_x_372 - _ZN3cub18CUB_300001_SM_10006detail10radix_sort33DeviceRadixSortExclusiveSumKernelINS1_5radix10policy_hubIiiyE10Policy1000EyEEvPT0_)
        .other          _ZN3cub18CUB_300001_SM_10006detail10radix_sort33DeviceRadixSortExclusiveSumKernelINS1_5radix10policy_hubIiiyE10Policy1000EyEEvPT0_,@"STO_CUDA_ENTRY STV_DEFAULT"
_ZN3cub18CUB_300001_SM_10006detail10radix_sort33DeviceRadixSortExclusiveSumKernelINS1_5radix10policy_hubIiiyE10Policy1000EyEEvPT0_:
.text._ZN3cub18CUB_300001_SM_10006detail10radix_sort33DeviceRadixSortExclusiveSumKernelINS1_5radix10policy_hubIiiyE10Policy1000EyEEvPT0_:
[----:B------:R-:W-:Y:S01]  /*0000*/  LDC R1, c[0x0][0x37c] ;  /* 0x0000df00ff017b82 */ /* 0x000fe20000000800 */
[----:B------:R-:W0:Y:S07]  /*0010*/  S2R R18, SR_TID.X ;  /* 0x0000000000127919 */ /* 0x000e2e0000002100 */
[----:B------:R-:W1:Y:S01]  /*0020*/  LDC.64 R16, c[0x0][0x380] ;  /* 0x0000e000ff107b82 */ /* 0x000e620000000a00 */
[----:B------:R-:W2:Y:S01]  /*0030*/  LDCU.64 UR4, c[0x0][0x358] ;  /* 0x00006b00ff0477ac */ /* 0x000ea20008000a00 */
[----:B------:R-:W3:Y:S01]  /*0040*/  S2R R5, SR_CTAID.X ;  /* 0x0000000000057919 */ /* 0x000ee20000002500 */
[----:B0-----:R-:W-:Y:S01]  /*0050*/  ISETP.GT.U32.AND P1, PT, R18, 0xff, PT ;  /* 0x000000ff1200780c */ /* 0x001fe20003f24070 */
[----:B---3--:R-:W-:-:S04]  /*0060*/  IMAD R5, R5, 0x100, R18 ;  /* 0x0000010005057824 */ /* 0x008fc800078e0212 */
[----:B-1----:R-:W-:-:S08]  /*0070*/  IMAD.WIDE R16, R5, 0x8, R16 ;  /* 0x0000000805107825 */ /* 0x002fd000078e0210 */
[----:B--2---:R-:W2:Y:S01]  /*0080*/  @!P1 LDG.E.64 R2, desc[UR4][R16.64] ;  /* 0x0000000410029981 */ /* 0x004ea2000c1e1b00 */
[----:B------:R-:W-:Y:S02]  /*0090*/  MOV R0, 0x400 ;  /* 0x0000040000007802 */ /* 0x000fe40000000f00 */
[C---:B------:R-:W-:Y:S01]  /*00a0*/  ISETP.GT.U32.AND P0, PT, R18.reuse, 0x1f, PT ;  /* 0x0000001f1200780c */ /* 0x040fe20003f04070 */
[----:B------:R-:W0:Y:S02]  /*00b0*/  S2R R5, SR_CgaCtaId ;  /* 0x0000000000057919 */ /* 0x000e240000008800 */
[----:B0-----:R-:W-:Y:S02]  /*00c0*/  LEA R5, R5, R0, 0x18 ;  /* 0x0000000005057211 */ /* 0x001fe400078ec0ff */
[----:B------:R-:W-:-:S05]  /*00d0*/  LEA.HI R0, R18, R18, RZ, 0x1d ;  /* 0x0000001212007211 */ /* 0x000fca00078fe8ff */
[----:B------:R-:W-:-:S05]  /*00e0*/  IMAD R0, R0, 0x8, R5 ;  /* 0x0000000800007824 */ /* 0x000fca00078e0205 */
[----:B--2---:R0:W-:Y:S01]  /*00f0*/  STS.64 [R0+0x10], R2 ;  /* 0x0000100200007388 */ /* 0x0041e20000000a00 */
[----:B------:R-:W-:Y:S06]  /*0100*/  BAR.SYNC.DEFER_BLOCKING 0x0 ;  /* 0x0000000000007b1d */ /* 0x000fec0000010000 */
[----:B------:R-:W-:Y:S05]  /*0110*/  @P0 BRA `(.L_x_122) ;  /* 0x0000000400240947 */ /* 0x000fea0003800000 */
[----:B------:R-:W-:Y:S01]  /*0120*/  IMAD R18, R18, 0x48, R5 ;  /* 0x0000004812127824 */ /* 0x000fe200078e0205 */
[----:B------:R-:W-:-:S04]  /*0130*/  UMOV UR6, 0xffffffff ;  /* 0xffffffff00067882 */ /* 0x000fc80000000000 */
[----:B------:R-:W-:Y:S04]  /*0140*/  LDS.64 R14, [R18+0x10] ;  /* 0x00001000120e7984 */ /* 0x000fe80000000a00 */
[----:B------:R-:W-:Y:S04]  /*0150*/  LDS.64 R12, [R18+0x18] ;  /* 0x00001800120c7984 */ /* 0x000fe80000000a00 */
[----:B------:R-:W1:Y:S04]  /*0160*/  LDS.64 R10, [R18+0x20] ;  /* 0x00002000120a7984 */ /* 0x000e680000000a00 */
[----:B------:R-:W-:Y:S04]  /*0170*/  LDS.64 R8, [R18+0x28] ;  /* 0x0000280012087984 */ /* 0x000fe80000000a00 */
[----:B------:R-:W2:Y:S04]  /*0180*/  LDS.64 R6, [R18+0x30] ;  /* 0x0000300012067984 */ /* 0x000ea80000000a00 */
[----:B------:R-:W-:Y:S04]  /*0190*/  LDS.64 R4, [R18+0x38] ;  /* 0x0000380012047984 */ /* 0x000fe80000000a00 */
[----:B0-----:R-:W0:Y:S04]  /*01a0*/  LDS.64 R2, [R18+0x40] ;  /* 0x0000400012027984 */ /* 0x001e280000000a00 */
[----:B------:R-:W3:Y:S01]  /*01b0*/  LDS.64 R20, [R18+0x48] ;  /* 0x0000480012147984 */ /* 0x000ee20000000a00 */
[----:B-1----:R-:W-:-:S04]  /*01c0*/  IADD3 R19, P3, P4, R10, R12, R14 ;  /* 0x0000000c0a137210 */ /* 0x002fc80007c7e00e */
[----:B------:R-:W-:Y:S02]  /*01d0*/  IADD3.X R23, PT, PT, R11, R13, R15, P3, P4 ;  /* 0x0000000d0b177210 */ /* 0x000fe40001fe840f */
[----:B--2---:R-:W-:-:S04]  /*01e0*/  IADD3 R19, P0, P2, R6, R19, R8 ;  /* 0x0000001306137210 */ /* 0x004fc80007a1e008 */
[----:B------:R-:W-:Y:S02]  /*01f0*/  IADD3.X R23, PT, PT, R7, R23, R9, P0, P2 ;  /* 0x0000001707177210 */ /* 0x000fe400007e4409 */
[----:B0-----:R-:W-:-:S04]  /*0200*/  IADD3 R19, P3, P4, R2, R19, R4 ;  /* 0x0000001302137210 */ /* 0x001fc80007c7e004 */
[----:B---3--:R-:W-:Y:S02]  /*0210*/  IADD3 R20, P0, PT, R20, R19, RZ ;  /* 0x0000001314147210 */ /* 0x008fe40007f1e0ff */
[----:B------:R-:W-:-:S05]  /*0220*/  IADD3.X R19, PT, PT, R3, R23, R5, P3, P4 ;  /* 0x0000001703137210 */ /* 0x000fca0001fe8405 */
[----:B------:R-:W-:Y:S01]  /*0230*/  IMAD.X R19, R21, 0x1, R19, P0 ;  /* 0x0000000115137824 */ /* 0x000fe200000e0613 */
[----:B------:R-:W-:Y:S06]  /*0240*/  BRA.DIV UR6, `(.L_x_123) ;  /* 0x0000000206f07947 */ /* 0x000fec000b800000 */
[----:B------:R-:W0:Y:S04]  /*0250*/  SHFL.UP PT, R27, R20, 0x1, RZ ;  /* 0x04200000141b7989 */ /* 0x000e2800000e00ff */
[----:B------:R-:W1:Y:S01]  /*0260*/  SHFL.UP P0, R25, R19, 0x1, RZ ;  /* 0x0420000013197989 */ /* 0x000e6200000000ff */
[----:B0-----:R-:W-:-:S04]  /*0270*/  IADD3 R22, P2, PT, R27, R20, RZ ;  /* 0x000000141b167210 */ /* 0x001fc80007f5e0ff */
[----:B-1----:R-:W-:Y:S01]  /*0280*/  SEL R27, R22, R27, P0 ;  /* 0x0000001b161b7207 */ /* 0x002fe20000000000 */
[----:B------:R-:W-:-:S04]  /*0290*/  IMAD.X R26, R25, 0x1, R19, P2 ;  /* 0x00000001191a7824 */ /* 0x000fc800010e0613 */
[----:B------:R-:W0:Y:S01]  /*02a0*/  SHFL.UP PT, R28, R27, 0x2, RZ ;  /* 0x044000001b1c7989 */ /* 0x000e2200000e00ff */
[----:B------:R-:W-:-:S05]  /*02b0*/  SEL R26, R26, R25, P0 ;  /* 0x000000191a1a7207 */ /* 0x000fca0000000000 */
[----:B------:R-:W1:Y:S01]  /*02c0*/  SHFL.UP P0, R25, R26, 0x2, RZ ;  /* 0x044000001a197989 */ /* 0x000e6200000000ff */
[----:B0-----:R-:W-:-:S05]  /*02d0*/  IADD3 R21, P2, PT, R28, R27, RZ ;  /* 0x0000001b1c157210 */ /* 0x001fca0007f5e0ff */
[----:B-1----:R-:W-:Y:S01]  /*02e0*/  IMAD.X R22, R25, 0x1, R26, P2 ;  /* 0x0000000119167824 */ /* 0x002fe200010e061a */
[----:B------:R-:W-:-:S04]  /*02f0*/  SEL R28, R21, R28, P0 ;  /* 0x0000001c151c7207 */ /* 0x000fc80000000000 */
[----:B------:R-:W-:Y:S01]  /*0300*/  SEL R29, R22, R25, P0 ;  /* 0x00000019161d7207 */ /* 0x000fe20000000000 */
        /* <DEDUP_REMOVED lines=12> */
[----:B------:R0:W1:Y:S04]  /*03d0*/  SHFL.UP PT, R28, R27, 0x10, RZ ;  /* 0x060000001b1c7989 */ /* 0x00006800000e00ff */
[----:B------:R0:W2:Y:S02]  /*03e0*/  SHFL.UP P0, R25, R26, 0x10, RZ ;  /* 0x060000001a197989 */ /* 0x0000a400000000ff */
.L_x_134:
[----:B-1----:R-:W-:-:S04]  /*03f0*/  IADD3 R21, P2, PT, R28, R27, RZ ;  /* 0x0000001b1c157210 */ /* 0x002fc80007f5e0ff */
[----:B--2---:R-:W-:Y:S01]  /*0400*/  SEL R21, R21, R28, P0 ;  /* 0x0000001c15157207 */ /* 0x004fe20000000000 */
[----:B------:R-:W-:-:S05]  /*0410*/  IMAD.X R22, R25, 0x1, R26, P2 ;  /* 0x0000000119167824 */ /* 0x000fca00010e061a */
[----:B------:R-:W-:Y:S02]  /*0420*/  SEL R22, R22, R25, P0 ;  /* 0x0000001916167207 */ /* 0x000fe40000000000 */
[----:B------:R-:W-:-:S05]  /*0430*/  IADD3 R20, P0, PT, R21, -R20, RZ ;  /* 0x8000001415147210 */ /* 0x000fca0007f1e0ff */
[----:B------:R-:W-:Y:S01]  /*0440*/  IMAD.X R21, R22, 0x1, ~R19, P0 ;  /* 0x0000000116157824 */ /* 0x000fe200000e0e13 */
[----:B------:R-:W-:-:S04]  /*0450*/  IADD3 R14, P0, PT, R14, R20, RZ ;  /* 0x000000140e0e7210 */ /* 0x000fc80007f1e0ff */
[----:B------:R1:W-:Y:S01]  /*0460*/  STS.64 [R18+0x10], R20 ;  /* 0x0000101412007388 */ /* 0x0003e20000000a00 */
[----:B------:R-:W-:Y:S01]  /*0470*/  IMAD.X R15, R15, 0x1, R21, P0 ;  /* 0x000000010f0f7824 */ /* 0x000fe200000e0615 */
        /* <DEDUP_REMOVED lines=17> */
[----:B------:R-:W-:-:S05]  /*0590*/  IMAD.X R3, R3, 0x1, R5, P0 ;  /* 0x0000000103037824 */ /* 0x000fca00000e0605 */
[----:B------:R1:W-:Y:S03]  /*05a0*/  STS.64 [R18+0x48], R2 ;  /* 0x0000480212007388 */ /* 0x0003e60000000a00 */
.L_x_122:
[----:B------:R-:W-:Y:S05]  /*05b0*/  WARPSYNC.ALL ;  /* 0x0000000000007948 */ /* 0x000fea0003800000 */
[----:B------:R-:W-:Y:S06]  /*05c0*/  BAR.SYNC.DEFER_BLOCKING 0x0 ;  /* 0x0000000000007b1d */ /* 0x000fec0000010000 */
[----:B------:R-:W-:Y:S05]  /*05d0*/  @P1 EXIT ;  /* 0x000000000000194d */ /* 0x000fea0003800000 */
[----:B01----:R-:W0:Y:S04]  /*05e0*/  LDS.64 R2, [R0+0x10] ;  /* 0x0000100000027984 */ /* 0x003e280000000a00 */
[----:B0-----:R-:W-:Y:S01]  /*05f0*/  STG.E.64 desc[UR4][R16.64], R2 ;  /* 0x0000000210007986 */ /* 0x001fe2000c101b04 */
[----:B------:R-:W-:Y:S05]  /*0600*/  EXIT ;  /* 0x000000000000794d */ /* 0x000fea0003800000 */
.L_x_123:
[----:B------:R-:W-:Y:S02]  /*0610*/  IMAD.MOV.U32 R24, RZ, RZ, R20 ;  /* 0x000000ffff187224 */ /* 0x000fe400078e0014 */
[----:B------:R-:W-:Y:S02]  /*0620*/  IMAD.MOV.U32 R23, RZ, RZ, 0x1 ;  /* 0x00000001ff177424 */ /* 0x000fe400078e00ff */
[----:B------:R-:W-:Y:S02]  /*0630*/  IMAD.MOV.U32 R22, RZ, RZ, RZ ;  /* 0x000000ffff167224 */ /* 0x000fe400078e00ff */
[----:B------:R-:W-:-:S07]  /*0640*/  IMAD.MOV.U32 R21, RZ, RZ, -0x1 ;  /* 0xffffffffff157424 */ /* 0x000fce00078e00ff */
[----:B------:R-:W-:Y:S05]  /*0650*/  WARPSYNC.COLLECTIVE R21, `(.L_x_124) ;  /* 0x0000000015087348 */ /* 0x000fea0003c00000 */
[----:B------:R0:W1:Y:S02]  /*0660*/  SHFL.UP P0, R25, R24, R23, R22 ;  /* 0x0400001718197389 */ /* 0x0000640000000016 */
[----:B01----:R-:W-:Y:S05]  /*0670*/  ENDCOLLECTIVE ;  /* 0x000000000000791b */ /* 0x003fea0003800000 */
.L_x_124:
[----:B------:R-:W-:Y:S02]  /*0680*/  IMAD.MOV.U32 R24, RZ, RZ, R19 ;  /* 0x000000ffff187224 */ /* 0x000fe400078e0013 */
[----:B------:R-:W-:-:S07]  /*0690*/  IMAD.MOV.U32 R27, RZ, RZ, R25 ;  /* 0x000000ffff1b7224 */ /* 0x000fce00078e0019 */
[----:B------:R-:W-:Y:S05]  /*06a0*/  WARPSYNC.COLLECTIVE R21, `(.L_x_125) ;  /* 0x0000000015087348 */ /* 0x000fea0003c00000 */
[----:B------:R0:W1:Y:S02]  /*06b0*/  SHFL.UP P0, R25, R24, R23, R22 ;  /* 0x0400001718197389 */ /* 0x0000640000000016 */
[----:B01----:R-:W-:Y:S05]  /*06c0*/  ENDCOLLECTIVE ;  /* 0x000000000000791b */ /* 0x003fea0003800000 */
.L_x_125:
[----:B------:R-:W-:Y:S01]  /*06d0*/  IADD3 R26, P2, PT, R27, R20, RZ ;  /* 0x000000141b1a7210 */ /* 0x000fe20007f5e0ff */
[----:B------:R-:W-:-:S03]  /*06e0*/  IMAD.MOV.U32 R23, RZ, RZ, 0x2 ;  /* 0x00000002ff177424 */ /* 0x000fc600078e00ff */
[----:B------:R-:W-:Y:S01]  /*06f0*/  SEL R27, R26, R27, P0 ;  /* 0x0000001b1a1b7207 */ /* 0x000fe20000000000 */
[----:B------:R-:W-:-:S04]  /*0700*/  IMAD.X R26, R25, 0x1, R19, P2 ;  /* 0x00000001191a7824 */ /* 0x000fc800010e0613 */
[----:B------:R-:W-:Y:S01]  /*0710*/  IMAD.MOV.U32 R24, RZ, RZ, R27 ;  /* 0x000000ffff187224 */ /* 0x000fe200078e001b */
[----:B------:R-:W-:-:S07]  /*0720*/  SEL R26, R26, R25, P0 ;  /* 0x000000191a1a7207 */ /* 0x000fce0000000000 */
[----:B------:R-:W-:Y:S05]  /*0730*/  WARPSYNC.COLLECTIVE R21, `(.L_x_126) ;  /* 0x0000000015087348 */ /* 0x000fea0003c00000 */
[----:B------:R0:W1:Y:S02]  /*0740*/  SHFL.UP P0, R25, R24, R23, R22 ;  /* 0x0400001718197389 */ /* 0x0000640000000016 */
[----:B01----:R-:W-:Y:S05]  /*0750*/  ENDCOLLECTIVE ;  /* 0x000000000000791b */ /* 0x003fea0003800000 */
.L_x_126:
[----:B------:R-:W-:Y:S02]  /*0760*/  IMAD.MOV.U32 R24, RZ, RZ, R26 ;  /* 0x000000ffff187224 */ /* 0x000fe400078e001a */
[----:B------:R-:W-:-:S07]  /*0770*/  IMAD.MOV.U32 R28, RZ, RZ, R25 ;  /* 0x000000ffff1c7224 */ /* 0x000fce00078e0019 */
[----:B------:R-:W-:Y:S05]  /*0780*/  WARPSYNC.COLLECTIVE R21, `(.L_x_127) ;  /* 0x0000000015087348 */ /* 0x000fea0003c00000 */
[----:B------:R0:W1:Y:S02]  /*0790*/  SHFL.UP P0, R25, R24, R23, R22 ;  /* 0x0400001718197389 */ /* 0x0000640000000016 */
[----:B01----:R-:W-:Y:S05]  /*07a0*/  ENDCOLLECTIVE ;  /* 0x000000000000791b */ /* 0x003fea0003800000 */
.L_x_127:
        /* <DEDUP_REMOVED lines=9> */
.L_x_128:
[----:B------:R-:W-:Y:S02]  /*0840*/  IMAD.MOV.U32 R24, RZ, RZ, R29 ;  /* 0x000000ffff187224 */ /* 0x000fe400078e001d */
[----:B------:R-:W-:-:S07]  /*0850*/  IMAD.MOV.U32 R27, RZ, RZ, R25 ;  /* 0x000000ffff1b7224 */ /* 0x000fce00078e0019 */
[----:B------:R-:W-:Y:S05]  /*0860*/  WARPSYNC.COLLECTIVE R21, `(.L_x_129) ;  /* 0x0000000015087348 */ /* 0x000fea0003c00000 */
[----:B------:R0:W1:Y:S02]  /*0870*/  SHFL.UP P0, R25, R24, R23, R22 ;  /* 0x0400001718197389 */ /* 0x0000640000000016 */
[----:B01----:R-:W-:Y:S05]  /*0880*/  ENDCOLLECTIVE ;  /* 0x000000000000791b */ /* 0x003fea0003800000 */
.L_x_129:
        /* <DEDUP_REMOVED lines=9> */
.L_x_130:
[----:B------:R-:W-:Y:S02]  /*0920*/  IMAD.MOV.U32 R24, RZ, RZ, R29 ;  /* 0x000000ffff187224 */ /* 0x000fe400078e001d */
[----:B------:R-:W-:-:S07]  /*0930*/  IMAD.MOV.U32 R27, RZ, RZ, R25 ;  /* 0x000000ffff1b7224 */ /* 0x000fce00078e0019 */
[----:B------:R-:W-:Y:S05]  /*0940*/  WARPSYNC.COLLECTIVE R21, `(.L_x_131) ;  /* 0x0000000015087348 */ /* 0x000fea0003c00000 */
[----:B------:R0:W1:Y:S02]  /*0950*/  SHFL.UP P0, R25, R24, R23, R22 ;  /* 0x0400001718197389 */ /* 0x0000640000000016 */
[----:B01----:R-:W-:Y:S05]  /*0960*/  ENDCOLLECTIVE ;  /* 0x000000000000791b */ /* 0x003fea0003800000 */
.L_x_131:
        /* <DEDUP_REMOVED lines=9> */
.L_x_132:
[----:B------:R-:W-:Y:S02]  /*0a00*/  IMAD.MOV.U32 R24, RZ, RZ, R26 ;  /* 0x000000ffff187224 */ /* 0x000fe400078e001a */
[----:B------:R-:W-:-:S07]  /*0a10*/  IMAD.MOV.U32 R28, RZ, RZ, R25 ;  /* 0x000000ffff1c7224 */ /* 0x000fce00078e0019 */
[----:B------:R-:W-:Y:S05]  /*0a20*/  WARPSYNC.COLLECTIVE R21, `(.L_x_133) ;  /* 0x0000000015087348 */ /* 0x000fea0003c00000 */
[----:B------:R0:W1:Y:S02]  /*0a30*/  SHFL.UP P0, R25, R24, R23, R22 ;  /* 0x0400001718197389 */ /* 0x0000640000000016 */
[----:B01----:R-:W-:Y:S05]  /*0a40*/  ENDCOLLECTIVE ;  /* 0x000000000000791b */ /* 0x003fea0003800000 */
.L_x_133:
[----:B------:R-:W-:Y:S05]  /*0a50*/  BRA `(.L_x_134) ;  /* 0xfffffff800647947 */ /* 0x000fea000383ffff */
.L_x_135:
        /* <DEDUP_REMOVED lines=10> */
.L_x_372:


//--------------------- .text._ZN3cub18CUB_300001_SM_10006detail10radix_sort30DeviceRadixSortHistogramKernelINS1_5radix10policy_hubIiiyE10Policy1000ELNS0_9SortOrderE0EiyNS1_21identity_decomposer_tEEEvPT2_PKT1_SA_iiT3_ --------------------------
	.section	.text._ZN3cub18CUB_300001_SM_10006detail10radix_sort30DeviceRadixSortHistogramKernelINS1_5radix10policy_hubIiiyE10Policy1000ELNS0_9SortOrderE0EiyNS1_21identity_decomposer_tEEEvPT2_PKT1_SA_iiT3_,"ax",@progbits
	.align	128
        .global         _ZN3cub18CUB_300001_SM_10006detail10radix_sort30DeviceRadixSortHistogramKernelINS1_5radix10policy_hubIiiyE10Policy1000ELNS0_9SortOrderE0EiyNS1_21identity_decomposer_tEEEvPT2_PKT1_SA_iiT3_
        .type           _ZN3cub18CUB_300001_SM_10006detail10radix_sort30DeviceRadixSortHistogramKernelINS1_5radix10policy_hubIiiyE10Policy1000ELNS0_9SortOrderE0EiyNS1_21identity_decomposer_tEEEvPT2_PKT1_SA_iiT3_,@function
        .size           _ZN3cub18CUB_300001_SM_10006detail10radix_sort30DeviceRadixSortHistogramKernelINS1_5radix10policy_hubIiiyE10Policy1000ELNS0_9SortOrderE0EiyNS1_21identity_decomposer_tEEEvPT2_PKT1_SA_iiT3_,(.L_x_373 - _ZN3cub18CUB_300001_SM_10006detail10radix_sort30DeviceRadixSortHistogramKernelINS1_5radix10policy_hubIiiyE10Policy1000ELNS0_9SortOrderE0EiyNS1_21identity_decomposer_tEEEvPT2_PKT1_SA_iiT3_)
        .other          _ZN3cub18CUB_300001_SM_10006detail10radix_sort30DeviceRadixSortHistogramKernelINS1_5radix10policy_hubIiiyE10Policy1000ELNS0_9SortOrderE0EiyNS1_21identity_decomposer_tEEEvPT2_PKT1_SA_iiT3_,@"STO_CUDA_ENTRY STV_DEFAULT"
_ZN3cub18CUB_300001_SM_10006detail10radix_sort30DeviceRadixSortHistogramKernelINS1_5radix10policy_hubIiiyE10Policy1000ELNS0_9SortOrderE0EiyNS1_21identity_decomposer_tEEEvPT2_PKT1_SA_iiT3_:
.text._ZN3cub18CUB_300001_SM_10006detail10radix_sort30DeviceRadixSortHistogramKernelINS1_5radix10policy_hubIiiyE10Policy1000ELNS0_9SortOrderE0EiyNS1_21identity_decomposer_tEEEvPT2_PKT1_SA_iiT3_:
[----:B------:R-:W-:Y:S01]  /*0000*/  LDC R1, c[0x0][0x37c] ;  /* 0x0000df00ff017b82 */ /* 0x000fe20000000800 */
[----:B------:R-:W0:Y:S02]  /*0010*/  LDCU.64 UR14, c[0x0][0x390] ;  /* 0x00007200ff0e77ac */ /* 0x000e240008000a00 */
[----:B0-----:R-:W-:-:S04]  /*0020*/  ISETP.NE.U32.AND P0, PT, RZ, UR14, PT ;  /* 0x0000000eff007c0c */ /* 0x001fc8000bf05070 */
[----:B------:R-:W-:-:S13]  /*0030*/  ISETP.NE.AND.EX P0, PT, RZ, UR15, PT, P0 ;  /* 0x0000000fff007c0c */ /* 0x000fda000bf05300 */
[----:B------:R-:W-:Y:S05]  /*0040*/  @!P0 EXIT ;  /* 0x000000000000894d */ /* 0x000fea0003800000 */
[----:B------:R-:W-:Y:S01]  /*0050*/  UIADD3 UR11, UP0, UPT, UR14, -0x1, URZ ;  /* 0xffffffff0e0b7890 */ /* 0x000fe2000ff1e0ff */
[----:B------:R-:W0:Y:S01]  /*0060*/  S2R R4, SR_TID.X ;  /* 0x0000000000047919 */ /* 0x000e220000002100 */
[----:B------:R-:W1:Y:S01]  /*0070*/  LDCU.64 UR4, c[0x0][0x398] ;  /* 0x00007300ff0477ac */ /* 0x000e620008000a00 */
[----:B------:R-:W2:Y:S01]  /*0080*/  S2UR UR7, SR_CgaCtaId ;  /* 0x00000000000779c3 */ /* 0x000ea20000008800 */
[----:B------:R-:W-:Y:S01]  /*0090*/  UIADD3.X UR12, UPT, UPT, UR15, -0x1, URZ, UP0, !UPT ;  /* 0xffffffff0f0c7890 */ /* 0x000fe200087fe4ff */
[----:B------:R-:W-:Y:S01]  /*00a0*/  UMOV UR6, 0x400 ;  /* 0x0000040000067882 */ /* 0x000fe20000000000 */
[----:B------:R-:W3:Y:S05]  /*00b0*/  LDCU.64 UR20, c[0x0][0x358] ;  /* 0x00006b00ff1477ac */ /* 0x000eea0008000a00 */
[----:B------:R-:W4:Y:S01]  /*00c0*/  S2UR UR8, SR_CTAID.X ;  /* 0x00000000000879c3 */ /* 0x000f220000002500 */
[----:B------:R-:W-:Y:S01]  /*00d0*/  USHF.R.U64 UR11, UR11, 0x1e, UR12 ;  /* 0x0000001e0b0b7899 */ /* 0x000fe2000800120c */
[----:B------:R-:W0:Y:S03]  /*00e0*/  LDCU UR28, c[0x0][0x370] ;  /* 0x00006e00ff1c77ac */ /* 0x000e260008000800 */
[----:B------:R-:W-:-:S02]  /*00f0*/  UIADD3 UR11, UP0, UPT, UR11, 0x1, URZ ;  /* 0x000000010b0b7890 */ /* 0x000fc4000ff1e0ff */
[----:B-1----:R-:W-:Y:S02]  /*0100*/  UIADD3 UR4, UPT, UPT, UR5, 0x7, -UR4 ;  /* 0x0000000705047890 */ /* 0x002fe4000fffe804 */
[----:B------:R-:W-:Y:S02]  /*0110*/  ULEA.HI.X UR12, UR12, URZ, URZ, 0x2, UP0 ;  /* 0x000000ff0c0c7291 */ /* 0x000fe400080f14ff */
[----:B------:R-:W-:Y:S02]  /*0120*/  UISETP.LT.U32.AND UP0, UPT, UR11, UR14, UPT ;  /* 0x0000000e0b00728c */ /* 0x000fe4000bf01070 */
[----:B------:R-:W-:Y:S02]  /*0130*/  USHF.R.S32.HI UR5, URZ, 0x1f, UR4 ;  /* 0x0000001fff057899 */ /* 0x000fe40008011404 */
[----:B------:R-:W-:Y:S02]  /*0140*/  UISETP.LT.U32.AND.EX UP0, UPT, UR12, UR15, UPT, UP0 ;  /* 0x0000000f0c00728c */ /* 0x000fe4000bf01100 */
[----:B------:R-:W-:-:S02]  /*0150*/  ULEA.HI UR5, UR5, UR4, URZ, 0x3 ;  /* 0x0000000405057291 */ /* 0x000fc4000f8f18ff */
[----:B------:R-:W-:Y:S01]  /*0160*/  USEL UR11, UR11, UR14, UP0 ;  /* 0x0000000e0b0b7287 */ /* 0x000fe20008000000 */
[C---:B0-----:R-:W-:Y:S01]  /*0170*/  VIADD R21, R4.reuse, 0x780 ;  /* 0x0000078004157836 */ /* 0x041fe20000000000 */
[----:B------:R-:W-:Y:S02]  /*0180*/  USEL UR12, UR12, UR15, UP0 ;  /* 0x0000000f0c0c7287 */ /* 0x000fe40008000000 */
[----:B------:R-:W-:Y:S02]  /*0190*/  UISETP.GE.AND UP0, UPT, UR4, 0x8, UPT ;  /* 0x000000080400788c */ /* 0x000fe4000bf06270 */
[----:B--2---:R-:W-:Y:S02]  /*01a0*/  ULEA UR6, UR7, UR6, 0x18 ;  /* 0x0000000607067291 */ /* 0x004fe4000f8ec0ff */
[----:B------:R-:W-:Y:S02]  /*01b0*/  USHF.R.S32.HI UR5, URZ, 0x3, UR5 ;  /* 0x00000003ff057899 */ /* 0x000fe40008011405 */
[----:B------:R-:W-:Y:S01]  /*01c0*/  PLOP3.LUT P0, PT, PT, PT, UP0, 0x80, 0x8 ;  /* 0x000000000008781c */ /* 0x000fe20003f0f008 */
[----:B----4-:R-:W-:Y:S01]  /*01d0*/  USHF.L.U32 UR8, UR8, 0xb, URZ ;  /* 0x0000000b08087899 */ /* 0x010fe200080006ff */
[C---:B------:R-:W-:Y:S01]  /*01e0*/  LEA R0, R4.reuse, UR6, 0x2 ;  /* 0x0000000604007c11 */ /* 0x040fe2000f8e10ff */
[----:B------:R-:W-:Y:S01]  /*01f0*/  UIADD3 UR22, UPT, UPT, UR5, -0x1, URZ ;  /* 0xffffffff05167890 */ /* 0x000fe2000fffe0ff */
[----:B------:R-:W-:Y:S01]  /*0200*/  ISETP.GT.U32.OR P0, PT, R4, 0xff, !P0 ;  /* 0x000000ff0400780c */ /* 0x000fe20004704470 */
[----:B------:R-:W-:-:S02]  /*0210*/  ULOP3.LUT UR23, UR5, 0xf, URZ, 0xc0, !UPT ;  /* 0x0000000f05177892 */ /* 0x000fc4000f8ec0ff */
[----:B------:R-:W-:Y:S01]  /*0220*/  ULOP3.LUT UR24, UR5, 0x7, URZ, 0xc0, !UPT ;  /* 0x0000000705187892 */ /* 0x000fe2000f8ec0ff */
[----:B------:R-:W-:Y:S01]  /*0230*/  P2R R20, PR, RZ, 0x1 ;  /* 0x00000001ff147803 */ /* 0x000fe20000000000 */
[----:B------:R-:W-:Y:S02]  /*0240*/  ULOP3.LUT UR25, UR5, 0x3, URZ, 0xc0, !UPT ;  /* 0x0000000305197892 */ /* 0x000fe4000f8ec0ff */
[----:B------:R-:W-:Y:S02]  /*0250*/  ULOP3.LUT UR26, UR5, 0xffffff0, URZ, 0xc0, !UPT ;  /* 0x0ffffff0051a7892 */ /* 0x000fe4000f8ec0ff */
[----:B------:R-:W-:Y:S02]  /*0260*/  ULOP3.LUT UR27, UR5, 0xffffff8, URZ, 0xc0, !UPT ;  /* 0x0ffffff8051b7892 */ /* 0x000fe4000f8ec0ff */
[----:B------:R-:W-:Y:S01]  /*0270*/  ULOP3.LUT UR9, UR5, 0x1, URZ, 0xc0, !UPT ;  /* 0x0000000105097892 */ /* 0x000fe2000f8ec0ff */
[----:B------:R-:W-:Y:S01]  /*0280*/  UMOV UR6, URZ ;  /* 0x000000ff00067c82 */ /* 0x000fe20008000000 */
[----:B---3--:R-:W-:-:S10]  /*0290*/  UMOV UR7, URZ ;  /* 0x000000ff00077c82 */ /* 0x008fd40008000000 */
.L_x_219:
[----:B------:R-:W-:Y:S01]  /*02a0*/  ISETP.NE.AND P0, PT, R20, RZ, PT ;  /* 0x000000ff1400720c */ /* 0x000fe20003f05270 */
[----:B------:R-:W-:-:S12]  /*02b0*/  BSSY.RECONVERGENT B0, `(.L_x_136) ;  /* 0x000007c000007945 */ /* 0x000fd80003800200 */
[----:B012345:R-:W-:Y:S05]  /*02c0*/  @P0 BRA `(.L_x_137) ;  /* 0x0000000400e80947 */ /* 0x03ffea0003800000 */
[----:B------:R-:W-:Y:S02]  /*02d0*/  IMAD.U32 R2, RZ, RZ, UR22 ;  /* 0x00000016ff027e24 */ /* 0x000fe4000f8e00ff */
[----:B------:R-:W-:-:S03]  /*02e0*/  IMAD.MOV.U32 R3, RZ, RZ, RZ ;  /* 0x000000ffff037224 */ /* 0x000fc600078e00ff */
[----:B------:R-:W-:-:S13]  /*02f0*/  ISETP.GE.U32.AND P1, PT, R2, 0xf, PT ;  /* 0x0000000f0200780c */ /* 0x000fda0003f26070 */
[----:B------:R-:W-:Y:S05]  /*0300*/  @!P1 BRA `(.L_x_138) ;  /* 0x00000000005c9947 */ /* 0x000fea0003800000 */
[----:B------:R-:W-:Y:S01]  /*0310*/  VIADD R2, R0, 0x2000 ;  /* 0x0000200000027836 */ /* 0x000fe20000000000 */
[----:B------:R-:W-:-:S12]  /*0320*/  UIADD3 UR4, UPT, UPT, -UR26, URZ, URZ ;  /* 0x000000ff1a047290 */ /* 0x000fd8000fffe1ff */
.L_x_139:
[----:B------:R-:W-:Y:S01]  /*0330*/  UIADD3 UR4, UPT, UPT, UR4, 0x10, URZ ;  /* 0x0000001004047890 */ /* 0x000fe2000fffe0ff */
[----:B------:R-:W-:Y:S03]  /*0340*/  STS [R2+-0x2000], RZ ;  /* 0xffe000ff02007388 */ /* 0x000fe60000000800 */
[----:B------:R-:W-:Y:S01]  /*0350*/  UISETP.NE.AND UP0, UPT, UR4, URZ, UPT ;  /* 0x000000ff0400728c */ /* 0x000fe2000bf05270 */
        /* <DEDUP_REMOVED lines=16> */
[----:B------:R-:W-:Y:S06]  /*0460*/  BRA.U UP0, `(.L_x_139) ;  /* 0xfffffffd00b07547 */ /* 0x000fec000b83ffff */
[----:B------:R-:W-:-:S07]  /*0470*/  IMAD.U32 R3, RZ, RZ, UR26 ;  /* 0x0000001aff037e24 */ /* 0x000fce000f8e00ff */
.L_x_138:
[----:B------:R-:W-:Y:S01]  /*0480*/  ISETP.NE.AND P0, PT, RZ, UR23, PT ;  /* 0x00000017ff007c0c */ /* 0x000fe2000bf05270 */
[----:B------:R-:W-:Y:S01]  /*0490*/  IMAD.U32 R6, RZ, RZ, UR24 ;  /* 0x00000018ff067e24 */ /* 0x000fe2000f8e00ff */
[----:B------:R-:W-:-:S03]  /*04a0*/  MOV R2, UR23 ;  /* 0x0000001700027c02 */ /* 0x000fc60008000f00 */
[----:B------:R-:W-:Y:S02]  /*04b0*/  VIADD R6, R6, 0xffffffff ;  /* 0xffffffff06067836 */ /* 0x000fe40000000000 */
[----:B------:R-:W-:-:S06]  /*04c0*/  VIADD R2, R2, 0xffffffff ;  /* 0xffffffff02027836 */ /* 0x000fcc0000000000 */
[----:B------:R-:W-:Y:S05]  /*04d0*/  @!P0 BRA `(.L_x_140) ;  /* 0x00000000007c8947 */ /* 0x000fea0003800000 */
[----:B------:R-:W-:Y:S01]  /*04e0*/  ISETP.GE.U32.AND P2, PT, R2, 0x7, PT ;  /* 0x000000070200780c */ /* 0x000fe20003f46070 */
[----:B------:R-:W-:-:S12]  /*04f0*/  UISETP.NE.AND UP0, UPT, UR24, URZ, UPT ;  /* 0x000000ff1800728c */ /* 0x000fd8000bf05270 */
[----:B------:R-:W-:Y:S05]  /*0500*/  @!P2 BRA `(.L_x_141) ;  /* 0x000000000028a947 */ /* 0x000fea0003800000 */
        /* <DEDUP_REMOVED lines=10> */
.L_x_141:
[----:B------:R-:W-:Y:S05]  /*05b0*/  BRA.U !UP0, `(.L_x_140) ;  /* 0x0000000108447547 */ /* 0x000fea000b800000 */
[----:B------:R-:W-:Y:S01]  /*05c0*/  ISETP.GE.U32.AND P2, PT, R6, 0x3, PT ;  /* 0x000000030600780c */ /* 0x000fe20003f46070 */
[----:B------:R-:W-:-:S12]  /*05d0*/  UISETP.NE.AND UP0, UPT, UR25, URZ, UPT ;  /* 0x000000ff1900728c */ /* 0x000fd8000bf05270 */
[C---:B0-----:R-:W-:Y:S02]  /*05e0*/  @P2 IMAD R5, R3.reuse, 0x400, R0 ;  /* 0x0000040003052824 */ /* 0x041fe400078e0200 */
[----:B------:R-:W-:-:S03]  /*05f0*/  @P2 VIADD R3, R3, 0x4 ;  /* 0x0000000403032836 */ /* 0x000fc60000000000 */
[----:B------:R1:W-:Y:S04]  /*0600*/  @P2 STS [R5], RZ ;  /* 0x000000ff05002388 */ /* 0x0003e80000000800 */
[----:B------:R1:W-:Y:S04]  /*0610*/  @P2 STS [R5+0x400], RZ ;  /* 0x000400ff05002388 */ /* 0x0003e80000000800 */
[----:B------:R1:W-:Y:S04]  /*0620*/  @P2 STS [R5+0x800], RZ ;  /* 0x000800ff05002388 */ /* 0x0003e80000000800 */
[----:B------:R1:W-:Y:S01]  /*0630*/  @P2 STS [R5+0xc00], RZ ;  /* 0x000c00ff05002388 */ /* 0x0003e20000000800 */
[----:B------:R-:W-:Y:S05]  /*0640*/  BRA.U !UP0, `(.L_x_140) ;  /* 0x0000000108207547 */ /* 0x000fea000b800000 */
[----:B------:R-:W-:Y:S01]  /*0650*/  IMAD R3, R3, 0x400, R0 ;  /* 0x0000040003037824 */ /* 0x000fe200078e0200 */
[----:B------:R-:W-:-:S04]  /*0660*/  UISETP.NE.AND UP0, UPT, UR25, 0x1, UPT ;  /* 0x000000011900788c */ /* 0x000fc8000bf05270 */
[----:B------:R2:W-:Y:S05]  /*0670*/  STS [R3], RZ ;  /* 0x000000ff03007388 */ /* 0x0005ea0000000800 */
[----:B------:R-:W-:Y:S05]  /*0680*/  BRA.U !UP0, `(.L_x_140) ;  /* 0x0000000108107547 */ /* 0x000fea000b800000 */
[----:B------:R-:W-:Y:S01]  /*0690*/  UISETP.NE.AND UP0, UPT, UR25, 0x2, UPT ;  /* 0x000000021900788c */ /* 0x000fe2000bf05270 */
[----:B------:R3:W-:Y:S05]  /*06a0*/  STS [R3+0x400], RZ ;  /* 0x000400ff03007388 */ /* 0x0007ea0000000800 */
[----:B------:R-:W-:-:S13]  /*06b0*/  PLOP3.LUT P2, PT, PT, PT, UP0, 0x80, 0x8 ;  /* 0x000000000008781c */ /* 0x000fda0003f4f008 */
[----:B------:R3:W-:Y:S02]  /*06c0*/  @P2 STS [R3+0x800], RZ ;  /* 0x000800ff03002388 */ /* 0x0007e40000000800 */
.L_x_140:
[----:B------:R-:W-:-:S13]  /*06d0*/  ISETP.GT.U32.AND P2, PT, R4, 0x7f, PT ;  /* 0x0000007f0400780c */ /* 0x000fda0003f44070 */
[----:B------:R-:W-:Y:S05]  /*06e0*/  @P2 BRA `(.L_x_137) ;  /* 0x0000000000e02947 */ /* 0x000fea0003800000 */
[----:B--23--:R-:W-:Y:S01]  /*06f0*/  HFMA2 R3, -RZ, RZ, 0, 0 ;  /* 0x00000000ff037431 */ /* 0x00cfe200000001ff */
[----:B------:R-:W-:Y:S06]  /*0700*/  @!P1 BRA `(.L_x_142) ;  /* 0x0000000000589947 */ /* 0x000fec0003800000 */
[----:B------:R-:W-:-:S07]  /*0710*/  IMAD.MOV.U32 R3, RZ, RZ, RZ ;  /* 0x000000ffff037224 */ /* 0x000fce00078e00ff */
.L_x_143:
[C---:B012---:R-:W-:Y:S02]  /*0720*/  IMAD R5, R3.reuse, 0x400, R0 ;  /* 0x0000040003057824 */ /* 0x047fe400078e0200 */
[----:B------:R-:W-:-:S03]  /*0730*/  VIADD R3, R3, 0x10 ;  /* 0x0000001003037836 */ /* 0x000fc60000000000 */
[----:B------:R2:W-:Y:S02]  /*0740*/  STS [R5+0x200], RZ ;  /* 0x000200ff05007388 */ /* 0x0005e40000000800 */
[----:B------:R-:W-:Y:S02]  /*0750*/  ISETP.NE.AND P1, PT, R3, UR26, PT ;  /* 0x0000001a03007c0c */ /* 0x000fe4000bf25270 */
[----:B------:R2:W-:Y:S04]  /*0760*/  STS [R5+0x600], RZ ;  /* 0x000600ff05007388 */ /* 0x0005e80000000800 */
        /* <DEDUP_REMOVED lines=13> */
[----:B------:R2:W-:Y:S01]  /*0840*/  STS [R5+0x3e00], RZ ;  /* 0x003e00ff05007388 */ /* 0x0005e20000000800 */
[----:B------:R-:W-:Y:S05]  /*0850*/  @P1 BRA `(.L_x_143) ;  /* 0xfffffffc00b01947 */ /* 0x000fea000383ffff */
[----:B------:R-:W-:-:S07]  /*0860*/  IMAD.U32 R3, RZ, RZ, UR26 ;  /* 0x0000001aff037e24 */ /* 0x000fce000f8e00ff */
.L_x_142:
[----:B------:R-:W-:Y:S05]  /*0870*/  @!P0 BRA `(.L_x_137) ;  /* 0x00000000007c8947 */ /* 0x000fea0003800000 */
[----:B------:R-:W-:Y:S01]  /*0880*/  ISETP.GE.U32.AND P0, PT, R2, 0x7, PT ;  /* 0x000000070200780c */ /* 0x000fe20003f06070 */
[----:B------:R-:W-:-:S12]  /*0890*/  UISETP.NE.AND UP0, UPT, UR24, URZ, UPT ;  /* 0x000000ff1800728c */ /* 0x000fd8000bf05270 */
[----:B------:R-:W-:Y:S05]  /*08a0*/  @!P0 BRA `(.L_x_144) ;  /* 0x0000000000288947 */ /* 0x000fea0003800000 */
[C---:B------:R-:W-:Y:S02]  /*08b0*/  IMAD R2, R3.reuse, 0x400, R0 ;  /* 0x0000040003027824 */ /* 0x040fe400078e0200 */
[----:B------:R-:W-:-:S03]  /*08c0*/  VIADD R3, R3, 0x8 ;  /* 0x0000000803037836 */ /* 0x000fc60000000000 */
[----:B------:R3:W-:Y:S04]  /*08d0*/  STS [R2+0x200], RZ ;  /* 0x000200ff02007388 */ /* 0x0007e80000000800 */
[----:B------:R3:W-:Y:S04]  /*08e0*/  STS [R2+0x600], RZ ;  /* 0x000600ff02007388 */ /* 0x0007e80000000800 */
[----:B------:R3:W-:Y:S04]  /*08f0*/  STS [R2+0xa00], RZ ;  /* 0x000a00ff02007388 */ /* 0x0007e80000000800 */
[----:B------:R3:W-:Y:S04]  /*0900*/  STS [R2+0xe00], RZ ;  /* 0x000e00ff02007388 */ /* 0x0007e80000000800 */
[----:B------:R3:W-:Y:S04]  /*0910*/  STS [R2+0x1200], RZ ;  /* 0x001200ff02007388 */ /* 0x0007e80000000800 */
[----:B------:R3:W-:Y:S04]  /*0920*/  STS [R2+0x1600], RZ ;  /* 0x001600ff02007388 */ /* 0x0007e80000000800 */
[----:B------:R3:W-:Y:S04]  /*0930*/  STS [R2+0x1a00], RZ ;  /* 0x001a00ff02007388 */ /* 0x0007e80000000800 */
[----:B------:R3:W-:Y:S02]  /*0940*/  STS [R2+0x1e00], RZ ;  /* 0x001e00ff02007388 */ /* 0x0007e40000000800 */
.L_x_144:
[----:B------:R-:W-:Y:S05]  /*0950*/  BRA.U !UP0, `(.L_x_137) ;  /* 0x0000000108447547 */ /* 0x000fea000b800000 */
[----:B------:R-:W-:Y:S01]  /*0960*/  ISETP.GE.U32.AND P0, PT, R6, 0x3, PT ;  /* 0x000000030600780c */ /* 0x000fe20003f06070 */
[----:B------:R-:W-:-:S12]  /*0970*/  UISETP.NE.AND UP0, UPT, UR25, URZ, UPT ;  /* 0x000000ff1900728c */ /* 0x000fd8000bf05270 */
[C---:B---3--:R-:W-:Y:S01]  /*0980*/  @P0 IMAD R2, R3.reuse, 0x400, R0 ;  /* 0x0000040003020824 */ /* 0x048fe200078e0200 */
[----:B------:R-:W-:-:S04]  /*0990*/  @P0 IADD3 R3, PT, PT, R3, 0x4, RZ ;  /* 0x0000000403030810 */ /* 0x000fc80007ffe0ff */
[----:B------:R4:W-:Y:S04]  /*09a0*/  @P0 STS [R2+0x200], RZ ;  /* 0x000200ff02000388 */ /* 0x0009e80000000800 */
[----:B------:R4:W-:Y:S04]  /*09b0*/  @P0 STS [R2+0x600], RZ ;  /* 0x000600ff02000388 */ /* 0x0009e80000000800 */
[----:B------:R4:W-:Y:S04]  /*09c0*/  @P0 STS [R2+0xa00], RZ ;  /* 0x000a00ff02000388 */ /* 0x0009e80000000800 */
[----:B------:R4:W-:Y:S01]  /*09d0*/  @P0 STS [R2+0xe00], RZ ;  /* 0x000e00ff02000388 */ /* 0x0009e20000000800 */
[----:B------:R-:W-:Y:S05]  /*09e0*/  BRA.U !UP0, `(.L_x_137) ;  /* 0x0000000108207547 */ /* 0x000fea000b800000 */
[----:B------:R-:W-:Y:S01]  /*09f0*/  IMAD R3, R3, 0x400, R0 ;  /* 0x0000040003037824 */ /* 0x000fe200078e0200 */
[----:B------:R-:W-:-:S04]  /*0a00*/  UISETP.NE.AND UP0, UPT, UR25, 0x1, UPT ;  /* 0x000000011900788c */ /* 0x000fc8000bf05270 */
[----:B------:R3:W-:Y:S05]  /*0a10*/  STS [R3+0x200], RZ ;  /* 0x000200ff03007388 */ /* 0x0007ea0000000800 */
[----:B------:R-:W-:Y:S05]  /*0a20*/  BRA.U !UP0, `(.L_x_137) ;  /* 0x0000000108107547 */ /* 0x000fea000b800000 */
[----:B------:R-:W-:Y:S01]  /*0a30*/  UISETP.NE.AND UP0, UPT, UR25, 0x2, UPT ;  /* 0x000000021900788c */ /* 0x000fe2000bf05270 */
[----:B------:R0:W-:Y:S05]  /*0a40*/  STS [R3+0x600], RZ ;  /* 0x000600ff03007388 */ /* 0x0001ea0000000800 */
[----:B------:R-:W-:-:S13]  /*0a50*/  PLOP3.LUT P0, PT, PT, PT, UP0, 0x80, 0x8 ;  /* 0x000000000008781c */ /* 0x000fda0003f0f008 */
[----:B------:R0:W-:Y:S02]  /*0a60*/  @P0 STS [R3+0xa00], RZ ;  /* 0x000a00ff03000388 */ /* 0x0001e40000000800 */
.L_x_137:
[----:B------:R-:W-:Y:S05]  /*0a70*/  BSYNC.RECONVERGENT B0 ;  /* 0x0000000000007941 */ /* 0x000fea0003800200 */
.L_x_136:
[----:B------:R-:W5:Y:S01]  /*0a80*/  LDCU.64 UR14, c[0x0][0x390] ;  /* 0x00007200ff0e77ac */ /* 0x000f620008000a00 */
[----:B------:R-:W-:Y:S02]  /*0a90*/  USHF.L.U32 UR4, UR6, 0x1e, URZ ;  /* 0x0000001e06047899 */ /* 0x000fe400080006ff */
[----:B------:R-:W-:Y:S02]  /*0aa0*/  USHF.L.U64.HI UR5, UR6, 0x1e, UR7 ;  /* 0x0000001e06057899 */ /* 0x000fe40008010207 */
[----:B-----5:R-:W-:-:S04]  /*0ab0*/  UIADD3 UR4, UP0, UPT, -UR4, UR14, URZ ;  /* 0x0000000e04047290 */ /* 0x020fc8000ff1e1ff */
[----:B------:R-:W-:Y:S02]  /*0ac0*/  UIADD3.X UR5, UPT, UPT, ~UR5, UR15, URZ, UP0, !UPT ;  /* 0x0000000f05057290 */ /* 0x000fe400087fe5ff */
[----:B------:R-:W-:-:S04]  /*0ad0*/  UISETP.LT.U32.AND UP0, UPT, UR4, 0x40000000, UPT ;  /* 0x400000000400788c */ /* 0x000fc8000bf01070 */
[----:B------:R-:W-:-:S04]  /*0ae0*/  UISETP.LT.U32.AND.EX UP0, UPT, UR5, URZ, UPT, UP0 ;  /* 0x000000ff0500728c */ /* 0x000fc8000bf01100 */
[----:B------:R-:W-:Y:S02]  /*0af0*/  USEL UR13, UR4, 0x40000000, UP0 ;  /* 0x40000000040d7887 */ /* 0x000fe40008000000 */
[----:B------:R-:W-:Y:S02]  /*0b00*/  USEL UR14, UR5, URZ, UP0 ;  /* 0x000000ff050e7287 */ /* 0x000fe40008000000 */
[----:B------:R-:W-:-:S04]  /*0b10*/  UISETP.GT.U32.AND UP0, UPT, UR13, UR8, UPT ;  /* 0x000000080d00728c */ /* 0x000fc8000bf04070 */
[----:B------:R-:W-:Y:S01]  /*0b20*/  UISETP.GT.U32.AND.EX UP0, UPT, UR14, URZ, UPT, UP0 ;  /* 0x000000ff0e00728c */ /* 0x000fe2000bf04100 */
[----:B------:R-:W-:Y:S08]  /*0b30*/  BAR.SYNC.DEFER_BLOCKING 0x0 ;  /* 0x0000000000007b1d */ /* 0x000ff00000010000 */
[----:B------:R-:W-:Y:S06]  /*0b40*/  BAR.SYNC.DEFER_BLOCKING 0x0 ;  /* 0x0000000000007b1d */ /* 0x000fec0000010000 */
[----:B------:R-:W-:Y:S05]  /*0b50*/  BRA.U !UP0, `(.L_x_145) ;  /* 0x0000000d082c7547 */ /* 0x000fea000b800000 */
[----:B------:R-:W-:Y:S01]  /*0b60*/  UMOV UR10, UR8 ;  /* 0x00000008000a7c82 */ /* 0x000fe20008000000 */
[----:B------:R-:W-:-:S05]  /*0b70*/  UMOV UR5, URZ ;  /* 0x000000ff00057c82 */ /* 0x000fca0008000000 */
.L_x_150:
[----:B-----5:R-:W5:Y:S01]  /*0b80*/  LDCU.64 UR18, c[0x0][0x390] ;  /* 0x00007200ff1277ac */ /* 0x020f620008000a00 */
[----:B------:R-:W-:Y:S02]  /*0b90*/  USHF.L.U32 UR15, UR6, 0x1e, URZ ;  /* 0x0000001e060f7899 */ /* 0x000fe400080006ff */
[----:B------:R-:W-:Y:S02]  /*0ba0*/  USHF.L.U64.HI UR16, UR6, 0x1e, UR7 ;  /* 0x0000001e06107899 */ /* 0x000fe40008010207 */
[----:B------:R-:W-:-:S04]  /*0bb0*/  UIADD3 UR15, UP0, UPT, UR10, UR15, URZ ;  /* 0x0000000f0a0f7290 */ /* 0x000fc8000ff1e0ff */
[----:B------:R-:W-:Y:S02]  /*0bc0*/  UIADD3.X UR16, UPT, UPT, UR5, UR16, URZ, UP0, !UPT ;  /* 0x0000001005107290 */ /* 0x000fe400087fe4ff */
[----:B------:R-:W-:Y:S02]  /*0bd0*/  ULEA UR10, UP0, UR28, UR10, 0xb ;  /* 0x0000000a1c0a7291 */ /* 0x000fe4000f8058ff */
[----:B-----5:R-:W-:Y:S02]  /*0be0*/  UIADD3 UR17, UP1, UPT, -UR15, UR18, URZ ;  /* 0x000000120f117290 */ /* 0x020fe4000ff3e1ff */
[----:B------:R-:W-:Y:S02]  /*0bf0*/  UIADD3.X UR5, UPT, UPT, URZ, UR5, URZ, UP0, !UPT ;  /* 0x00000005ff057290 */ /* 0x000fe400087fe4ff */
[----:B------:R-:W-:Y:S02]  /*0c00*/  UIADD3.X UR4, UPT, UPT, ~UR16, UR19, URZ, UP1, !UPT ;  /* 0x0000001310047290 */ /* 0x000fe40008ffe5ff */
[----:B------:R-:W-:-:S02]  /*0c10*/  UISETP.GE.U32.AND UP1, UPT, UR17, 0x800, UPT ;  /* 0x000008001100788c */ /* 0x000fc4000bf26070 */
[----:B------:R-:W-:Y:S02]  /*0c20*/  UISETP.GE.U32.AND UP0, UPT, UR10, UR13, UPT ;  /* 0x0000000d0a00728c */ /* 0x000fe4000bf06070 */
[----:B------:R-:W-:Y:S02]  /*0c30*/  UISETP.GE.U32.AND.EX UP1, UPT, UR4, URZ, UPT, UP1 ;  /* 0x000000ff0400728c */ /* 0x000fe4000bf26110 */
[----:B------:R-:W-:-:S07]  /*0c40*/  UISETP.GE.U32.AND.EX UP0, UPT, UR5, UR14, UPT, UP0 ;  /* 0x0000000e0500728c */ /* 0x000fce000bf06100 */
[----:B0-----:R-:W-:Y:S05]  /*0c50*/  BRA.U !UP1, `(.L_x_146) ;  /* 0x0000000109587547 */ /* 0x001fea000b800000 */
[----:B------:R-:W4:Y:S01]  /*0c60*/  LDCU.64 UR18, c[0x0][0x388] ;  /* 0x00007100ff1277ac */ /* 0x000f220008000a00 */
[----:B0-23--:R-:W-:-:S05]  /*0c70*/  IADD3 R3, P0, PT, R4, UR15, RZ ;  /* 0x0000000f04037c10 */ /* 0x00dfca000ff1e0ff */
[----:B------:R-:W-:Y:S01]  /*0c80*/  IMAD.X R6, RZ, RZ, UR16, P0 ;  /* 0x00000010ff067e24 */ /* 0x000fe200080e06ff */
[----:B----4-:R-:W-:-:S04]  /*0c90*/  LEA R2, P0, R3, UR18, 0x2 ;  /* 0x0000001203027c11 */ /* 0x010fc8000f8010ff */
        /* <DEDUP_REMOVED lines=18> */
.L_x_146:
[----:B------:R-:W4:Y:S01]  /*0dc0*/  LDCU.64 UR18, c[0x0][0x388] ;  /* 0x00007100ff1277ac */ /* 0x000f220008000a00 */
[C---:B012---:R-:W-:Y:S01]  /*0dd0*/  VIADD R5, R4.reuse, 0x100 ;  /* 0x0000010004057836 */ /* 0x047fe20000000000 */
[C---:B---3--:R-:W-:Y:S01]  /*0de0*/  IADD3 R3, P0, PT, R4.reuse, UR15, RZ ;  /* 0x0000000f04037c10 */ /* 0x048fe2000ff1e0ff */
[C---:B----4-:R-:W-:Y:S01]  /*0df0*/  VIADD R2, R4.reuse, 0x80 ;  /* 0x0000008004027836 */ /* 0x050fe20000000000 */
[C---:B------:R-:W-:Y:S01]  /*0e00*/  ISETP.GE.AND P1, PT, R4.reuse, UR17, PT ;  /* 0x0000001104007c0c */ /* 0x040fe2000bf26270 */
[----:B------:R-:W-:Y:S01]  /*0e10*/  VIADD R7, R4, 0x180 ;  /* 0x0000018004077836 */ /* 0x000fe20000000000 */
[----:B------:R-:W-:Y:S01]  /*0e20*/  ISETP.GE.AND P3, PT, R5, UR17, PT ;  /* 0x0000001105007c0c */ /* 0x000fe2000bf66270 */
[----:B------:R-:W-:Y:S01]  /*0e30*/  IMAD.X R6, RZ, RZ, UR16, P0 ;  /* 0x00000010ff067e24 */ /* 0x000fe200080e06ff */
[----:B------:R-:W-:Y:S01]  /*0e40*/  ISETP.GE.AND P2, PT, R2, UR17, PT ;  /* 0x0000001102007c0c */ /* 0x000fe2000bf46270 */
[----:B------:R-:W-:Y:S01]  /*0e50*/  VIADD R5, R4, 0x200 ;  /* 0x0000020004057836 */ /* 0x000fe20000000000 */
[----:B------:R-:W-:Y:S01]  /*0e60*/  ISETP.GE.AND P4, PT, R7, UR17, PT ;  /* 0x0000001107007c0c */ /* 0x000fe2000bf86270 */
[----:B------:R-:W-:-:S03]  /*0e70*/  IMAD.MOV.U32 R12, RZ, RZ, 0x7fffffff ;  /* 0x7fffffffff0c7424 */ /* 0x000fc600078e00ff */
[----:B------:R-:W-:Y:S01]  /*0e80*/  ISETP.GE.AND P5, PT, R5, UR17, PT ;  /* 0x0000001105007c0c */ /* 0x000fe2000bfa6270 */
[----:B------:R-:W-:Y:S01]  /*0e90*/  VIADD R5, R4, 0x300 ;  /* 0x0000030004057836 */ /* 0x000fe20000000000 */
[----:B------:R-:W-:-:S04]  /*0ea0*/  LEA R2, P0, R3, UR18, 0x2 ;  /* 0x0000001203027c11 */ /* 0x000fc8000f8010ff */
[----:B------:R-:W-:Y:S01]  /*0eb0*/  LEA.HI.X R3, R3, UR19, R6, 0x2, P0 ;  /* 0x0000001303037c11 */ /* 0x000fe200080f1406 */
[----:B------:R-:W-:Y:S01]  /*0ec0*/  IMAD.MOV.U32 R11, RZ, RZ, 0x7fffffff ;  /* 0x7fffffffff0b7424 */ /* 0x000fe200078e00ff */
[----:B------:R-:W-:-:S03]  /*0ed0*/  IADD3 R6, PT, PT, R4, 0x280, RZ ;  /* 0x0000028004067810 */ /* 0x000fc60007ffe0ff */
[----:B------:R1:W5:Y:S01]  /*0ee0*/  @!P1 LDG.E R12, desc[UR20][R2.64] ;  /* 0x00000014020c9981 */ /* 0x000362000c1e1900 */
[----:B------:R-:W-:Y:S01]  /*0ef0*/  ISETP.GE.AND P1, PT, R5, UR17, PT ;  /* 0x0000001105007c0c */ /* 0x000fe2000bf26270 */
[----:B------:R-:W-:Y:S01]  /*0f00*/  VIADD R5, R4, 0x380 ;  /* 0x0000038004057836 */ /* 0x000fe20000000000 */
[----:B------:R-:W-:Y:S01]  /*0f10*/  ISETP.GE.AND P0, PT, R6, UR17, PT ;  /* 0x0000001106007c0c */ /* 0x000fe2000bf06270 */
[----:B------:R-:W-:Y:S01]  /*0f20*/  IMAD.MOV.U32 R9, RZ, RZ, 0x7fffffff ;  /* 0x7fffffffff097424 */ /* 0x000fe200078e00ff */
[----:B------:R1:W5:Y:S02]  /*0f30*/  @!P2 LDG.E R11, desc[UR20][R2.64+0x200] ;  /* 0x00020014020ba981 */ /* 0x000364000c1e1900 */
[----:B------:R-:W-:Y:S01]  /*0f40*/  ISETP.GE.AND P2, PT, R5, UR17, PT ;  /* 0x0000001105007c0c */ /* 0x000fe2000bf46270 */
[----:B------:R-:W-:Y:S02]  /*0f50*/  VIADD R5, R4, 0x480 ;  /* 0x0000048004057836 */ /* 0x000fe40000000000 */
[----:B------:R-:W-:Y:S01]  /*0f60*/  IMAD.MOV.U32 R10, RZ, RZ, 0x7fffffff ;  /* 0x7fffffffff0a7424 */ /* 0x000fe200078e00ff */
[----:B------:R1:W5:Y:S01]  /*0f70*/  @!P4 LDG.E R9, desc[UR20][R2.64+0x600] ;  /* 0x000600140209c981 */ /* 0x000362000c1e1900 */
[----:B------:R-:W-:-:S02]  /*0f80*/  MOV R8, 0x7fffffff ;  /* 0x7fffffff00087802 */ /* 0x000fc40000000f00 */
[C---:B------:R-:W-:Y:S02]  /*0f90*/  LOP3.LUT R6, R4.reuse, 0x400, RZ, 0xfc, !PT ;  /* 0x0000040004067812 */ /* 0x040fe400078efcff */
[----:B------:R-:W-:Y:S01]  /*0fa0*/  ISETP.GE.AND P4, PT, R5, UR17, PT ;  /* 0x0000001105007c0c */ /* 0x000fe2000bf86270 */
[----:B------:R-:W-:Y:S01]  /*0fb0*/  VIADD R5, R4, 0x500 ;  /* 0x0000050004057836 */ /* 0x000fe20000000000 */
[----:B------:R1:W5:Y:S01]  /*0fc0*/  @!P3 LDG.E R10, desc[UR20][R2.64+0x400] ;  /* 0x00040014020ab981 */ /* 0x000362000c1e1900 */
[----:B------:R-:W-:Y:S01]  /*0fd0*/  ISETP.GE.AND P3, PT, R6, UR17, PT ;  /* 0x0000001106007c0c */ /* 0x000fe2000bf66270 */
[----:B------:R-:W-:Y:S02]  /*0fe0*/  IMAD.MOV.U32 R6, RZ, RZ, 0x7fffffff ;  /* 0x7fffffffff067424 */ /* 0x000fe400078e00ff */
[----:B------:R1:W5:Y:S01]  /*0ff0*/  @!P5 LDG.E R8, desc[UR20][R2.64+0x800] ;  /* 0x000800140208d981 */ /* 0x000362000c1e1900 */
[----:B------:R-:W-:Y:S01]  /*1000*/  ISETP.GE.AND P5, PT, R5, UR17, PT ;  /* 0x0000001105007c0c */ /* 0x000fe2000bfa6270 */
[----:B------:R-:W-:-:S02]  /*1010*/  VIADD R5, R4, 0x600 ;  /* 0x0000060004057836 */ /* 0x000fc40000000000 */
[----:B------:R-:W-:Y:S01]  /*1020*/  IMAD.MOV.U32 R7, RZ, RZ, 0x7fffffff ;  /* 0x7fffffffff077424 */ /* 0x000fe200078e00ff */
[----:B------:R1:W5:Y:S01]  /*1030*/  @!P1 LDG.E R6, desc[UR20][R2.64+0xc00] ;  /* 0x000c001402069981 */ /* 0x000362000c1e1900 */
[C---:B------:R-:W-:Y:S01]  /*1040*/  VIADD R13, R4.reuse, 0x580 ;  /* 0x00000580040d7836 */ /* 0x040fe20000000000 */
[----:B------:R-:W-:Y:S01]  /*1050*/  ISETP.GE.AND P1, PT, R5, UR17, PT ;  /* 0x0000001105007c0c */ /* 0x000fe2000bf26270 */
[----:B------:R-:W-:Y:S02]  /*1060*/  IMAD.MOV.U32 R5, RZ, RZ, 0x7fffffff ;  /* 0x7fffffffff057424 */ /* 0x000fe400078e00ff */
[----:B------:R-:W-:Y:S01]  /*1070*/  IMAD.MOV.U32 R19, RZ, RZ, 0x7fffffff ;  /* 0x7fffffffff137424 */ /* 0x000fe200078e00ff */
[----:B------:R1:W5:Y:S01]  /*1080*/  @!P0 LDG.E R7, desc[UR20][R2.64+0xa00] ;  /* 0x000a001402078981 */ /* 0x000362000c1e1900 */
[----:B------:R-:W-:Y:S01]  /*1090*/  IMAD.MOV.U32 R18, RZ, RZ, 0x7fffffff ;  /* 0x7fffffffff127424 */ /* 0x000fe200078e00ff */
[----:B------:R-:W-:Y:S01]  /*10a0*/  ISETP.GE.AND P0, PT, R13, UR17, PT ;  /* 0x000000110d007c0c */ /* 0x000fe2000bf06270 */
[C---:B------:R-:W-:Y:S01]  /*10b0*/  VIADD R14, R4.reuse, 0x700 ;  /* 0x00000700040e7836 */ /* 0x040fe20000000000 */
[----:B------:R-:W-:Y:S01]  /*10c0*/  IADD3 R13, PT, PT, R4, 0x680, RZ ;  /* 0x00000680040d7810 */ /* 0x000fe20007ffe0ff */
[----:B------:R1:W5:Y:S03]  /*10d0*/  @!P2 LDG.E R5, desc[UR20][R2.64+0xe00] ;  /* 0x000e00140205a981 */ /* 0x000366000c1e1900 */
[----:B------:R-:W-:Y:S01]  /*10e0*/  ISETP.GE.AND P2, PT, R13, UR17, PT ;  /* 0x000000110d007c0c */ /* 0x000fe2000bf46270 */
[----:B------:R1:W5:Y:S01]  /*10f0*/  @!P3 LDG.E R19, desc[UR20][R2.64+0x1000] ;  /* 0x001000140213b981 */ /* 0x000362000c1e1900 */
[----:B------:R-:W-:-:S03]  /*1100*/  ISETP.GE.AND P3, PT, R14, UR17, PT ;  /* 0x000000110e007c0c */ /* 0x000fc6000bf66270 */
[----:B------:R1:W5:Y:S01]  /*1110*/  @!P4 LDG.E R18, desc[UR20][R2.64+0x1200] ;  /* 0x001200140212c981 */ /* 0x000362000c1e1900 */
[----:B------:R-:W-:Y:S01]  /*1120*/  ISETP.GE.AND P4, PT, R21, UR17, PT ;  /* 0x0000001115007c0c */ /* 0x000fe2000bf86270 */
[----:B------:R-:W-:Y:S01]  /*1130*/  IMAD.MOV.U32 R17, RZ, RZ, 0x7fffffff ;  /* 0x7fffffffff117424 */ /* 0x000fe200078e00ff */
[----:B------:R-:W-:Y:S01]  /*1140*/  MOV R14, 0x7fffffff ;  /* 0x7fffffff000e7802 */ /* 0x000fe20000000f00 */
[----:B------:R-:W-:Y:S02]  /*1150*/  IMAD.MOV.U32 R16, RZ, RZ, 0x7fffffff ;  /* 0x7fffffffff107424 */ /* 0x000fe400078e00ff */
[----:B------:R-:W-:Y:S02]  /*1160*/  IMAD.MOV.U32 R22, RZ, RZ, 0x7fffffff ;  /* 0x7fffffffff167424 */ /* 0x000fe400078e00ff */
        /* <DEDUP_REMOVED lines=8> */
.L_x_147:
[----:B01----:R-:W0:Y:S02]  /*11f0*/  LDC.64 R2, c[0x0][0x398] ;  /* 0x0000e600ff027b82 */ /* 0x003e240000000a00 */
[----:B0-----:R-:W-:-:S13]  /*1200*/  ISETP.GT.AND P0, PT, R3, R2, PT ;  /* 0x000000020300720c */ /* 0x001fda0003f04270 */
[----:B------:R-:W-:Y:S05]  /*1210*/  @!P0 BRA `(.L_x_148) ;  /* 0x0000000400788947 */ /* 0x000fea0003800000 */
[----:B------:R-:W0:Y:S01]  /*1220*/  S2UR UR15, SR_CgaCtaId ;  /* 0x00000000000f79c3 */ /* 0x000e220000008800 */
[----:B-----5:R-:W-:Y:S01]  /*1230*/  LOP3.LUT R15, R15, 0x80000000, RZ, 0x3c, !PT ;  /* 0x800000000f0f7812 */ /* 0x020fe200078e3cff */
[----:B------:R-:W-:Y:S01]  /*1240*/  UMOV UR4, 0x400 ;  /* 0x0000040000047882 */ /* 0x000fe20000000000 */
[----:B------:R-:W-:Y:S01]  /*1250*/  LOP3.LUT R14, R14, 0x80000000, RZ, 0x3c, !PT ;  /* 0x800000000e0e7812 */ /* 0x000fe200078e3cff */
[----:B------:R-:W1:Y:S01]  /*1260*/  LDCU UR16, c[0x0][0x398] ;  /* 0x00007300ff1077ac */ /* 0x000e620008000800 */
[----:B------:R-:W-:Y:S02]  /*1270*/  LOP3.LUT R13, R13, 0x80000000, RZ, 0x3c, !PT ;  /* 0x800000000d0d7812 */ /* 0x000fe400078e3cff */
[----:B------:R-:W-:Y:S02]  /*1280*/  LOP3.LUT R2, R22, 0x80000000, RZ, 0x3c, !PT ;  /* 0x8000000016027812 */ /* 0x000fe400078e3cff */
[----:B------:R-:W-:Y:S02]  /*1290*/  LOP3.LUT R16, R16, 0x80000000, RZ, 0x3c, !PT ;  /* 0x8000000010107812 */ /* 0x000fe400078e3cff */
[----:B------:R-:W-:-:S02]  /*12a0*/  LOP3.LUT R17, R17, 0x80000000, RZ, 0x3c, !PT ;  /* 0x8000000011117812 */ /* 0x000fc400078e3cff */
[----:B------:R-:W-:Y:S02]  /*12b0*/  LOP3.LUT R18, R18, 0x80000000, RZ, 0x3c, !PT ;  /* 0x8000000012127812 */ /* 0x000fe400078e3cff */
[----:B------:R-:W-:Y:S02]  /*12c0*/  LOP3.LUT R19, R19, 0x80000000, RZ, 0x3c, !PT ;  /* 0x8000000013137812 */ /* 0x000fe400078e3cff */
[----:B------:R-:W-:Y:S02]  /*12d0*/  LOP3.LUT R5, R5, 0x80000000, RZ, 0x3c, !PT ;  /* 0x8000000005057812 */ /* 0x000fe400078e3cff */
[----:B------:R-:W-:Y:S02]  /*12e0*/  LOP3.LUT R6, R6, 0x80000000, RZ, 0x3c, !PT ;  /* 0x8000000006067812 */ /* 0x000fe400078e3cff */
[----:B------:R-:W-:Y:S02]  /*12f0*/  LOP3.LUT R7, R7, 0x80000000, RZ, 0x3c, !PT ;  /* 0x8000000007077812 */ /* 0x000fe400078e3cff */
[----:B------:R-:W-:Y:S01]  /*1300*/  LOP3.LUT R8, R8, 0x80000000, RZ, 0x3c, !PT ;  /* 0x8000000008087812 */ /* 0x000fe200078e3cff */
[----:B0-----:R-:W-:Y:S01]  /*1310*/  ULEA UR15, UR15, UR4, 0x18 ;  /* 0x000000040f0f7291 */ /* 0x001fe2000f8ec0ff */
[----:B------:R-:W-:-:S02]  /*1320*/  LOP3.LUT R9, R9, 0x80000000, RZ, 0x3c, !PT ;  /* 0x8000000009097812 */ /* 0x000fc400078e3cff */
[----:B------:R-:W-:Y:S01]  /*1330*/  LOP3.LUT R10, R10, 0x80000000, RZ, 0x3c, !PT ;  /* 0x800000000a0a7812 */ /* 0x000fe200078e3cff */
[----:B------:R-:W-:Y:S01]  /*1340*/  UMOV UR4, URZ ;  /* 0x000000ff00047c82 */ /* 0x000fe20008000000 */
[----:B------:R-:W-:Y:S02]  /*1350*/  LOP3.LUT R11, R11, 0x80000000, RZ, 0x3c, !PT ;  /* 0x800000000b0b7812 */ /* 0x000fe400078e3cff */
[----:B-1----:R-:W-:-:S07]  /*1360*/  LOP3.LUT R12, R12, 0x80000000, RZ, 0x3c, !PT ;  /* 0x800000000c0c7812 */ /* 0x002fce00078e3cff */
.L_x_149:
[----:B------:R-:W-:Y:S01]  /*1370*/  IMAD R22, RZ, RZ, -UR16 ;  /* 0x80000010ff167e24 */ /* 0x000fe2000f8e02ff */
[----:B0-----:R-:W-:Y:S01]  /*1380*/  SHF.R.U32.HI R23, RZ, UR16, R12 ;  /* 0x00000010ff177c19 */ /* 0x001fe2000801160c */
[----:B------:R-:W-:Y:S01]  /*1390*/  IMAD.MOV.U32 R25, RZ, RZ, -0x1 ;  /* 0xffffffffff197424 */ /* 0x000fe200078e00ff */
[----:B------:R-:W-:Y:S01]  /*13a0*/  ULEA UR17, UR4, UR15, 0xa ;  /* 0x0000000f04117291 */ /* 0x000fe2000f8e50ff */
[----:B------:R-:W-:Y:S01]  /*13b0*/  SHF.R.U32.HI R27, RZ, UR16, R10 ;  /* 0x00000010ff1b7c19 */ /* 0x000fe2000801160a */
[----:B------:R-:W-:Y:S01]  /*13c0*/  UIADD3 UR4, UPT, UPT, UR4, 0x1, URZ ;  /* 0x0000000104047890 */ /* 0x000fe2000fffe0ff */
[----:B------:R-:W-:Y:S02]  /*13d0*/  VIADDMNMX R22, R22, R3, 0x8, PT ;  /* 0x0000000816167446 */ /* 0x000fe40003800103 */
[----:B------:R-:W-:Y:S02]  /*13e0*/  SHF.R.U32.HI R29, RZ, UR16, R9 ;  /* 0x00000010ff1d7c19 */ /* 0x000fe40008011609 */
[----:B------:R-:W-:-:S02]  /*13f0*/  SHF.L.U32 R22, R25, R22, RZ ;  /* 0x0000001619167219 */ /* 0x000fc400000006ff */
[----:B------:R-:W-:Y:S02]  /*1400*/  SHF.R.U32.HI R25, RZ, UR16, R11 ;  /* 0x00000010ff197c19 */ /* 0x000fe4000801160b */
[-C--:B------:R-:W-:Y:S02]  /*1410*/  LOP3.LUT R23, R23, R22.reuse, RZ, 0x30, !PT ;  /* 0x0000001617177212 */ /* 0x080fe400078e30ff */
[-C--:B------:R-:W-:Y:S02]  /*1420*/  LOP3.LUT R25, R25, R22.reuse, RZ, 0x30, !PT ;  /* 0x0000001619197212 */ /* 0x080fe400078e30ff */
[----:B------:R-:W-:Y:S02]  /*1430*/  LOP3.LUT R27, R27, R22, RZ, 0x30, !PT ;  /* 0x000000161b1b7212 */ /* 0x000fe400078e30ff */
[----:B------:R-:W-:Y:S02]  /*1440*/  LEA R23, R23, UR17, 0x2 ;  /* 0x0000001117177c11 */ /* 0x000fe4000f8e10ff */
[----:B------:R-:W-:-:S02]  /*1450*/  LEA R25, R25, UR17, 0x2 ;  /* 0x0000001119197c11 */ /* 0x000fc4000f8e10ff */
[----:B------:R-:W-:Y:S01]  /*1460*/  LEA R27, R27, UR17, 0x2 ;  /* 0x000000111b1b7c11 */ /* 0x000fe2000f8e10ff */
[----:B------:R0:W-:Y:S01]  /*1470*/  ATOMS.POPC.INC.32 RZ, [R23+URZ] ;  /* 0x0000000017ff7f8c */ /* 0x0001e2000d8000ff */
[----:B------:R-:W-:Y:S02]  /*1480*/  SHF.R.U32.HI R24, RZ, UR16, R8 ;  /* 0x00000010ff187c19 */ /* 0x000fe40008011608 */
[----:B------:R-:W-:Y:S01]  /*1490*/  SHF.R.U32.HI R26, RZ, UR16, R7 ;  /* 0x00000010ff1a7c19 */ /* 0x000fe20008011607 */
[----:B------:R1:W-:Y:S01]  /*14a0*/  ATOMS.POPC.INC.32 RZ, [R25+URZ] ;  /* 0x0000000019ff7f8c */ /* 0x0003e2000d8000ff */
[-C--:B------:R-:W-:Y:S02]  /*14b0*/  LOP3.LUT R29, R29, R22.reuse, RZ, 0x30, !PT ;  /* 0x000000161d1d7212 */ /* 0x080fe400078e30ff */
[----:B------:R-:W-:Y:S01]  /*14c0*/  LOP3.LUT R24, R24, R22, RZ, 0x30, !PT ;  /* 0x0000001618187212 */ /* 0x000fe200078e30ff */
[----:B------:R2:W-:Y:S01]  /*14d0*/  ATOMS.POPC.INC.32 RZ, [R27+URZ] ;  /* 0x000000001bff7f8c */ /* 0x0005e2000d8000ff */
[----:B0-----:R-:W-:-:S02]  /*14e0*/  SHF.R.U32.HI R23, RZ, UR16, R6 ;  /* 0x00000010ff177c19 */ /* 0x001fc40008011606 */
[-C--:B------:R-:W-:Y:S02]  /*14f0*/  LOP3.LUT R26, R26, R22.reuse, RZ, 0x30, !PT ;  /* 0x000000161a1a7212 */ /* 0x080fe400078e30ff */
[----:B-1----:R-:W-:Y:S02]  /*1500*/  SHF.R.U32.HI R25, RZ, UR16, R5 ;  /* 0x00000010ff197c19 */ /* 0x002fe40008011605 */
[-C--:B------:R-:W-:Y:S02]  /*1510*/  LOP3.LUT R23, R23, R22.reuse, RZ, 0x30, !PT ;  /* 0x0000001617177212 */ /* 0x080fe400078e30ff */
[----:B--2---:R-:W-:Y:S02]  /*1520*/  SHF.R.U32.HI R27, RZ, UR16, R19 ;  /* 0x00000010ff1b7c19 */ /* 0x004fe40008011613 */
[----:B------:R-:W-:Y:S02]  /*1530*/  LEA R29, R29, UR17, 0x2 ;  /* 0x000000111d1d7c11 */ /* 0x000fe4000f8e10ff */
[----:B------:R-:W-:-:S02]  /*1540*/  LOP3.LUT R25, R25, R22, RZ, 0x30, !PT ;  /* 0x0000001619197212 */ /* 0x000fc400078e30ff */
[----:B------:R-:W-:Y:S01]  /*1550*/  LEA R24, R24, UR17, 0x2 ;  /* 0x0000001118187c11 */ /* 0x000fe2000f8e10ff */
[----:B------:R0:W-:Y:S01]  /*1560*/  ATOMS.POPC.INC.32 RZ, [R29+URZ] ;  /* 0x000000001dff7f8c */ /* 0x0001e2000d8000ff */
[----:B------:R-:W-:Y:S02]  /*1570*/  LOP3.LUT R27, R27, R22, RZ, 0x30, !PT ;  /* 0x000000161b1b7212 */ /* 0x000fe400078e30ff */
[----:B------:R-:W-:Y:S01]  /*1580*/  LEA R26, R26, UR17, 0x2 ;  /* 0x000000111a1a7c11 */ /* 0x000fe2000f8e10ff */
[----:B------:R1:W-:Y:S01]  /*1590*/  ATOMS.POPC.INC.32 RZ, [R24+URZ] ;  /* 0x0000000018ff7f8c */ /* 0x0003e2000d8000ff */
[----:B------:R-:W-:Y:S02]  /*15a0*/  LEA R23, R23, UR17, 0x2 ;  /* 0x0000001117177c11 */ /* 0x000fe4000f8e10ff */
[----:B------:R-:W-:Y:S01]  /*15b0*/  LEA R25, R25, UR17, 0x2 ;  /* 0x0000001119197c11 */ /* 0x000fe2000f8e10ff */
[----:B------:R2:W-:Y:S01]  /*15c0*/  ATOMS.POPC.INC.32 RZ, [R26+URZ] ;  /* 0x000000001aff7f8c */ /* 0x0005e2000d8000ff */
[----:B------:R-:W-:-:S02]  /*15d0*/  LEA R27, R27, UR17, 0x2 ;  /* 0x000000111b1b7c11 */ /* 0x000fc4000f8e10ff */
[----:B0-----:R-:W-:Y:S01]  /*15e0*/  SHF.R.U32.HI R29, RZ, UR16, R18 ;  /* 0x00000010ff1d7c19 */ /* 0x001fe20008011612 */
[----:B------:R0:W-:Y:S01]  /*15f0*/  ATOMS.POPC.INC.32 RZ, [R23+URZ] ;  /* 0x0000000017ff7f8c */ /* 0x0001e2000d8000ff */
[----:B-1----:R-:W-:Y:S02]  /*1600*/  SHF.R.U32.HI R24, RZ, UR16, R17 ;  /* 0x00000010ff187c19 */ /* 0x002fe40008011611 */
[----:B------:R-:W-:Y:S01]  /*1610*/  SHF.R.U32.HI R28, RZ, UR16, R15 ;  /* 0x00000010ff1c7c19 */ /* 0x000fe2000801160f */
[----:B------:R1:W-:Y:S01]  /*1620*/  ATOMS.POPC.INC.32 RZ, [R25+URZ] ;  /* 0x0000000019ff7f8c */ /* 0x0003e2000d8000ff */
[----:B--2---:R-:W-:Y:S02]  /*1630*/  SHF.R.U32.HI R26, RZ, UR16, R16 ;  /* 0x00000010ff1a7c19 */ /* 0x004fe40008011610 */
[----:B------:R-:W-:Y:S01]  /*1640*/  LOP3.LUT R29, R29, R22, RZ, 0x30, !PT ;  /* 0x000000161d1d7212 */ /* 0x000fe200078e30ff */
[----:B------:R2:W-:Y:S01]  /*1650*/  ATOMS.POPC.INC.32 RZ, [R27+URZ] ;  /* 0x000000001bff7f8c */ /* 0x0005e2000d8000ff */
[----:B0-----:R-:W-:-:S02]  /*1660*/  SHF.R.U32.HI R23, RZ, UR16, R2 ;  /* 0x00000010ff177c19 */ /* 0x001fc40008011602 */
[-C--:B------:R-:W-:Y:S02]  /*1670*/  LOP3.LUT R24, R24, R22.reuse, RZ, 0x30, !PT ;  /* 0x0000001618187212 */ /* 0x080fe400078e30ff */
[----:B-1----:R-:W-:Y:S02]  /*1680*/  SHF.R.U32.HI R25, RZ, UR16, R13 ;  /* 0x00000010ff197c19 */ /* 0x002fe4000801160d */
[-C--:B------:R-:W-:Y:S02]  /*1690*/  LOP3.LUT R26, R26, R22.reuse, RZ, 0x30, !PT ;  /* 0x000000161a1a7212 */ /* 0x080fe400078e30ff */
[----:B--2---:R-:W-:Y:S01]  /*16a0*/  SHF.R.U32.HI R27, RZ, UR16, R14 ;  /* 0x00000010ff1b7c19 */ /* 0x004fe2000801160e */
[----:B------:R-:W-:Y:S01]  /*16b0*/  UIADD3 UR16, UPT, UPT, UR16, 0x8, URZ ;  /* 0x0000000810107890 */ /* 0x000fe2000fffe0ff */
[----:B------:R-:W-:Y:S02]  /*16c0*/  LOP3.LUT R23, R23, R22, RZ, 0x30, !PT ;  /* 0x0000001617177212 */ /* 0x000fe400078e30ff */
[----:B------:R-:W-:-:S02]  /*16d0*/  LEA R29, R29, UR17, 0x2 ;  /* 0x000000111d1d7c11 */ /* 0x000fc4000f8e10ff */
[-C--:B------:R-:W-:Y:S02]  /*16e0*/  LOP3.LUT R25, R25, R22.reuse, RZ, 0x30, !PT ;  /* 0x0000001619197212 */ /* 0x080fe400078e30ff */
[----:B------:R-:W-:Y:S01]  /*16f0*/  ISETP.LE.AND P0, PT, R3, UR16, PT ;  /* 0x0000001003007c0c */ /* 0x000fe2000bf03270 */
[----:B------:R0:W-:Y:S01]  /*1700*/  ATOMS.POPC.INC.32 RZ, [R29+URZ] ;  /* 0x000000001dff7f8c */ /* 0x0001e2000d8000ff */
[----:B------:R-:W-:Y:S02]  /*1710*/  LEA R24, R24, UR17, 0x2 ;  /* 0x0000001118187c11 */ /* 0x000fe4000f8e10ff */
[-C--:B------:R-:W-:Y:S02]  /*1720*/  LOP3.LUT R27, R27, R22.reuse, RZ, 0x30, !PT ;  /* 0x000000161b1b7212 */ /* 0x080fe400078e30ff */
[----:B------:R-:W-:Y:S01]  /*1730*/  LEA R26, R26, UR17, 0x2 ;  /* 0x000000111a1a7c11 */ /* 0x000fe2000f8e10ff */
[----:B------:R0:W-:Y:S01]  /*1740*/  ATOMS.POPC.INC.32 RZ, [R24+URZ] ;  /* 0x0000000018ff7f8c */ /* 0x0001e2000d8000ff */
[----:B------:R-:W-:-:S02]  /*1750*/  LOP3.LUT R28, R28, R22, RZ, 0x30, !PT ;  /* 0x000000161c1c7212 */ /* 0x000fc400078e30ff */
[----:B------:R-:W-:Y:S01]  /*1760*/  LEA R23, R23, UR17, 0x2 ;  /* 0x0000001117177c11 */ /* 0x000fe2000f8e10ff */
[----:B------:R0:W-:Y:S01]  /*1770*/  ATOMS.POPC.INC.32 RZ, [R26+URZ] ;  /* 0x000000001aff7f8c */ /* 0x0001e2000d8000ff */
[----:B------:R-:W-:Y:S02]  /*1780*/  LEA R25, R25, UR17, 0x2 ;  /* 0x0000001119197c11 */ /* 0x000fe4000f8e10ff */
[----:B------:R-:W-:Y:S01]  /*1790*/  LEA R27, R27, UR17, 0x2 ;  /* 0x000000111b1b7c11 */ /* 0x000fe2000f8e10ff */
[----:B------:R0:W-:Y:S01]  /*17a0*/  ATOMS.POPC.INC.32 RZ, [R23+URZ] ;  /* 0x0000000017ff7f8c */ /* 0x0001e2000d8000ff */
[----:B------:R-:W-:-:S03]  /*17b0*/  LEA R28, R28, UR17, 0x2 ;  /* 0x000000111c1c7c11 */ /* 0x000fc6000f8e10ff */
[----:B------:R0:W-:Y:S04]  /*17c0*/  ATOMS.POPC.INC.32 RZ, [R25+URZ] ;  /* 0x0000000019ff7f8c */ /* 0x0001e8000d8000ff */
[----:B------:R0:W-:Y:S04]  /*17d0*/  ATOMS.POPC.INC.32 RZ, [R27+URZ] ;  /* 0x000000001bff7f8c */ /* 0x0001e8000d8000ff */
[----:B------:R0:W-:Y:S01]  /*17e0*/  ATOMS.POPC.INC.32 RZ, [R28+URZ] ;  /* 0x000000001cff7f8c */ /* 0x0001e2000d8000ff */
[----:B------:R-:W-:Y:S05]  /*17f0*/  @!P0 BRA `(.L_x_149) ;  /* 0xfffffff800dc8947 */ /* 0x000fea000383ffff */
.L_x_148:
[----:B------:R-:W-:Y:S05]  /*1800*/  BRA.U !UP0, `(.L_x_150) ;  /* 0xfffffff108dc7547 */ /* 0x000fea000b83ffff */
.L_x_145:
[----:B------:R-:W-:Y:S01]  /*1810*/  BAR.SYNC.DEFER_BLOCKING 0x0 ;  /* 0x0000000000007b1d */ /* 0x000fe20000010000 */
[----:B------:R-:W-:-:S05]  /*1820*/  ISETP.NE.AND P0, PT, R20, RZ, PT ;  /* 0x000000ff1400720c */ /* 0x000fca0003f05270 */
[----:B------:R-:W-:Y:S08]  /*1830*/  BSSY.RECONVERGENT B0, `(.L_x_151) ;  /* 0x0000164000007945 */ /* 0x000ff00003800200 */
[----:B------:R-:W-:Y:S05]  /*1840*/  @P0 BRA `(.L_x_152) ;  /* 0x0000001400880947 */ /* 0x000fea0003800000 */
[----:B------:R-:W-:Y:S01]  /*1850*/  UISETP.GE.U32.AND UP0, UPT, UR22, 0x7, UPT ;  /* 0x000000071600788c */ /* 0x000fe2000bf06070 */
[----:B0-23--:R-:W-:-:S08]  /*1860*/  IMAD.MOV.U32 R3, RZ, RZ, RZ ;  /* 0x000000ffff037224 */ /* 0x00dfd000078e00ff */
[----:B------:R-:W-:Y:S05]  /*1870*/  BRA.U !UP0, `(.L_x_153) ;  /* 0x00000005085c7547 */ /* 0x000fea000b800000 */
[----:B----4-:R-:W0:Y:S01]  /*1880*/  LDC.64 R2, c[0x0][0x380] ;  /* 0x0000e000ff027b82 */ /* 0x010e220000000a00 */
[----:B-1---5:R-:W-:-:S07]  /*1890*/  IMAD.MOV.U32 R5, RZ, RZ, RZ ;  /* 0x000000ffff057224 */ /* 0x022fce00078e00ff */
.L_x_170:
[----:B----4-:R-:W-:Y:S01]  /*18a0*/  IMAD R7, R5, 0x400, R0 ;  /* 0x0000040005077824 */ /* 0x010fe200078e0200 */
[----:B------:R-:W-:Y:S04]  /*18b0*/  BSSY.RECONVERGENT B1, `(.L_x_154) ;  /* 0x000000f000017945 */ /* 0x000fe80003800200 */
[----:B01----:R-:W1:Y:S04]  /*18c0*/  LDS R18, [R7] ;  /* 0x0000000007127984 */ /* 0x003e680000000800 */
[----:B--23--:R2:W3:Y:S04]  /*18d0*/  LDS R9, [R7+0x400] ;  /* 0x0004000007097984 */ /* 0x00c4e80000000800 */
[----:B------:R2:W4:Y:S04]  /*18e0*/  LDS R22, [R7+0x800] ;  /* 0x0008000007167984 */ /* 0x0005280000000800 */
[----:B------:R2:W0:Y:S04]  /*18f0*/  LDS R14, [R7+0xc00] ;  /* 0x000c0000070e7984 */ /* 0x0004280000000800 */
[----:B------:R2:W0:Y:S04]  /*1900*/  LDS R12, [R7+0x1000] ;  /* 0x00100000070c7984 */ /* 0x0004280000000800 */
[----:B------:R2:W0:Y:S04]  /*1910*/  LDS R6, [R7+0x1400] ;  /* 0x0014000007067984 */ /* 0x0004280000000800 */
[----:B------:R2:W0:Y:S04]  /*1920*/  LDS R8, [R7+0x1800] ;  /* 0x0018000007087984 */ /* 0x0004280000000800 */
[----:B------:R2:W0:Y:S01]  /*1930*/  LDS R10, [R7+0x1c00] ;  /* 0x001c0000070a7984 */ /* 0x0004220000000800 */
[----:B-1----:R-:W-:-:S13]  /*1940*/  ISETP.NE.AND P0, PT, R18, RZ, PT ;  /* 0x000000ff1200720c */ /* 0x002fda0003f05270 */
[----:B--234-:R-:W-:Y:S05]  /*1950*/  @!P0 BRA `(.L_x_155) ;  /* 0x0000000000108947 */ /* 0x01cfea0003800000 */
[----:B------:R-:W-:Y:S01]  /*1960*/  LEA R17, R5, R4, 0x8 ;  /* 0x0000000405117211 */ /* 0x000fe200078e40ff */
[----:B------:R-:W-:-:S04]  /*1970*/  IMAD.MOV.U32 R19, RZ, RZ, RZ ;  /* 0x000000ffff137224 */ /* 0x000fc800078e00ff */
[----:B0-----:R-:W-:-:S05]  /*1980*/  IMAD.WIDE.U32 R16, R17, 0x8, R2 ;  /* 0x0000000811107825 */ /* 0x001fca00078e0002 */
[----:B------:R1:W-:Y:S02]  /*1990*/  REDG.E.ADD.64.STRONG.GPU desc[UR20][R16.64], R18 ;  /* 0x000000121000798e */ /* 0x0003e4000c12e514 */
.L_x_155:
[----:B------:R-:W-:Y:S05]  /*19a0*/  BSYNC.RECONVERGENT B1 ;  /* 0x0000000000017941 */ /* 0x000fea0003800200 */
.L_x_154:
[----:B------:R-:W-:Y:S01]  /*19b0*/  ISETP.NE.AND P6, PT, R9, RZ, PT ;  /* 0x000000ff0900720c */ /* 0x000fe20003fc5270 */
[----:B------:R-:W-:Y:S01]  /*19c0*/  BSSY.RECONVERGENT B1, `(.L_x_156) ;  /* 0x000000e000017945 */ /* 0x000fe20003800200 */
[----:B------:R-:W-:Y:S02]  /*19d0*/  ISETP.NE.AND P0, PT, R22, RZ, PT ;  /* 0x000000ff1600720c */ /* 0x000fe40003f05270 */
[----:B0-----:R-:W-:Y:S02]  /*19e0*/  ISETP.NE.AND P1, PT, R14, RZ, PT ;  /* 0x000000ff0e00720c */ /* 0x001fe40003f25270 */
[----:B------:R-:W-:Y:S02]  /*19f0*/  ISETP.NE.AND P2, PT, R12, RZ, PT ;  /* 0x000000ff0c00720c */ /* 0x000fe40003f45270 */
[----:B------:R-:W-:Y:S02]  /*1a00*/  ISETP.NE.AND P3, PT, R6, RZ, PT ;  /* 0x000000ff0600720c */ /* 0x000fe40003f65270 */
[----:B------:R-:W-:-:S02]  /*1a10*/  ISETP.NE.AND P4, PT, R8, RZ, PT ;  /* 0x000000ff0800720c */ /* 0x000fc40003f85270 */
[----:B------:R-:W-:Y:S01]  /*1a20*/  ISETP.NE.AND P5, PT, R10, RZ, PT ;  /* 0x000000ff0a00720c */ /* 0x000fe20003fa5270 */
[----:B------:R-:W-:-:S12]  /*1a30*/  @!P6 BRA `(.L_x_157) ;  /* 0x000000000018e947 */ /* 0x000fd80003800000 */
[----:B-1----:R-:W-:Y:S02]  /*1a40*/  IMAD R17, R5, 0x100, R4 ;  /* 0x0000010005117824 */ /* 0x002fe400078e0204 */
[----:B------:R-:W-:Y:S02]  /*1a50*/  IMAD.MOV.U32 R18, RZ, RZ, R9 ;  /* 0x000000ffff127224 */ /* 0x000fe400078e0009 */
[----:B------:R-:W-:Y:S02]  /*1a60*/  VIADD R17, R17, 0x100 ;  /* 0x0000010011117836 */ /* 0x000fe40000000000 */
[----:B------:R-:W-:Y:S02]  /*1a70*/  IMAD.MOV.U32 R19, RZ, RZ, RZ ;  /* 0x000000ffff137224 */ /* 0x000fe400078e00ff */
[----:B------:R-:W-:-:S05]  /*1a80*/  IMAD.WIDE.U32 R16, R17, 0x8, R2 ;  /* 0x0000000811107825 */ /* 0x000fca00078e0002 */
[----:B------:R0:W-:Y:S02]  /*1a90*/  REDG.E.ADD.64.STRONG.GPU desc[UR20][R16.64], R18 ;  /* 0x000000121000798e */ /* 0x0001e4000c12e514 */
.L_x_157:
[----:B------:R-:W-:Y:S05]  /*1aa0*/  BSYNC.RECONVERGENT B1 ;  /* 0x0000000000017941 */ /* 0x000fea0003800200 */
.L_x_156:
[----:B------:R-:W-:Y:S04]  /*1ab0*/  BSSY.RECONVERGENT B1, `(.L_x_158) ;  /* 0x0000007000017945 */ /* 0x000fe80003800200 */
[----:B------:R-:W-:Y:S05]  /*1ac0*/  @!P0 BRA `(.L_x_159) ;  /* 0x0000000000148947 */ /* 0x000fea0003800000 */
[----:B01----:R-:W-:Y:S02]  /*1ad0*/  IMAD R17, R5, 0x100, R4 ;  /* 0x0000010005117824 */ /* 0x003fe400078e0204 */
[----:B------:R-:W-:-:S03]  /*1ae0*/  IMAD.MOV.U32 R23, RZ, RZ, RZ ;  /* 0x000000ffff177224 */ /* 0x000fc600078e00ff */
[----:B------:R-:W-:-:S05]  /*1af0*/  IADD3 R17, PT, PT, R17, 0x200, RZ ;  /* 0x0000020011117810 */ /* 0x000fca0007ffe0ff */
[----:B------:R-:W-:-:S05]  /*1b00*/  IMAD.WIDE.U32 R16, R17, 0x8, R2 ;  /* 0x0000000811107825 */ /* 0x000fca00078e0002 */
[----:B------:R2:W-:Y:S02]  /*1b10*/  REDG.E.ADD.64.STRONG.GPU desc[UR20][R16.64], R22 ;  /* 0x000000161000798e */ /* 0x0005e4000c12e514 */
.L_x_159:
[----:B------:R-:W-:Y:S05]  /*1b20*/  BSYNC.RECONVERGENT B1 ;  /* 0x0000000000017941 */ /* 0x000fea0003800200 */
.L_x_158:
[----:B------:R-:W-:Y:S04]  /*1b30*/  BSSY.RECONVERGENT B1, `(.L_x_160) ;  /* 0x0000007000017945 */ /* 0x000fe80003800200 */
[----:B------:R-:W-:Y:S05]  /*1b40*/  @!P1 BRA `(.L_x_161) ;  /* 0x0000000000149947 */ /* 0x000fea0003800000 */
[----:B012---:R-:W-:Y:S02]  /*1b50*/  IMAD R17, R5, 0x100, R4 ;  /* 0x0000010005117824 */ /* 0x007fe400078e0204 */
[----:B------:R-:W-:Y:S02]  /*1b60*/  IMAD.MOV.U32 R15, RZ, RZ, RZ ;  /* 0x000000ffff0f7224 */ /* 0x000fe400078e00ff */
[----:B------:R-:W-:-:S04]  /*1b70*/  VIADD R17, R17, 0x300 ;  /* 0x0000030011117836 */ /* 0x000fc80000000000 */
[----:B------:R-:W-:-:S05]  /*1b80*/  IMAD.WIDE.U32 R16, R17, 0x8, R2 ;  /* 0x0000000811107825 */ /* 0x000fca00078e0002 */
[----:B------:R3:W-:Y:S02]  /*1b90*/  REDG.E.ADD.64.STRONG.GPU desc[UR20][R16.64], R14 ;  /* 0x0000000e1000798e */ /* 0x0007e4000c12e514 */
.L_x_161:
[----:B------:R-:W-:Y:S05]  /*1ba0*/  BSYNC.RECONVERGENT B1 ;  /* 0x0000000000017941 */ /* 0x000fea0003800200 */
.L_x_160:
[----:B------:R-:W-:Y:S04]  /*1bb0*/  BSSY.RECONVERGENT B1, `(.L_x_162) ;  /* 0x0000007000017945 */ /* 0x000fe80003800200 */
[----:B------:R-:W-:Y:S05]  /*1bc0*/  @!P2 BRA `(.L_x_163) ;  /* 0x000000000014a947 */ /* 0x000fea0003800000 */
[----:B---3--:R-:W-:Y:S02]  /*1bd0*/  IMAD R15, R5, 0x100, R4 ;  /* 0x00000100050f7824 */ /* 0x008fe400078e0204 */
[----:B------:R-:W-:Y:S02]  /*1be0*/  HFMA2 R13, -RZ, RZ, 0, 0 ;  /* 0x00000000ff0d7431 */ /* 0x000fe400000001ff */
[----:B------:R-:W-:-:S04]  /*1bf0*/  VIADD R15, R15, 0x400 ;  /* 0x000004000f0f7836 */ /* 0x000fc80000000000 */
[----:B------:R-:W-:-:S05]  /*1c00*/  IMAD.WIDE.U32 R14, R15, 0x8, R2 ;  /* 0x000000080f0e7825 */ /* 0x000fca00078e0002 */
[----:B------:R4:W-:Y:S02]  /*1c10*/  REDG.E.ADD.64.STRONG.GPU desc[UR20][R14.64], R12 ;  /* 0x0000000c0e00798e */ /* 0x0009e4000c12e514 */
.L_x_163:
[----:B------:R-:W-:Y:S05]  /*1c20*/  BSYNC.RECONVERGENT B1 ;  /* 0x0000000000017941 */ /* 0x000fea0003800200 */
.L_x_162:
[----:B------:R-:W-:Y:S04]  /*1c30*/  BSSY.RECONVERGENT B1, `(.L_x_164) ;  /* 0x0000007000017945 */ /* 0x000fe80003800200 */
[----:B------:R-:W-:Y:S05]  /*1c40*/  @!P3 BRA `(.L_x_165) ;  /* 0x000000000014b947 */ /* 0x000fea0003800000 */
[----:B----4-:R-:W-:Y:S02]  /*1c50*/  IMAD R13, R5, 0x100, R4 ;  /* 0x00000100050d7824 */ /* 0x010fe400078e0204 */
[----:B------:R-:W-:Y:S02]  /*1c60*/  IMAD.MOV.U32 R7, RZ, RZ, RZ ;  /* 0x000000ffff077224 */ /* 0x000fe400078e00ff */
[----:B------:R-:W-:-:S04]  /*1c70*/  VIADD R13, R13, 0x500 ;  /* 0x000005000d0d7836 */ /* 0x000fc80000000000 */
[----:B------:R-:W-:-:S05]  /*1c80*/  IMAD.WIDE.U32 R12, R13, 0x8, R2 ;  /* 0x000000080d0c7825 */ /* 0x000fca00078e0002 */
[----:B------:R4:W-:Y:S02]  /*1c90*/  REDG.E.ADD.64.STRONG.GPU desc[UR20][R12.64], R6 ;  /* 0x000000060c00798e */ /* 0x0009e4000c12e514 */
.L_x_165:
[----:B------:R-:W-:Y:S05]  /*1ca0*/  BSYNC.RECONVERGENT B1 ;  /* 0x0000000000017941 */ /* 0x000fea0003800200 */
.L_x_164:
[----:B------:R-:W-:Y:S04]  /*1cb0*/  BSSY.RECONVERGENT B1, `(.L_x_166) ;  /* 0x0000007000017945 */ /* 0x000fe80003800200 */
[----:B------:R-:W-:Y:S05]  /*1cc0*/  @!P4 BRA `(.L_x_167) ;  /* 0x000000000014c947 */ /* 0x000fea0003800000 */
[----:B----4-:R-:W-:Y:S02]  /*1cd0*/  IMAD R7, R5, 0x100, R4 ;  /* 0x0000010005077824 */ /* 0x010fe400078e0204 */
[----:B------:R-:W-:Y:S02]  /*1ce0*/  IMAD.MOV.U32 R9, RZ, RZ, RZ ;  /* 0x000000ffff097224 */ /* 0x000fe400078e00ff */
[----:B------:R-:W-:-:S04]  /*1cf0*/  VIADD R7, R7, 0x600 ;  /* 0x0000060007077836 */ /* 0x000fc80000000000 */
[----:B------:R-:W-:-:S05]  /*1d00*/  IMAD.WIDE.U32 R6, R7, 0x8, R2 ;  /* 0x0000000807067825 */ /* 0x000fca00078e0002 */
[----:B------:R4:W-:Y:S02]  /*1d10*/  REDG.E.ADD.64.STRONG.GPU desc[UR20][R6.64], R8 ;  /* 0x000000080600798e */ /* 0x0009e4000c12e514 */
.L_x_167:
[----:B------:R-:W-:Y:S05]  /*1d20*/  BSYNC.RECONVERGENT B1 ;  /* 0x0000000000017941 */ /* 0x000fea0003800200 */
.L_x_166:
[----:B------:R-:W-:Y:S04]  /*1d30*/  BSSY.RECONVERGENT B1, `(.L_x_168) ;  /* 0x0000007000017945 */ /* 0x000fe80003800200 */
[----:B------:R-:W-:Y:S05]  /*1d40*/  @!P5 BRA `(.L_x_169) ;  /* 0x000000000014d947 */ /* 0x000fea0003800000 */
[----:B----4-:R-:W-:Y:S01]  /*1d50*/  LEA R7, R5, R4, 0x8 ;  /* 0x0000000405077211 */ /* 0x010fe200078e40ff */
[----:B------:R-:W-:-:S04]  /*1d60*/  IMAD.MOV.U32 R11, RZ, RZ, RZ ;  /* 0x000000ffff0b7224 */ /* 0x000fc800078e00ff */
[----:B------:R-:W-:-:S04]  /*1d70*/  VIADD R7, R7, 0x700 ;  /* 0x0000070007077836 */ /* 0x000fc80000000000 */
[----:B------:R-:W-:-:S05]  /*1d80*/  IMAD.WIDE.U32 R6, R7, 0x8, R2 ;  /* 0x0000000807067825 */ /* 0x000fca00078e0002 */
[----:B------:R4:W-:Y:S02]  /*1d90*/  REDG.E.ADD.64.STRONG.GPU desc[UR20][R6.64], R10 ;  /* 0x0000000a0600798e */ /* 0x0009e4000c12e514 */
.L_x_169:
[----:B------:R-:W-:Y:S05]  /*1da0*/  BSYNC.RECONVERGENT B1 ;  /* 0x0000000000017941 */ /* 0x000fea0003800200 */
.L_x_168:
[----:B------:R-:W-:-:S05]  /*1db0*/  VIADD R5, R5, 0x8 ;  /* 0x0000000805057836 */ /* 0x000fca0000000000 */
[----:B------:R-:W-:-:S13]  /*1dc0*/  ISETP.NE.AND P0, PT, R5, UR27, PT ;  /* 0x0000001b05007c0c */ /* 0x000fda000bf05270 */
[----:B------:R-:W-:Y:S05]  /*1dd0*/  @P0 BRA `(.L_x_170) ;  /* 0xfffffff800b00947 */ /* 0x000fea000383ffff */
[----:B------:R-:W-:-:S07]  /*1de0*/  IMAD.U32 R3, RZ, RZ, UR27 ;  /* 0x0000001bff037e24 */ /* 0x000fce000f8e00ff */
.L_x_153:
[----:B------:R-:W-:Y:S02]  /*1df0*/  UISETP.NE.AND UP0, UPT, UR24, URZ, UPT ;  /* 0x000000ff1800728c */ /* 0x000fe4000bf05270 */
[----:B----45:R-:W-:Y:S02]  /*1e00*/  IMAD.U32 R8, RZ, RZ, UR24 ;  /* 0x00000018ff087e24 */ /* 0x030fe4000f8e00ff */
[----:B-1----:R-:W-:-:S03]  /*1e10*/  IMAD.U32 R5, RZ, RZ, UR25 ;  /* 0x00000019ff057e24 */ /* 0x002fc6000f8e00ff */
[----:B------:R-:W-:Y:S01]  /*1e20*/  IADD3 R8, PT, PT, R8, -0x1, RZ ;  /* 0xffffffff08087810 */ /* 0x000fe20007ffe0ff */
[----:B------:R-:W-:Y:S01]  /*1e30*/  VIADD R5, R5, 0xffffffff ;  /* 0xffffffff05057836 */ /* 0x000fe20000000000 */
[----:B------:R-:W-:Y:S06]  /*1e40*/  BRA.U !UP0, `(.L_x_171) ;  /* 0x0000000508707547 */ /* 0x000fec000b800000 */
[----:B------:R-:W-:-:S13]  /*1e50*/  ISETP.GE.U32.AND P0, PT, R8, 0x3, PT ;  /* 0x000000030800780c */ /* 0x000fda0003f06070 */
[----:B------:R-:W-:Y:S05]  /*1e60*/  @!P0 BRA `(.L_x_172) ;  /* 0x0000000000bc8947 */ /* 0x000fea0003800000 */
[----:B------:R-:W-:Y:S01]  /*1e70*/  IMAD R7, R3, 0x400, R0 ;  /* 0x0000040003077824 */ /* 0x000fe200078e0200 */
[----:B------:R-:W-:Y:S04]  /*1e80*/  BSSY.RECONVERGENT B1, `(.L_x_173) ;  /* 0x000000f000017945 */ /* 0x000fe80003800200 */
[----:B------:R-:W1:Y:S04]  /*1e90*/  LDS R12, [R7] ;  /* 0x00000000070c7984 */ /* 0x000e680000000800 */
[----:B------:R-:W4:Y:S04]  /*1ea0*/  LDS R9, [R7+0x400] ;  /* 0x0004000007097984 */ /* 0x000f280000000800 */
[----:B------:R-:W5:Y:S04]  /*1eb0*/  LDS R6, [R7+0x800] ;  /* 0x0008000007067984 */ /* 0x000f680000000800 */
[----:B------:R-:W0:Y:S01]  /*1ec0*/  LDS R2, [R7+0xc00] ;  /* 0x000c000007027984 */ /* 0x000e220000000800 */
[----:B-1----:R-:W-:-:S02]  /*1ed0*/  ISETP.NE.AND P0, PT, R12, RZ, PT ;  /* 0x000000ff0c00720c */ /* 0x002fc40003f05270 */
[----:B----4-:R-:W-:Y:S02]  /*1ee0*/  ISETP.NE.AND P1, PT, R9, RZ, PT ;  /* 0x000000ff0900720c */ /* 0x010fe40003f25270 */
[----:B-----5:R-:W-:Y:S02]  /*1ef0*/  ISETP.NE.AND P2, PT, R6, RZ, PT ;  /* 0x000000ff0600720c */ /* 0x020fe40003f45270 */
[----:B0-----:R-:W-:-:S07]  /*1f00*/  ISETP.NE.AND P3, PT, R2, RZ, PT ;  /* 0x000000ff0200720c */ /* 0x001fce0003f65270 */
[----:B------:R-:W-:Y:S06]  /*1f10*/  @!P0 BRA `(.L_x_174) ;  /* 0x0000000000148947 */ /* 0x000fec0003800000 */
[----:B------:R-:W0:Y:S01]  /*1f20*/  LDC.64 R10, c[0x0][0x380] ;  /* 0x0000e000ff0a7b82 */ /* 0x000e220000000a00 */
[----:B------:R-:W-:Y:S02]  /*1f30*/  IMAD R7, R3, 0x100, R4 ;  /* 0x0000010003077824 */ /* 0x000fe400078e0204 */
[----:B------:R-:W-:Y:S02]  /*1f40*/  IMAD.MOV.U32 R13, RZ, RZ, RZ ;  /* 0x000000ffff0d7224 */ /* 0x000fe400078e00ff */
[----:B0-----:R-:W-:-:S05]  /*1f50*/  IMAD.WIDE.U32 R10, R7, 0x8, R10 ;  /* 0x00000008070a7825 */ /* 0x001fca00078e000a */
[----:B------:R0:W-:Y:S02]  /*1f60*/  REDG.E.ADD.64.STRONG.GPU desc[UR20][R10.64], R12 ;  /* 0x0000000c0a00798e */ /* 0x0001e4000c12e514 */
.L_x_174:
[----:B------:R-:W-:Y:S05]  /*1f70*/  BSYNC.RECONVERGENT B1 ;  /* 0x0000000000017941 */ /* 0x000fea0003800200 */
.L_x_173:
[----:B------:R-:W-:Y:S04]  /*1f80*/  BSSY.RECONVERGENT B1, `(.L_x_175) ;  /* 0x0000009000017945 */ /* 0x000fe80003800200 */
[----:B------:R-:W-:Y:S05]  /*1f90*/  @!P1 BRA `(.L_x_176) ;  /* 0x00000000001c9947 */ /* 0x000fea0003800000 */
[----:B0-----:R-:W0:Y:S01]  /*1fa0*/  LDC.64 R10, c[0x0][0x380] ;  /* 0x0000e000ff0a7b82 */ /* 0x001e220000000a00 */
[----:B------:R-:W-:Y:S01]  /*1fb0*/  IMAD R7, R3, 0x100, R4 ;  /* 0x0000010003077824 */ /* 0x000fe200078e0204 */
[----:B------:R-:W-:Y:S01]  /*1fc0*/  MOV R12, R9 ;  /* 0x00000009000c7202 */ /* 0x000fe20000000f00 */
[----:B------:R-:W-:Y:S02]  /*1fd0*/  IMAD.MOV.U32 R13, RZ, RZ, RZ ;  /* 0x000000ffff0d7224 */ /* 0x000fe400078e00ff */
[----:B------:R-:W-:-:S04]  /*1fe0*/  VIADD R7, R7, 0x100 ;  /* 0x0000010007077836 */ /* 0x000fc80000000000 */
[----:B0-----:R-:W-:-:S05]  /*1ff0*/  IMAD.WIDE.U32 R10, R7, 0x8, R10 ;  /* 0x00000008070a7825 */ /* 0x001fca00078e000a */
[----:B------:R1:W-:Y:S02]  /*2000*/  REDG.E.ADD.64.STRONG.GPU desc[UR20][R10.64], R12 ;  /* 0x0000000c0a00798e */ /* 0x0003e4000c12e514 */
.L_x_176:
[----:B------:R-:W-:Y:S05]  /*2010*/  BSYNC.RECONVERGENT B1 ;  /* 0x0000000000017941 */ /* 0x000fea0003800200 */
.L_x_175:
[----:B------:R-:W-:Y:S04]  /*2020*/  BSSY.RECONVERGENT B1, `(.L_x_177) ;  /* 0x0000008000017945 */ /* 0x000fe80003800200 */
[----:B------:R-:W-:Y:S05]  /*2030*/  @!P2 BRA `(.L_x_178) ;  /* 0x000000000018a947 */ /* 0x000fea0003800000 */
[----:B01----:R-:W0:Y:S01]  /*2040*/  LDC.64 R10, c[0x0][0x380] ;  /* 0x0000e000ff0a7b82 */ /* 0x003e220000000a00 */
[----:B------:R-:W-:-:S04]  /*2050*/  IMAD R7, R3, 0x100, R4 ;  /* 0x0000010003077824 */ /* 0x000fc800078e0204 */
[----:B------:R-:W-:-:S04]  /*2060*/  VIADD R7, R7, 0x200 ;  /* 0x0000020007077836 */ /* 0x000fc80000000000 */
[----:B0-----:R-:W-:-:S04]  /*2070*/  IMAD.WIDE.U32 R10, R7, 0x8, R10 ;  /* 0x00000008070a7825 */ /* 0x001fc800078e000a */
[----:B------:R-:W-:-:S05]  /*2080*/  IMAD.MOV.U32 R7, RZ, RZ, RZ ;  /* 0x000000ffff077224 */ /* 0x000fca00078e00ff */
[----:B------:R4:W-:Y:S02]  /*2090*/  REDG.E.ADD.64.STRONG.GPU desc[UR20][R10.64], R6 ;  /* 0x000000060a00798e */ /* 0x0009e4000c12e514 */
.L_x_178:
[----:B------:R-:W-:Y:S05]  /*20a0*/  BSYNC.RECONVERGENT B1 ;  /* 0x0000000000017941 */ /* 0x000fea0003800200 */
.L_x_177:
[----:B------:R-:W-:Y:S04]  /*20b0*/  BSSY.RECONVERGENT B1, `(.L_x_179) ;  /* 0x0000009000017945 */ /* 0x000fe80003800200 */
[----:B------:R-:W-:Y:S05]  /*20c0*/  @!P3 BRA `(.L_x_180) ;  /* 0x00000000001cb947 */ /* 0x000fea0003800000 */
[----:B----4-:R-:W4:Y:S01]  /*20d0*/  LDC.64 R6, c[0x0][0x380] ;  /* 0x0000e000ff067b82 */ /* 0x010f220000000a00 */
[----:B------:R-:W-:Y:S01]  /*20e0*/  IMAD R9, R3, 0x100, R4 ;  /* 0x0000010003097824 */ /* 0x000fe200078e0204 */
[----:B01----:R-:W-:Y:S01]  /*20f0*/  MOV R10, R2 ;  /* 0x00000002000a7202 */ /* 0x003fe20000000f00 */
[----:B------:R-:W-:Y:S02]  /*2100*/  IMAD.MOV.U32 R11, RZ, RZ, RZ ;  /* 0x000000ffff0b7224 */ /* 0x000fe400078e00ff */
[----:B------:R-:W-:-:S04]  /*2110*/  VIADD R9, R9, 0x300 ;  /* 0x0000030009097836 */ /* 0x000fc80000000000 */
[----:B----4-:R-:W-:-:S05]  /*2120*/  IMAD.WIDE.U32 R6, R9, 0x8, R6 ;  /* 0x0000000809067825 */ /* 0x010fca00078e0006 */
[----:B------:R0:W-:Y:S02]  /*2130*/  REDG.E.ADD.64.STRONG.GPU desc[UR20][R6.64], R10 ;  /* 0x0000000a0600798e */ /* 0x0001e4000c12e514 */
.L_x_180:
[----:B------:R-:W-:Y:S05]  /*2140*/  BSYNC.RECONVERGENT B1 ;  /* 0x0000000000017941 */ /* 0x000fea0003800200 */
.L_x_179:
[----:B------:R-:W-:-:S07]  /*2150*/  VIADD R3, R3, 0x4 ;  /* 0x0000000403037836 */ /* 0x000fce0000000000 */
.L_x_172:
[----:B------:R-:W-:Y:S01]  /*2160*/  UISETP.NE.AND UP0, UPT, UR25, URZ, UPT ;  /* 0x000000ff1900728c */ /* 0x000fe2000bf05270 */
[----:B------:R-:W-:Y:S08]  /*2170*/  BSSY.RECONVERGENT B1, `(.L_x_171) ;  /* 0x0000029000017945 */ /* 0x000ff00003800200 */
[----:B------:R-:W-:Y:S05]  /*2180*/  BRA.U !UP0, `(.L_x_181) ;  /* 0x00000001089c7547 */ /* 0x000fea000b800000 */
[----:B------:R-:W-:-:S13]  /*2190*/  ISETP.NE.AND P0, PT, R5, RZ, PT ;  /* 0x000000ff0500720c */ /* 0x000fda0003f05270 */
[----:B------:R-:W-:Y:S05]  /*21a0*/  @!P0 BRA `(.L_x_182) ;  /* 0x0000000000648947 */ /* 0x000fea0003800000 */
[----:B0---4-:R-:W-:Y:S01]  /*21b0*/  IMAD R6, R3, 0x400, R0 ;  /* 0x0000040003067824 */ /* 0x011fe200078e0200 */
[----:B------:R-:W-:Y:S04]  /*21c0*/  BSSY.RECONVERGENT B2, `(.L_x_183) ;  /* 0x000000c000027945 */ /* 0x000fe80003800200 */
[----:B------:R-:W0:Y:S04]  /*21d0*/  LDS R2, [R6] ;  /* 0x0000000006027984 */ /* 0x000e280000000800 */
[----:B------:R-:W4:Y:S01]  /*21e0*/  LDS R9, [R6+0x400] ;  /* 0x0004000006097984 */ /* 0x000f220000000800 */
[----:B0-----:R-:W-:-:S02]  /*21f0*/  ISETP.NE.AND P0, PT, R2, RZ, PT ;  /* 0x000000ff0200720c */ /* 0x001fc40003f05270 */
[----:B----4-:R-:W-:-:S11]  /*2200*/  ISETP.NE.AND P1, PT, R9, RZ, PT ;  /* 0x000000ff0900720c */ /* 0x010fd60003f25270 */
[----:B------:R-:W-:Y:S05]  /*2210*/  @!P0 BRA `(.L_x_184) ;  /* 0x0000000000188947 */ /* 0x000fea0003800000 */
[----:B------:R-:W0:Y:S01]  /*2220*/  LDC.64 R6, c[0x0][0x380] ;  /* 0x0000e000ff067b82 */ /* 0x000e220000000a00 */
[----:B-1----:R-:W-:-:S04]  /*2230*/  IMAD R11, R3, 0x100, R4 ;  /* 0x00000100030b7824 */ /* 0x002fc800078e0204 */
[----:B0-----:R-:W-:-:S04]  /*2240*/  IMAD.WIDE.U32 R10, R11, 0x8, R6 ;  /* 0x000000080b0a7825 */ /* 0x001fc800078e0006 */
[----:B------:R-:W-:Y:S02]  /*2250*/  IMAD.MOV.U32 R6, RZ, RZ, R2 ;  /* 0x000000ffff067224 */ /* 0x000fe400078e0002 */
[----:B------:R-:W-:-:S05]  /*2260*/  IMAD.MOV.U32 R7, RZ, RZ, RZ ;  /* 0x000000ffff077224 */ /* 0x000fca00078e00ff */
[----:B------:R0:W-:Y:S02]  /*2270*/  REDG.E.ADD.64.STRONG.GPU desc[UR20][R10.64], R6 ;  /* 0x000000060a00798e */ /* 0x0001e4000c12e514 */
.L_x_184:
[----:B------:R-:W-:Y:S05]  /*2280*/  BSYNC.RECONVERGENT B2 ;  /* 0x0000000000027941 */ /* 0x000fea0003800200 */
.L_x_183:
[----:B------:R-:W-:Y:S04]  /*2290*/  BSSY.RECONVERGENT B2, `(.L_x_185) ;  /* 0x0000009000027945 */ /* 0x000fe80003800200 */
[----:B------:R-:W-:Y:S05]  /*22a0*/  @!P1 BRA `(.L_x_186) ;  /* 0x00000000001c9947 */ /* 0x000fea0003800000 */
[----:B0-----:R-:W0:Y:S01]  /*22b0*/  LDC.64 R6, c[0x0][0x380] ;  /* 0x0000e000ff067b82 */ /* 0x001e220000000a00 */
[----:B------:R-:W-:-:S05]  /*22c0*/  LEA R2, R3, R4, 0x8 ;  /* 0x0000000403027211 */ /* 0x000fca00078e40ff */
[----:B-1----:R-:W-:-:S04]  /*22d0*/  VIADD R11, R2, 0x100 ;  /* 0x00000100020b7836 */ /* 0x002fc80000000000 */
[----:B0-----:R-:W-:-:S04]  /*22e0*/  IMAD.WIDE.U32 R10, R11, 0x8, R6 ;  /* 0x000000080b0a7825 */ /* 0x001fc800078e0006 */
[----:B------:R-:W-:Y:S02]  /*22f0*/  IMAD.MOV.U32 R6, RZ, RZ, R9 ;  /* 0x000000ffff067224 */ /* 0x000fe400078e0009 */
[----:B------:R-:W-:-:S05]  /*2300*/  IMAD.MOV.U32 R7, RZ, RZ, RZ ;  /* 0x000000ffff077224 */ /* 0x000fca00078e00ff */
[----:B------:R4:W-:Y:S02]  /*2310*/  REDG.E.ADD.64.STRONG.GPU desc[UR20][R10.64], R6 ;  /* 0x000000060a00798e */ /* 0x0009e4000c12e514 */
.L_x_186:
[----:B------:R-:W-:Y:S05]  /*2320*/  BSYNC.RECONVERGENT B2 ;  /* 0x0000000000027941 */ /* 0x000fea0003800200 */
.L_x_185:
[----:B------:R-:W-:-:S07]  /*2330*/  VIADD R3, R3, 0x2 ;  /* 0x0000000203037836 */ /* 0x000fce0000000000 */
.L_x_182:
[----:B------:R-:W-:-:S09]  /*2340*/  UISETP.NE.AND UP0, UPT, UR9, URZ, UPT ;  /* 0x000000ff0900728c */ /* 0x000fd2000bf05270 */
[----:B------:R-:W-:Y:S05]  /*2350*/  BRA.U !UP0, `(.L_x_181) ;  /* 0x0000000108287547 */ /* 0x000fea000b800000 */
[----:B------:R-:W-:-:S05]  /*2360*/  IMAD R2, R3, 0x400, R0 ;  /* 0x0000040003027824 */ /* 0x000fca00078e0200 */
[----:B------:R-:W5:Y:S02]  /*2370*/  LDS R9, [R2] ;  /* 0x0000000002097984 */ /* 0x000f640000000800 */
[----:B-----5:R-:W-:-:S13]  /*2380*/  ISETP.NE.AND P0, PT, R9, RZ, PT ;  /* 0x000000ff0900720c */ /* 0x020fda0003f05270 */
[----:B------:R-:W-:Y:S05]  /*2390*/  @!P0 BRA `(.L_x_181) ;  /* 0x0000000000188947 */ /* 0x000fea0003800000 */
[----:B0---4-:R-:W0:Y:S01]  /*23a0*/  LDC.64 R6, c[0x0][0x380] ;  /* 0x0000e000ff067b82 */ /* 0x011e220000000a00 */
[----:B------:R-:W-:-:S04]  /*23b0*/  IMAD R3, R3, 0x100, R4 ;  /* 0x0000010003037824 */ /* 0x000fc800078e0204 */
[----:B0-----:R-:W-:Y:S01]  /*23c0*/  IMAD.WIDE.U32 R2, R3, 0x8, R6 ;  /* 0x0000000803027825 */ /* 0x001fe200078e0006 */
[----:B------:R-:W-:-:S03]  /*23d0*/  MOV R6, R9 ;  /* 0x0000000900067202 */ /* 0x000fc60000000f00 */
[----:B------:R-:W-:-:S05]  /*23e0*/  IMAD.MOV.U32 R7, RZ, RZ, RZ ;  /* 0x000000ffff077224 */ /* 0x000fca00078e00ff */
[----:B------:R0:W-:Y:S02]  /*23f0*/  REDG.E.ADD.64.STRONG.GPU desc[UR20][R2.64], R6 ;  /* 0x000000060200798e */ /* 0x0001e4000c12e514 */
.L_x_181:
[----:B------:R-:W-:Y:S05]  /*2400*/  BSYNC.RECONVERGENT B1 ;  /* 0x0000000000017941 */ /* 0x000fea0003800200 */
.L_x_171:
[----:B------:R-:W-:-:S13]  /*2410*/  ISETP.GT.U32.AND P0, PT, R4, 0x7f, PT ;  /* 0x0000007f0400780c */ /* 0x000fda0003f04070 */
[----:B------:R-:W-:Y:S05]  /*2420*/  @P0 BRA `(.L_x_152) ;  /* 0x0000000800900947 */ /* 0x000fea0003800000 */
[----:B------:R-:W-:Y:S01]  /*2430*/  UISETP.GE.U32.AND UP0, UPT, UR22, 0x7, UPT ;  /* 0x000000071600788c */ /* 0x000fe2000bf06070 */
[----:B0-----:R-:W-:-:S08]  /*2440*/  IMAD.MOV.U32 R3, RZ, RZ, RZ ;  /* 0x000000ffff037224 */ /* 0x001fd000078e00ff */
[----:B------:R-:W-:Y:S05]  /*2450*/  BRA.U !UP0, `(.L_x_187) ;  /* 0x0000000508147547 */ /* 0x000fea000b800000 */
[----:B------:R-:W0:Y:S01]  /*2460*/  LDC.64 R2, c[0x0][0x380] ;  /* 0x0000e000ff027b82 */ /* 0x000e220000000a00 */
[----:B------:R-:W-:-:S07]  /*2470*/  IMAD.MOV.U32 R9, RZ, RZ, RZ ;  /* 0x000000ffff097224 */ /* 0x000fce00078e00ff */
.L_x_204:
[C---:B01--4-:R-:W-:Y:S01]  /*2480*/  IMAD R11, R9.reuse, 0x400, R0 ;  /* 0x00000400090b7824 */ /* 0x053fe200078e0200 */
[----:B------:R-:W-:Y:S01]  /*2490*/  BSSY.RECONVERGENT B1, `(.L_x_188) ;  /* 0x0000011000017945 */ /* 0x000fe20003800200 */
[C---:B--23--:R-:W-:Y:S02]  /*24a0*/  IMAD R7, R9.reuse, 0x100, R4 ;  /* 0x0000010009077824 */ /* 0x04cfe400078e0204 */
[----:B------:R-:W-:Y:S01]  /*24b0*/  VIADD R9, R9, 0x8 ;  /* 0x0000000809097836 */ /* 0x000fe20000000000 */
[----:B---3--:R-:W1:Y:S01]  /*24c0*/  LDS R14, [R11+0x200] ;  /* 0x000200000b0e7984 */ /* 0x008e620000000800 */
[----:B0-----:R-:W-:-:S03]  /*24d0*/  IMAD.WIDE.U32 R6, R7, 0x8, R2 ;  /* 0x0000000807067825 */ /* 0x001fc600078e0002 */
[----:B------:R-:W0:Y:S04]  /*24e0*/  LDS R13, [R11+0x600] ;  /* 0x000600000b0d7984 */ /* 0x000e280000000800 */
[----:B--2---:R2:W3:Y:S04]  /*24f0*/  LDS R17, [R11+0xa00] ;  /* 0x000a00000b117984 */ /* 0x0044e80000000800 */
[----:B------:R2:W4:Y:S04]  /*2500*/  LDS R18, [R11+0xe00] ;  /* 0x000e00000b127984 */ /* 0x0005280000000800 */
[----:B------:R2:W2:Y:S04]  /*2510*/  LDS R19, [R11+0x1200] ;  /* 0x001200000b137984 */ /* 0x0004a80000000800 */
[----:B------:R0:W2:Y:S04]  /*2520*/  LDS R16, [R11+0x1600] ;  /* 0x001600000b107984 */ /* 0x0000a80000000800 */
[----:B------:R0:W2:Y:S04]  /*2530*/  LDS R12, [R11+0x1a00] ;  /* 0x001a00000b0c7984 */ /* 0x0000a80000000800 */
[----:B------:R0:W2:Y:S01]  /*2540*/  LDS R10, [R11+0x1e00] ;  /* 0x001e00000b0a7984 */ /* 0x0000a20000000800 */
[----:B-1----:R-:W-:-:S02]  /*2550*/  ISETP.NE.AND P0, PT, R14, RZ, PT ;  /* 0x000000ff0e00720c */ /* 0x002fc40003f05270 */
[----:B0-----:R-:W-:-:S11]  /*2560*/  ISETP.NE.AND P1, PT, R13, RZ, PT ;  /* 0x000000ff0d00720c */ /* 0x001fd60003f25270 */
[----:B---34-:R-:W-:Y:S05]  /*2570*/  @!P0 BRA `(.L_x_189) ;  /* 0x0000000000088947 */ /* 0x018fea0003800000 */
[----:B------:R-:W-:-:S05]  /*2580*/  HFMA2 R15, -RZ, RZ, 0, 0 ;  /* 0x00000000ff0f7431 */ /* 0x000fca00000001ff */
[----:B------:R0:W-:Y:S02]  /*2590*/  REDG.E.ADD.64.STRONG.GPU desc[UR20][R6.64+0x400], R14 ;  /* 0x0004000e0600798e */ /* 0x0001e4000c12e514 */
.L_x_189:
[----:B------:R-:W-:Y:S05]  /*25a0*/  BSYNC.RECONVERGENT B1 ;  /* 0x0000000000017941 */ /* 0x000fea0003800200 */
.L_x_188:
[----:B------:R-:W-:Y:S04]  /*25b0*/  BSSY.RECONVERGENT B1, `(.L_x_190) ;  /* 0x0000005000017945 */ /* 0x000fe80003800200 */
[----:B------:R-:W-:Y:S05]  /*25c0*/  @!P1 BRA `(.L_x_191) ;  /* 0x00000000000c9947 */ /* 0x000fea0003800000 */
[----:B0-----:R-:W-:Y:S02]  /*25d0*/  IMAD.MOV.U32 R14, RZ, RZ, R13 ;  /* 0x000000ffff0e7224 */ /* 0x001fe400078e000d */
[----:B------:R-:W-:-:S05]  /*25e0*/  IMAD.MOV.U32 R15, RZ, RZ, RZ ;  /* 0x000000ffff0f7224 */ /* 0x000fca00078e00ff */
[----:B------:R1:W-:Y:S02]  /*25f0*/  REDG.E.ADD.64.STRONG.GPU desc[UR20][R6.64+0xc00], R14 ;  /* 0x000c000e0600798e */ /* 0x0003e4000c12e514 */
.L_x_191:
[----:B------:R-:W-:Y:S05]  /*2600*/  BSYNC.RECONVERGENT B1 ;  /* 0x0000000000017941 */ /* 0x000fea0003800200 */
.L_x_190:
[----:B------:R-:W-:Y:S01]  /*2610*/  ISETP.NE.AND P6, PT, R17, RZ, PT ;  /* 0x000000ff1100720c */ /* 0x000fe20003fc5270 */
[----:B------:R-:W-:Y:S01]  /*2620*/  BSSY.RECONVERGENT B1, `(.L_x_192) ;  /* 0x000000b000017945 */ /* 0x000fe20003800200 */
[----:B------:R-:W-:Y:S02]  /*2630*/  ISETP.NE.AND P0, PT, R9, UR27, PT ;  /* 0x0000001b09007c0c */ /* 0x000fe4000bf05270 */
[----:B------:R-:W-:Y:S02]  /*2640*/  ISETP.NE.AND P1, PT, R18, RZ, PT ;  /* 0x000000ff1200720c */ /* 0x000fe40003f25270 */
[----:B--2---:R-:W-:Y:S02]  /*2650*/  ISETP.NE.AND P2, PT, R19, RZ, PT ;  /* 0x000000ff1300720c */ /* 0x004fe40003f45270 */
[----:B------:R-:W-:Y:S02]  /*2660*/  ISETP.NE.AND P3, PT, R16, RZ, PT ;  /* 0x000000ff1000720c */ /* 0x000fe40003f65270 */
[----:B------:R-:W-:-:S02]  /*2670*/  ISETP.NE.AND P4, PT, R12, RZ, PT ;  /* 0x000000ff0c00720c */ /* 0x000fc40003f85270 */
[----:B------:R-:W-:Y:S01]  /*2680*/  ISETP.NE.AND P5, PT, R10, RZ, PT ;  /* 0x000000ff0a00720c */ /* 0x000fe20003fa5270 */
[----:B------:R-:W-:-:S12]  /*2690*/  @!P6 BRA `(.L_x_193) ;  /* 0x00000000000ce947 */ /* 0x000fd80003800000 */
[----:B01----:R-:W-:Y:S02]  /*26a0*/  IMAD.MOV.U32 R14, RZ, RZ, R17 ;  /* 0x000000ffff0e7224 */ /* 0x003fe400078e0011 */
[----:B------:R-:W-:-:S05]  /*26b0*/  IMAD.MOV.U32 R15, RZ, RZ, RZ ;  /* 0x000000ffff0f7224 */ /* 0x000fca00078e00ff */
[----:B------:R2:W-:Y:S02]  /*26c0*/  REDG.E.ADD.64.STRONG.GPU desc[UR20][R6.64+0x1400], R14 ;  /* 0x0014000e0600798e */ /* 0x0005e4000c12e514 */
.L_x_193:
[----:B------:R-:W-:Y:S05]  /*26d0*/  BSYNC.RECONVERGENT B1 ;  /* 0x0000000000017941 */ /* 0x000fea0003800200 */
.L_x_192:
[----:B------:R-:W-:Y:S04]  /*26e0*/  BSSY.RECONVERGENT B1, `(.L_x_194) ;  /* 0x0000005000017945 */ /* 0x000fe80003800200 */
[----:B------:R-:W-:Y:S05]  /*26f0*/  @!P1 BRA `(.L_x_195) ;  /* 0x00000000000c9947 */ /* 0x000fea0003800000 */
[----:B012---:R-:W-:Y:S02]  /*2700*/  IMAD.MOV.U32 R14, RZ, RZ, R18 ;  /* 0x000000ffff0e7224 */ /* 0x007fe400078e0012 */
[----:B------:R-:W-:-:S05]  /*2710*/  IMAD.MOV.U32 R15, RZ, RZ, RZ ;  /* 0x000000ffff0f7224 */ /* 0x000fca00078e00ff */
[----:B------:R3:W-:Y:S02]  /*2720*/  REDG.E.ADD.64.STRONG.GPU desc[UR20][R6.64+0x1c00], R14 ;  /* 0x001c000e0600798e */ /* 0x0007e4000c12e514 */
.L_x_195:
[----:B------:R-:W-:Y:S05]  /*2730*/  BSYNC.RECONVERGENT B1 ;  /* 0x0000000000017941 */ /* 0x000fea0003800200 */
.L_x_194:
[----:B------:R-:W-:Y:S04]  /*2740*/  BSSY.RECONVERGENT B1, `(.L_x_196) ;  /* 0x0000005000017945 */ /* 0x000fe80003800200 */
[----:B------:R-:W-:Y:S05]  /*2750*/  @!P2 BRA `(.L_x_197) ;  /* 0x00000000000ca947 */ /* 0x000fea0003800000 */
[----:B0123--:R-:W-:Y:S01]  /*2760*/  MOV R14, R19 ;  /* 0x00000013000e7202 */ /* 0x00ffe20000000f00 */
[----:B------:R-:W-:-:S05]  /*2770*/  IMAD.MOV.U32 R15, RZ, RZ, RZ ;  /* 0x000000ffff0f7224 */ /* 0x000fca00078e00ff */
[----:B------:R4:W-:Y:S02]  /*2780*/  REDG.E.ADD.64.STRONG.GPU desc[UR20][R6.64+0x2400], R14 ;  /* 0x0024000e0600798e */ /* 0x0009e4000c12e514 */
.L_x_197:
[----:B------:R-:W-:Y:S05]  /*2790*/  BSYNC.RECONVERGENT B1 ;  /* 0x0000000000017941 */ /* 0x000fea0003800200 */
.L_x_196:
[----:B------:R-:W-:Y:S04]  /*27a0*/  BSSY.RECONVERGENT B1, `(.L_x_198) ;  /* 0x0000004000017945 */ /* 0x000fe80003800200 */
[----:B------:R-:W-:Y:S05]  /*27b0*/  @!P3 BRA `(.L_x_199) ;  /* 0x000000000008b947 */ /* 0x000fea0003800000 */
[----:B------:R-:W-:-:S05]  /*27c0*/  IMAD.MOV.U32 R17, RZ, RZ, RZ ;  /* 0x000000ffff117224 */ /* 0x000fca00078e00ff */
[----:B------:R0:W-:Y:S02]  /*27d0*/  REDG.E.ADD.64.STRONG.GPU desc[UR20][R6.64+0x2c00], R16 ;  /* 0x002c00100600798e */ /* 0x0001e4000c12e514 */
.L_x_199:
[----:B------:R-:W-:Y:S05]  /*27e0*/  BSYNC.RECONVERGENT B1 ;  /* 0x0000000000017941 */ /* 0x000fea0003800200 */
.L_x_198:
[----:B------:R-:W-:Y:S04]  /*27f0*/  BSSY.RECONVERGENT B1, `(.L_x_200) ;  /* 0x0000004000017945 */ /* 0x000fe80003800200 */
[----:B------:R-:W-:Y:S05]  /*2800*/  @!P4 BRA `(.L_x_201) ;  /* 0x000000000008c947 */ /* 0x000fea0003800000 */
[----:B------:R-:W-:-:S05]  /*2810*/  IMAD.MOV.U32 R13, RZ, RZ, RZ ;  /* 0x000000ffff0d7224 */ /* 0x000fca00078e00ff */
[----:B------:R0:W-:Y:S02]  /*2820*/  REDG.E.ADD.64.STRONG.GPU desc[UR20][R6.64+0x3400], R12 ;  /* 0x0034000c0600798e */ /* 0x0001e4000c12e514 */
.L_x_201:
[----:B------:R-:W-:Y:S05]  /*2830*/  BSYNC.RECONVERGENT B1 ;  /* 0x0000000000017941 */ /* 0x000fea0003800200 */
.L_x_200:
[----:B------:R-:W-:Y:S04]  /*2840*/  BSSY.RECONVERGENT B1, `(.L_x_202) ;  /* 0x0000004000017945 */ /* 0x000fe80003800200 */
[----:B------:R-:W-:Y:S05]  /*2850*/  @!P5 BRA `(.L_x_203) ;  /* 0x000000000008d947 */ /* 0x000fea0003800000 */
[----:B------:R-:W-:-:S05]  /*2860*/  IMAD.MOV.U32 R11, RZ, RZ, RZ ;  /* 0x000000ffff0b7224 */ /* 0x000fca00078e00ff */
[----:B------:R0:W-:Y:S02]  /*2870*/  REDG.E.ADD.64.STRONG.GPU desc[UR20][R6.64+0x3c00], R10 ;  /* 0x003c000a0600798e */ /* 0x0001e4000c12e514 */
.L_x_203:
[----:B------:R-:W-:Y:S05]  /*2880*/  BSYNC.RECONVERGENT B1 ;  /* 0x0000000000017941 */ /* 0x000fea0003800200 */
.L_x_202:
[----:B------:R-:W-:Y:S05]  /*2890*/  @P0 BRA `(.L_x_204) ;  /* 0xfffffff800f80947 */ /* 0x000fea000383ffff */
[----:B------:R-:W-:-:S07]  /*28a0*/  IMAD.U32 R3, RZ, RZ, UR27 ;  /* 0x0000001bff037e24 */ /* 0x000fce000f8e00ff */
.L_x_187:
[----:B------:R-:W-:-:S09]  /*28b0*/  UISETP.NE.AND UP0, UPT, UR24, URZ, UPT ;  /* 0x000000ff1800728c */ /* 0x000fd2000bf05270 */
[----:B------:R-:W-:Y:S05]  /*28c0*/  BRA.U !UP0, `(.L_x_152) ;  /* 0x0000000508687547 */ /* 0x000fea000b800000 */
[----:B------:R-:W-:-:S13]  /*28d0*/  ISETP.GE.U32.AND P0, PT, R8, 0x3, PT ;  /* 0x000000030800780c */ /* 0x000fda0003f06070 */
[----:B------:R-:W-:Y:S05]  /*28e0*/  @!P0 BRA `(.L_x_205) ;  /* 0x0000000000bc8947 */ /* 0x000fea0003800000 */
[----:B01234-:R-:W-:Y:S01]  /*28f0*/  IMAD R7, R3, 0x400, R0 ;  /* 0x0000040003077824 */ /* 0x01ffe200078e0200 */
[----:B------:R-:W-:Y:S04]  /*2900*/  BSSY.RECONVERGENT B1, `(.L_x_206) ;  /* 0x000000f000017945 */ /* 0x000fe80003800200 */
[----:B------:R-:W0:Y:S04]  /*2910*/  LDS R10, [R7+0x200] ;  /* 0x00020000070a7984 */ /* 0x000e280000000800 */
[----:B------:R-:W1:Y:S04]  /*2920*/  LDS R12, [R7+0x600] ;  /* 0x00060000070c7984 */ /* 0x000e680000000800 */
[----:B------:R-:W2:Y:S04]  /*2930*/  LDS R6, [R7+0xa00] ;  /* 0x000a000007067984 */ /* 0x000ea80000000800 */
[----:B------:R-:W3:Y:S01]  /*2940*/  LDS R2, [R7+0xe00] ;  /* 0x000e000007027984 */ /* 0x000ee20000000800 */
[----:B0-----:R-:W-:-:S02]  /*2950*/  ISETP.NE.AND P0, PT, R10, RZ, PT ;  /* 0x000000ff0a00720c */ /* 0x001fc40003f05270 */
[----:B-1----:R-:W-:Y:S02]  /*2960*/  ISETP.NE.AND P1, PT, R12, RZ, PT ;  /* 0x000000ff0c00720c */ /* 0x002fe40003f25270 */
[----:B--2---:R-:W-:Y:S02]  /*2970*/  ISETP.NE.AND P2, PT, R6, RZ, PT ;  /* 0x000000ff0600720c */ /* 0x004fe40003f45270 */
[----:B---3--:R-:W-:-:S07]  /*2980*/  ISETP.NE.AND P3, PT, R2, RZ, PT ;  /* 0x000000ff0200720c */ /* 0x008fce0003f65270 */
[----:B------:R-:W-:Y:S06]  /*2990*/  @!P0 BRA `(.L_x_207) ;  /* 0x0000000000148947 */ /* 0x000fec0003800000 */
[----:B------:R-:W0:Y:S01]  /*29a0*/  LDC.64 R8, c[0x0][0x380] ;  /* 0x0000e000ff087b82 */ /* 0x000e220000000a00 */
[----:B------:R-:W-:Y:S01]  /*29b0*/  LEA R7, R3, R4, 0x8 ;  /* 0x0000000403077211 */ /* 0x000fe200078e40ff */
[----:B------:R-:W-:-:S04]  /*29c0*/  IMAD.MOV.U32 R11, RZ, RZ, RZ ;  /* 0x000000ffff0b7224 */ /* 0x000fc800078e00ff */
[----:B0-----:R-:W-:-:S05]  /*29d0*/  IMAD.WIDE.U32 R8, R7, 0x8, R8 ;  /* 0x0000000807087825 */ /* 0x001fca00078e0008 */
[----:B------:R0:W-:Y:S02]  /*29e0*/  REDG.E.ADD.64.STRONG.GPU desc[UR20][R8.64+0x400], R10 ;  /* 0x0004000a0800798e */ /* 0x0001e4000c12e514 */
.L_x_207:
[----:B------:R-:W-:Y:S05]  /*29f0*/  BSYNC.RECONVERGENT B1 ;  /* 0x0000000000017941 */ /* 0x000fea0003800200 */
.L_x_206:
[----:B------:R-:W-:Y:S04]  /*2a00*/  BSSY.RECONVERGENT B1, `(.L_x_208) ;  /* 0x0000009000017945 */ /* 0x000fe80003800200 */
[----:B------:R-:W-:Y:S05]  /*2a10*/  @!P1 BRA `(.L_x_209) ;  /* 0x00000000001c9947 */ /* 0x000fea0003800000 */
[----:B0-----:R-:W0:Y:S01]  /*2a20*/  LDC.64 R8, c[0x0][0x380] ;  /* 0x0000e000ff087b82 */ /* 0x001e220000000a00 */
[----:B------:R-:W-:Y:S02]  /*2a30*/  IMAD R7, R3, 0x100, R4 ;  /* 0x0000010003077824 */ /* 0x000fe400078e0204 */
[----:B------:R-:W-:Y:S02]  /*2a40*/  IMAD.MOV.U32 R10, RZ, RZ, R12 ;  /* 0x000000ffff0a7224 */ /* 0x000fe400078e000c */
[----:B------:R-:W-:Y:S02]  /*2a50*/  VIADD R7, R7, 0x100 ;  /* 0x0000010007077836 */ /* 0x000fe40000000000 */
[----:B------:R-:W-:Y:S02]  /*2a60*/  IMAD.MOV.U32 R11, RZ, RZ, RZ ;  /* 0x000000ffff0b7224 */ /* 0x000fe400078e00ff */
[----:B0-----:R-:W-:-:S05]  /*2a70*/  IMAD.WIDE.U32 R8, R7, 0x8, R8 ;  /* 0x0000000807087825 */ /* 0x001fca00078e0008 */
[----:B------:R1:W-:Y:S02]  /*2a80*/  REDG.E.ADD.64.STRONG.GPU desc[UR20][R8.64+0x400], R10 ;  /* 0x0004000a0800798e */ /* 0x0003e4000c12e514 */
.L_x_209:
[----:B------:R-:W-:Y:S05]  /*2a90*/  BSYNC.RECONVERGENT B1 ;  /* 0x0000000000017941 */ /* 0x000fea0003800200 */
.L_x_208:
[----:B------:R-:W-:Y:S04]  /*2aa0*/  BSSY.RECONVERGENT B1, `(.L_x_210) ;  /* 0x0000008000017945 */ /* 0x000fe80003800200 */
[----:B------:R-:W-:Y:S05]  /*2ab0*/  @!P2 BRA `(.L_x_211) ;  /* 0x000000000018a947 */ /* 0x000fea0003800000 */
[----:B01----:R-:W0:Y:S01]  /*2ac0*/  LDC.64 R8, c[0x0][0x380] ;  /* 0x0000e000ff087b82 */ /* 0x003e220000000a00 */
[----:B------:R-:W-:-:S05]  /*2ad0*/  IMAD R7, R3, 0x100, R4 ;  /* 0x0000010003077824 */ /* 0x000fca00078e0204 */
[----:B------:R-:W-:-:S05]  /*2ae0*/  IADD3 R7, PT, PT, R7, 0x200, RZ ;  /* 0x0000020007077810 */ /* 0x000fca0007ffe0ff */
[----:B0-----:R-:W-:-:S04]  /*2af0*/  IMAD.WIDE.U32 R8, R7, 0x8, R8 ;  /* 0x0000000807087825 */ /* 0x001fc800078e0008 */
[----:B------:R-:W-:-:S05]  /*2b00*/  IMAD.MOV.U32 R7, RZ, RZ, RZ ;  /* 0x000000ffff077224 */ /* 0x000fca00078e00ff */
[----:B------:R2:W-:Y:S02]  /*2b10*/  REDG.E.ADD.64.STRONG.GPU desc[UR20][R8.64+0x400], R6 ;  /* 0x000400060800798e */ /* 0x0005e4000c12e514 */
.L_x_211:
[----:B------:R-:W-:Y:S05]  /*2b20*/  BSYNC.RECONVERGENT B1 ;  /* 0x0000000000017941 */ /* 0x000fea0003800200 */
.L_x_210:
[----:B------:R-:W-:Y:S04]  /*2b30*/  BSSY.RECONVERGENT B1, `(.L_x_212) ;  /* 0x0000009000017945 */ /* 0x000fe80003800200 */
[----:B------:R-:W-:Y:S05]  /*2b40*/  @!P3 BRA `(.L_x_213) ;  /* 0x00000000001cb947 */ /* 0x000fea0003800000 */
[----:B--2---:R-:W2:Y:S01]  /*2b50*/  LDC.64 R6, c[0x0][0x380] ;  /* 0x0000e000ff067b82 */ /* 0x004ea20000000a00 */
[----:B01----:R-:W-:Y:S02]  /*2b60*/  IMAD R9, R3, 0x100, R4 ;  /* 0x0000010003097824 */ /* 0x003fe400078e0204 */
[----:B------:R-:W-:Y:S02]  /*2b70*/  IMAD.MOV.U32 R8, RZ, RZ, R2 ;  /* 0x000000ffff087224 */ /* 0x000fe400078e0002 */
[----:B------:R-:W-:-:S04]  /*2b80*/  VIADD R9, R9, 0x300 ;  /* 0x0000030009097836 */ /* 0x000fc80000000000 */
[----:B--2---:R-:W-:-:S04]  /*2b90*/  IMAD.WIDE.U32 R6, R9, 0x8, R6 ;  /* 0x0000000809067825 */ /* 0x004fc800078e0006 */
[----:B------:R-:W-:-:S05]  /*2ba0*/  IMAD.MOV.U32 R9, RZ, RZ, RZ ;  /* 0x000000ffff097224 */ /* 0x000fca00078e00ff */
[----:B------:R3:W-:Y:S02]  /*2bb0*/  REDG.E.ADD.64.STRONG.GPU desc[UR20][R6.64+0x400], R8 ;  /* 0x000400080600798e */ /* 0x0007e4000c12e514 */
.L_x_213:
[----:B------:R-:W-:Y:S05]  /*2bc0*/  BSYNC.RECONVERGENT B1 ;  /* 0x0000000000017941 */ /* 0x000fea0003800200 */
.L_x_212:
[----:B------:R-:W-:-:S07]  /*2bd0*/  VIADD R3, R3, 0x4 ;  /* 0x0000000403037836 */ /* 0x000fce0000000000 */
.L_x_205:
[----:B------:R-:W-:-:S09]  /*2be0*/  UISETP.NE.AND UP0, UPT, UR25, URZ, UPT ;  /* 0x000000ff1900728c */ /* 0x000fd2000bf05270 */
[----:B------:R-:W-:Y:S05]  /*2bf0*/  BRA.U !UP0, `(.L_x_152) ;  /* 0x00000001089c7547 */ /* 0x000fea000b800000 */
[----:B------:R-:W-:-:S13]  /*2c00*/  ISETP.NE.AND P0, PT, R5, RZ, PT ;  /* 0x000000ff0500720c */ /* 0x000fda0003f05270 */
[----:B------:R-:W-:Y:S05]  /*2c10*/  @!P0 BRA `(.L_x_214) ;  /* 0x0000000000648947 */ /* 0x000fea0003800000 */
[----:B01234-:R-:W-:Y:S01]  /*2c20*/  LEA R6, R3, R0, 0xa ;  /* 0x0000000003067211 */ /* 0x01ffe200078e50ff */
[----:B------:R-:W-:Y:S04]  /*2c30*/  BSSY.RECONVERGENT B1, `(.L_x_215) ;  /* 0x000000c000017945 */ /* 0x000fe80003800200 */
[----:B------:R-:W0:Y:S04]  /*2c40*/  LDS R2, [R6+0x200] ;  /* 0x0002000006027984 */ /* 0x000e280000000800 */
[----:B------:R-:W1:Y:S01]  /*2c50*/  LDS R5, [R6+0x600] ;  /* 0x0006000006057984 */ /* 0x000e620000000800 */
[----:B0-----:R-:W-:-:S02]  /*2c60*/  ISETP.NE.AND P0, PT, R2, RZ, PT ;  /* 0x000000ff0200720c */ /* 0x001fc40003f05270 */
[----:B-1----:R-:W-:-:S11]  /*2c70*/  ISETP.NE.AND P1, PT, R5, RZ, PT ;  /* 0x000000ff0500720c */ /* 0x002fd60003f25270 */
[----:B------:R-:W-:Y:S05]  /*2c80*/  @!P0 BRA `(.L_x_216) ;  /* 0x0000000000188947 */ /* 0x000fea0003800000 */
[----:B------:R-:W0:Y:S01]  /*2c90*/  LDC.64 R6, c[0x0][0x380] ;  /* 0x0000e000ff067b82 */ /* 0x000e220000000a00 */
[----:B------:R-:W-:-:S04]  /*2ca0*/  IMAD R9, R3, 0x100, R4 ;  /* 0x0000010003097824 */ /* 0x000fc800078e0204 */
[----:B0-----:R-:W-:-:S04]  /*2cb0*/  IMAD.WIDE.U32 R8, R9, 0x8, R6 ;  /* 0x0000000809087825 */ /* 0x001fc800078e0006 */
[----:B------:R-:W-:Y:S02]  /*2cc0*/  IMAD.MOV.U32 R6, RZ, RZ, R2 ;  /* 0x000000ffff067224 */ /* 0x000fe400078e0002 */
[----:B------:R-:W-:-:S05]  /*2cd0*/  IMAD.MOV.U32 R7, RZ, RZ, RZ ;  /* 0x000000ffff077224 */ /* 0x000fca00078e00ff */
[----:B------:R0:W-:Y:S02]  /*2ce0*/  REDG.E.ADD.64.STRONG.GPU desc[UR20][R8.64+0x400], R6 ;  /* 0x000400060800798e */ /* 0x0001e4000c12e514 */
.L_x_216:
[----:B------:R-:W-:Y:S05]  /*2cf0*/  BSYNC.RECONVERGENT B1 ;  /* 0x0000000000017941 */ /* 0x000fea0003800200 */
.L_x_215:
[----:B------:R-:W-:Y:S04]  /*2d00*/  BSSY.RECONVERGENT B1, `(.L_x_217) ;  /* 0x0000009000017945 */ /* 0x000fe80003800200 */
[----:B------:R-:W-:Y:S05]  /*2d10*/  @!P1 BRA `(.L_x_218) ;  /* 0x00000000001c9947 */ /* 0x000fea0003800000 */
[----:B0-----:R-:W0:Y:S01]  /*2d20*/  LDC.64 R6, c[0x0][0x380] ;  /* 0x0000e000ff067b82 */ /* 0x001e220000000a00 */
[----:B------:R-:W-:-:S04]  /*2d30*/  IMAD R2, R3, 0x100, R4 ;  /* 0x0000010003027824 */ /* 0x000fc800078e0204 */
[----:B------:R-:W-:-:S04]  /*2d40*/  VIADD R9, R2, 0x100 ;  /* 0x0000010002097836 */ /* 0x000fc80000000000 */
[----:B0-----:R-:W-:-:S04]  /*2d50*/  IMAD.WIDE.U32 R8, R9, 0x8, R6 ;  /* 0x0000000809087825 */ /* 0x001fc800078e0006 */
[----:B------:R-:W-:Y:S02]  /*2d60*/  HFMA2 R7, -RZ, RZ, 0, 0 ;  /* 0x00000000ff077431 */ /* 0x000fe400000001ff */
[----:B------:R-:W-:-:S05]  /*2d70*/  IMAD.MOV.U32 R6, RZ, RZ, R5 ;  /* 0x000000ffff067224 */ /* 0x000fca00078e0005 */
[----:B------:R1:W-:Y:S02]  /*2d80*/  REDG.E.ADD.64.STRONG.GPU desc[UR20][R8.64+0x400], R6 ;  /* 0x000400060800798e */ /* 0x0003e4000c12e514 */
.L_x_218:
[----:B------:R-:W-:Y:S05]  /*2d90*/  BSYNC.RECONVERGENT B1 ;  /* 0x0000000000017941 */ /* 0x000fea0003800200 */
.L_x_217:
[----:B------:R-:W-:-:S07]  /*2da0*/  VIADD R3, R3, 0x2 ;  /* 0x0000000203037836 */ /* 0x000fce0000000000 */
.L_x_214:
[----:B------:R-:W-:-:S09]  /*2db0*/  UISETP.NE.AND UP0, UPT, UR9, URZ, UPT ;  /* 0x000000ff0900728c */ /* 0x000fd2000bf05270 */
[----:B------:R-:W-:Y:S05]  /*2dc0*/  BRA.U !UP0, `(.L_x_152) ;  /* 0x0000000108287547 */ /* 0x000fea000b800000 */
[----:B------:R-:W-:-:S05]  /*2dd0*/  IMAD R2, R3, 0x400, R0 ;  /* 0x0000040003027824 */ /* 0x000fca00078e0200 */
[----:B------:R-:W5:Y:S02]  /*2de0*/  LDS R5, [R2+0x200] ;  /* 0x0002000002057984 */ /* 0x000f640000000800 */
[----:B-----5:R-:W-:-:S13]  /*2df0*/  ISETP.NE.AND P0, PT, R5, RZ, PT ;  /* 0x000000ff0500720c */ /* 0x020fda0003f05270 */
[----:B------:R-:W-:Y:S05]  /*2e00*/  @!P0 BRA `(.L_x_152) ;  /* 0x0000000000188947 */ /* 0x000fea0003800000 */
[----:B01234-:R-:W0:Y:S01]  /*2e10*/  LDC.64 R6, c[0x0][0x380] ;  /* 0x0000e000ff067b82 */ /* 0x01fe220000000a00 */
[----:B------:R-:W-:-:S04]  /*2e20*/  IMAD R3, R3, 0x100, R4 ;  /* 0x0000010003037824 */ /* 0x000fc800078e0204 */
[----:B0-----:R-:W-:-:S04]  /*2e30*/  IMAD.WIDE.U32 R2, R3, 0x8, R6 ;  /* 0x0000000803027825 */ /* 0x001fc800078e0006 */
[----:B------:R-:W-:Y:S02]  /*2e40*/  IMAD.MOV.U32 R6, RZ, RZ, R5 ;  /* 0x000000ffff067224 */ /* 0x000fe400078e0005 */
[----:B------:R-:W-:-:S05]  /*2e50*/  IMAD.MOV.U32 R7, RZ, RZ, RZ ;  /* 0x000000ffff077224 */ /* 0x000fca00078e00ff */
[----:B------:R0:W-:Y:S02]  /*2e60*/  REDG.E.ADD.64.STRONG.GPU desc[UR20][R2.64+0x400], R6 ;  /* 0x000400060200798e */ /* 0x0001e4000c12e514 */
.L_x_152:
[----:B------:R-:W-:Y:S05]  /*2e70*/  BSYNC.RECONVERGENT B0 ;  /* 0x0000000000007941 */ /* 0x000fea0003800200 */
.L_x_151:
[----:B------:R-:W-:Y:S01]  /*2e80*/  BAR.SYNC.DEFER_BLOCKING 0x0 ;  /* 0x0000000000007b1d */ /* 0x000fe20000010000 */
[----:B------:R-:W-:-:S04]  /*2e90*/  UIADD3 UR6, UP0, UPT, UR6, 0x1, URZ ;  /* 0x0000000106067890 */ /* 0x000fc8000ff1e0ff */
[----:B------:R-:W-:Y:S02]  /*2ea0*/  UIADD3.X UR7, UPT, UPT, URZ, UR7, URZ, UP0, !UPT ;  /* 0x00000007ff077290 */ /* 0x000fe400087fe4ff */
[----:B------:R-:W-:-:S04]  /*2eb0*/  UISETP.NE.U32.AND UP0, UPT, UR6, UR11, UPT ;  /* 0x0000000b0600728c */ /* 0x000fc8000bf05070 */
[----:B------:R-:W-:-:S09]  /*2ec0*/  UISETP.NE.AND.EX UP0, UPT, UR7, UR12, UPT, UP0 ;  /* 0x0000000c0700728c */ /* 0x000fd2000bf05300 */
[----:B------:R-:W-:Y:S05]  /*2ed0*/  BRA.U UP0, `(.L_x_219) ;  /* 0xffffffd100f07547 */ /* 0x000fea000b83ffff */
[----:B------:R-:W-:Y:S05]  /*2ee0*/  EXIT ;  /* 0x000000000000794d */ /* 0x000fea0003800000 */
.L_x_220:
        /* <DEDUP_REMOVED lines=9> */
.L_x_373:


//--------------------- .text._ZN3cub18CUB_300001_SM_10006detail10radix_sort31DeviceRadixSortSingleTileKernelINS1_5radix10policy_hubIiiyE10Policy1000ELNS0_9SortOrderE0EiiyNS1_21identity_decomposer_tEEEvPKT1_PSA_PKT2_PSE_T3_iiT4_ --------------------------
	.section	.text._ZN3cub18CUB_300001_SM_10006detail10radix_sort31DeviceRadixSortSingleTileKernelINS1_5radix10policy_hubIiiyE10Policy1000ELNS0_9SortOrderE0EiiyNS1_21identity_decomposer_tEEEvPKT1_PSA_PKT2_PSE_T3_iiT4_,"ax",@progbits
	.align	128
        .global         _ZN3cub18CUB_300001_SM_10006detail10radix_sort31DeviceRadixSortSingleTileKernelINS1_5radix10policy_hubIiiyE10Policy1000ELNS0_9SortOrderE0EiiyNS1_21identity_decomposer_tEEEvPKT1_PSA_PKT2_PSE_T3_iiT4_
        .type           _ZN3cub18CUB_300001_SM_10006detail10radix_sort31DeviceRadixSortSingleTileKernelINS1_5radix10policy_hubIiiyE10Policy1000ELNS0_9SortOrderE0EiiyNS1_21identity_decomposer_tEEEvPKT1_PSA_PKT2_PSE_T3_iiT4_,@function
        .size           _ZN3cub18CUB_300001_SM_10006detail10radix_sort31DeviceRadixSortSingleTileKernelINS1_5radix10policy_hubIiiyE10Policy1000ELNS0_9SortOrderE0EiiyNS1_21identity_decomposer_tEEEvPKT1_PSA_PKT2_PSE_T3_iiT4_,(.L_x_374 - _ZN3cub18CUB_300001_SM_10006detail10radix_sort31DeviceRadixSortSingleTileKernelINS1_5radix10policy_hubIiiyE10Policy1000ELNS0_9SortOrderE0EiiyNS1_21identity_decomposer_tEEEvPKT1_PSA_PKT2_PSE_T3_iiT4_)
        .other          _ZN3cub18CUB_300001_SM_10006detail10radix_sort31DeviceRadixSortSingleTileKernelINS1_5radix10policy_hubIiiyE10Policy1000ELNS0_9SortOrderE0EiiyNS1_21identity_decomposer_tEEEvPKT1_PSA_PKT2_PSE_T3_iiT4_,@"STO_CUDA_ENTRY STV_DEFAULT"
_ZN3cub18CUB_300001_SM_10006detail10radix_sort31DeviceRadixSortSingleTileKernelINS1_5radix10policy_hubIiiyE10Policy1000ELNS0_9SortOrderE0EiiyNS1_21identity_decomposer_tEEEvPKT1_PSA_PKT2_PSE_T3_iiT4_:
.text._ZN3cub18CUB_300001_SM_10006detail10radix_sort31DeviceRadixSortSingleTileKernelINS1_5radix10policy_hubIiiyE10Policy1000ELNS0_9SortOrderE0EiiyNS1_21identity_decomposer_tEEEvPKT1_PSA_PKT2_PSE_T3_iiT4_:
[----:B------:R-:W-:Y:S01]  /*0000*/  LDC R1, c[0x0][0x37c] ;  /* 0x0000df00ff017b82 */ /* 0x000fe20000000800 */
[----:B------:R-:W0:Y:S01]  /*0010*/  S2R R0, SR_TID.X ;  /* 0x0000000000007919 */ /* 0x000e220000002100 */
[----:B------:R-:W1:Y:S06]  /*0020*/  LDCU UR4, c[0x0][0x3a0] ;  /* 0x00007400ff0477ac */ /* 0x000e6c0008000800 */
[----:B------:R-:W2:Y:S01]  /*0030*/  LDC.64 R6, c[0x0][0x380] ;  /* 0x0000e000ff067b82 */ /* 0x000ea20000000a00 */
[----:B------:R-:W3:Y:S01]  /*0040*/  LDCU.64 UR8, c[0x0][0x358] ;  /* 0x00006b00ff0877ac */ /* 0x000ee20008000a00 */
[----:B------:R-:W4:Y:S01]  /*0050*/  LDCU UR10, c[0x0][0x3ac] ;  /* 0x00007580ff0a77ac */ /* 0x000f220008000800 */
[----:B0-----:R-:W-:-:S04]  /*0060*/  IMAD R9, R0, 0x13, RZ ;  /* 0x0000001300097824 */ /* 0x001fc800078e02ff */
[C---:B------:R-:W-:Y:S01]  /*0070*/  VIADD R4, R9.reuse, 0x1 ;  /* 0x0000000109047836 */ /* 0x040fe20000000000 */
[C---:B-1----:R-:W-:Y:S01]  /*0080*/  ISETP.GE.AND P6, PT, R9.reuse, UR4, PT ;  /* 0x0000000409007c0c */ /* 0x042fe2000bfc6270 */
[C---:B------:R-:W-:Y:S02]  /*0090*/  VIADD R8, R9.reuse, 0x5 ;  /* 0x0000000509087836 */ /* 0x040fe40000000000 */
[C---:B--2---:R-:W-:Y:S01]  /*00a0*/  IMAD.WIDE.U32 R6, R9.reuse, 0x4, R6 ;  /* 0x0000000409067825 */ /* 0x044fe200078e0006 */
[----:B------:R-:W-:Y:S02]  /*00b0*/  ISETP.GE.AND P5, PT, R4, UR4, PT ;  /* 0x0000000404007c0c */ /* 0x000fe4000bfa6270 */
[----:B------:R-:W-:Y:S01]  /*00c0*/  ISETP.GE.AND P1, PT, R8, UR4, PT ;  /* 0x0000000408007c0c */ /* 0x000fe2000bf26270 */
[C---:B------:R-:W-:Y:S01]  /*00d0*/  VIADD R5, R9.reuse, 0x2 ;  /* 0x0000000209057836 */ /* 0x040fe20000000000 */
[----:B------:R-:W-:Y:S01]  /*00e0*/  P2R R46, PR, RZ, 0x20 ;  /* 0x00000020ff2e7803 */ /* 0x000fe20000000000 */
[C---:B------:R-:W-:Y:S01]  /*00f0*/  VIADD R10, R9.reuse, 0x6 ;  /* 0x00000006090a7836 */ /* 0x040fe20000000000 */
[----:B------:R-:W-:Y:S01]  /*0100*/  P2R R49, PR, RZ, 0x2 ;  /* 0x00000002ff317803 */ /* 0x000fe20000000000 */
[----:B------:R-:W-:Y:S01]  /*0110*/  VIADD R4, R9, 0x3 ;  /* 0x0000000309047836 */ /* 0x000fe20000000000 */
[----:B------:R-:W-:Y:S01]  /*0120*/  ISETP.GE.AND P4, PT, R5, UR4, PT ;  /* 0x0000000405007c0c */ /* 0x000fe2000bf86270 */
[C---:B------:R-:W-:Y:S01]  /*0130*/  VIADD R5, R9.reuse, 0x4 ;  /* 0x0000000409057836 */ /* 0x040fe20000000000 */
[----:B------:R-:W-:Y:S01]  /*0140*/  ISETP.GE.AND P0, PT, R10, UR4, PT ;  /* 0x000000040a007c0c */ /* 0x000fe2000bf06270 */
[----:B------:R-:W-:Y:S01]  /*0150*/  VIADD R29, R9, 0x9 ;  /* 0x00000009091d7836 */ /* 0x000fe20000000000 */
[----:B------:R-:W-:Y:S01]  /*0160*/  ISETP.GE.AND P3, PT, R4, UR4, PT ;  /* 0x0000000404007c0c */ /* 0x000fe2000bf66270 */
[----:B---3--:R-:W2:Y:S01]  /*0170*/  @!P5 LDG.E R8, desc[UR8][R6.64+0x4] ;  /* 0x000004080608d981 */ /* 0x008ea2000c1e1900 */
[----:B------:R-:W-:Y:S01]  /*0180*/  ISETP.GE.AND P2, PT, R5, UR4, PT ;  /* 0x0000000405007c0c */ /* 0x000fe2000bf46270 */
[C---:B------:R-:W-:Y:S01]  /*0190*/  VIADD R4, R9.reuse, 0x7 ;  /* 0x0000000709047836 */ /* 0x040fe20000000000 */
[----:B------:R-:W-:Y:S01]  /*01a0*/  P2R R50, PR, RZ, 0x1 ;  /* 0x00000001ff327803 */ /* 0x000fe20000000000 */
[----:B------:R-:W3:Y:S01]  /*01b0*/  @!P1 LDG.E R35, desc[UR8][R6.64+0x14] ;  /* 0x0000140806239981 */ /* 0x000ee2000c1e1900 */
[C---:B------:R-:W-:Y:S01]  /*01c0*/  VIADD R5, R9.reuse, 0x8 ;  /* 0x0000000809057836 */ /* 0x040fe20000000000 */
[----:B------:R-:W-:Y:S01]  /*01d0*/  P2R R47, PR, RZ, 0x8 ;  /* 0x00000008ff2f7803 */ /* 0x000fe20000000000 */
[C---:B------:R-:W-:Y:S01]  /*01e0*/  VIADD R30, R9.reuse, 0xa ;  /* 0x0000000a091e7836 */ /* 0x040fe20000000000 */
[----:B------:R-:W4:Y:S01]  /*01f0*/  @!P4 LDG.E R10, desc[UR8][R6.64+0x8] ;  /* 0x00000808060ac981 */ /* 0x000f22000c1e1900 */
[C---:B------:R-:W-:Y:S01]  /*0200*/  VIADD R31, R9.reuse, 0xb ;  /* 0x0000000b091f7836 */ /* 0x040fe20000000000 */
[----:B------:R-:W-:Y:S01]  /*0210*/  P2R R48, PR, RZ, 0x4 ;  /* 0x00000004ff307803 */ /* 0x000fe20000000000 */
[C---:B------:R-:W-:Y:S01]  /*0220*/  VIADD R32, R9.reuse, 0xc ;  /* 0x0000000c09207836 */ /* 0x040fe20000000000 */
[----:B------:R-:W3:Y:S01]  /*0230*/  @!P3 LDG.E R11, desc[UR8][R6.64+0xc] ;  /* 0x00000c08060bb981 */ /* 0x000ee2000c1e1900 */
[----:B------:R-:W-:Y:S01]  /*0240*/  VIADD R33, R9, 0x10 ;  /* 0x0000001009217836 */ /* 0x000fe20000000000 */
[----:B------:R-:W-:-:S02]  /*0250*/  P2R R45, PR, RZ, 0x10 ;  /* 0x00000010ff2d7803 */ /* 0x000fc40000000000 */
[----:B------:R-:W3:Y:S04]  /*0260*/  @!P2 LDG.E R34, desc[UR8][R6.64+0x10] ;  /* 0x000010080622a981 */ /* 0x000ee8000c1e1900 */
[----:B------:R-:W3:Y:S01]  /*0270*/  @!P0 LDG.E R36, desc[UR8][R6.64+0x18] ;  /* 0x0000180806248981 */ /* 0x000ee2000c1e1900 */
[----:B------:R-:W-:-:S03]  /*0280*/  ISETP.GE.AND P0, PT, R4, UR4, PT ;  /* 0x0000000404007c0c */ /* 0x000fc6000bf06270 */
[----:B------:R-:W3:Y:S01]  /*0290*/  @!P6 LDG.E R61, desc[UR8][R6.64] ;  /* 0x00000008063de981 */ /* 0x000ee2000c1e1900 */
[----:B------:R-:W-:-:S09]  /*02a0*/  P2R R51, PR, RZ, 0x1 ;  /* 0x00000001ff337803 */ /* 0x000fd20000000000 */
[----:B------:R-:W3:Y:S01]  /*02b0*/  @!P0 LDG.E R37, desc[UR8][R6.64+0x1c] ;  /* 0x00001c0806258981 */ /* 0x000ee2000c1e1900 */
[----:B------:R-:W-:Y:S02]  /*02c0*/  ISETP.GE.AND P0, PT, R5, UR4, PT ;  /* 0x0000000405007c0c */ /* 0x000fe4000bf06270 */
[----:B------:R-:W0:Y:S02]  /*02d0*/  LDC.64 R4, c[0x0][0x390] ;  /* 0x0000e400ff047b82 */ /* 0x000e240000000a00 */
[----:B------:R-:W-:-:S09]  /*02e0*/  P2R R52, PR, RZ, 0x1 ;  /* 0x00000001ff347803 */ /* 0x000fd20000000000 */
[----:B------:R-:W3:Y:S01]  /*02f0*/  @!P0 LDG.E R38, desc[UR8][R6.64+0x20] ;  /* 0x0000200806268981 */ /* 0x000ee2000c1e1900 */
[----:B------:R-:W-:-:S04]  /*0300*/  ISETP.GE.AND P0, PT, R29, UR4, PT ;  /* 0x000000041d007c0c */ /* 0x000fc8000bf06270 */
[----:B------:R-:W-:-:S09]  /*0310*/  P2R R53, PR, RZ, 0x1 ;  /* 0x00000001ff357803 */ /* 0x000fd20000000000 */
[----:B------:R-:W3:Y:S01]  /*0320*/  @!P0 LDG.E R39, desc[UR8][R6.64+0x24] ;  /* 0x0000240806278981 */ /* 0x000ee2000c1e1900 */
[----:B------:R-:W-:Y:S01]  /*0330*/  ISETP.GE.AND P0, PT, R30, UR4, PT ;  /* 0x000000041e007c0c */ /* 0x000fe2000bf06270 */
[----:B------:R-:W-:-:S05]  /*0340*/  VIADD R30, R9, 0xd ;  /* 0x0000000d091e7836 */ /* 0x000fca0000000000 */
[----:B------:R-:W-:Y:S02]  /*0350*/  ISETP.GE.AND P1, PT, R30, UR4, PT ;  /* 0x000000041e007c0c */ /* 0x000fe4000bf26270 */
[----:B------:R-:W-:Y:S02]  /*0360*/  P2R R54, PR, RZ, 0x1 ;  /* 0x00000001ff367803 */ /* 0x000fe40000000000 */
[----:B------:R-:W-:-:S03]  /*0370*/  P2R R58, PR, RZ, 0x2 ;  /* 0x00000002ff3a7803 */ /* 0x000fc60000000000 */
[----:B------:R-:W3:Y:S01]  /*0380*/  @!P0 LDG.E R40, desc[UR8][R6.64+0x28] ;  /* 0x0000280806288981 */ /* 0x000ee2000c1e1900 */
[----:B------:R-:W-:-:S05]  /*0390*/  ISETP.GE.AND P0, PT, R31, UR4, PT ;  /* 0x000000041f007c0c */ /* 0x000fca000bf06270 */
[----:B------:R-:W3:Y:S01]  /*03a0*/  @!P1 LDG.E R62, desc[UR8][R6.64+0x34] ;  /* 0x00003408063e9981 */ /* 0x000ee2000c1e1900 */
[----:B------:R-:W-:-:S04]  /*03b0*/  ISETP.NE.AND P1, PT, R54, RZ, PT ;  /* 0x000000ff3600720c */ /* 0x000fc80003f25270 */
[----:B------:R-:W-:Y:S02]  /*03c0*/  P2R R57, PR, RZ, 0x2 ;  /* 0x00000002ff397803 */ /* 0x000fe40000000000 */
[----:B------:R-:W-:Y:S01]  /*03d0*/  ISETP.NE.AND P1, PT, R53, RZ, PT ;  /* 0x000000ff3500720c */ /* 0x000fe20003f25270 */
[----:B------:R-:W3:Y:S03]  /*03e0*/  @!P0 LDG.E R41, desc[UR8][R6.64+0x2c] ;  /* 0x00002c0806298981 */ /* 0x000ee6000c1e1900 */
[----:B------:R-:W-:Y:S02]  /*03f0*/  P2R R56, PR, RZ, 0x2 ;  /* 0x00000002ff387803 */ /* 0x000fe40000000000 */
[----:B------:R-:W-:Y:S02]  /*0400*/  ISETP.NE.AND P1, PT, R52, RZ, PT ;  /* 0x000000ff3400720c */ /* 0x000fe40003f25270 */
[----:B------:R-:W-:-:S02]  /*0410*/  P2R R60, PR, RZ, 0x1 ;  /* 0x00000001ff3c7803 */ /* 0x000fc40000000000 */
[----:B------:R-:W-:Y:S02]  /*0420*/  P2R R55, PR, RZ, 0x2 ;  /* 0x00000002ff377803 */ /* 0x000fe40000000000 */
[----:B------:R-:W-:Y:S02]  /*0430*/  ISETP.GE.AND P0, PT, R32, UR4, PT ;  /* 0x0000000420007c0c */ /* 0x000fe4000bf06270 */
[----:B------:R-:W-:Y:S01]  /*0440*/  ISETP.NE.AND P1, PT, R51, RZ, PT ;  /* 0x000000ff3300720c */ /* 0x000fe20003f25270 */
[----:B------:R-:W-:-:S03]  /*0450*/  VIADD R32, R9, 0xf ;  /* 0x0000000f09207836 */ /* 0x000fc60000000000 */
[----:B------:R-:W-:Y:S02]  /*0460*/  P2R R54, PR, RZ, 0x2 ;  /* 0x00000002ff367803 */ /* 0x000fe40000000000 */
[----:B------:R-:W-:Y:S02]  /*0470*/  ISETP.NE.AND P1, PT, R50, RZ, PT ;  /* 0x000000ff3200720c */ /* 0x000fe40003f25270 */
[----:B------:R-:W-:Y:S02]  /*0480*/  ISETP.GE.AND P3, PT, R32, UR4, PT ;  /* 0x0000000420007c0c */ /* 0x000fe4000bf66270 */
[----:B------:R-:W-:Y:S01]  /*0490*/  P2R R53, PR, RZ, 0x2 ;  /* 0x00000002ff357803 */ /* 0x000fe20000000000 */
[----:B------:R-:W3:Y:S01]  /*04a0*/  @!P0 LDG.E R42, desc[UR8][R6.64+0x30] ;  /* 0x00003008062a8981 */ /* 0x000ee2000c1e1900 */
[----:B------:R-:W-:Y:S01]  /*04b0*/  ISETP.NE.AND P1, PT, R49, RZ, PT ;  /* 0x000000ff3100720c */ /* 0x000fe20003f25270 */
[----:B------:R-:W-:-:S03]  /*04c0*/  VIADD R31, R9, 0xe ;  /* 0x0000000e091f7836 */ /* 0x000fc60000000000 */
[----:B------:R-:W-:Y:S01]  /*04d0*/  P2R R51, PR, RZ, 0x2 ;  /* 0x00000002ff337803 */ /* 0x000fe20000000000 */
[C---:B------:R-:W-:Y:S01]  /*04e0*/  VIADD R43, R9.reuse, 0x11 ;  /* 0x00000011092b7836 */ /* 0x040fe20000000000 */
[----:B------:R-:W-:Y:S01]  /*04f0*/  ISETP.NE.AND P1, PT, R48, RZ, PT ;  /* 0x000000ff3000720c */ /* 0x000fe20003f25270 */
[----:B------:R-:W-:Y:S01]  /*0500*/  VIADD R44, R9, 0x12 ;  /* 0x00000012092c7836 */ /* 0x000fe20000000000 */
[----:B------:R-:W-:Y:S02]  /*0510*/  ISETP.GE.AND P2, PT, R31, UR4, PT ;  /* 0x000000041f007c0c */ /* 0x000fe4000bf46270 */
[----:B------:R-:W-:Y:S02]  /*0520*/  P2R R49, PR, RZ, 0x2 ;  /* 0x00000002ff317803 */ /* 0x000fe40000000000 */
[----:B------:R-:W-:Y:S02]  /*0530*/  ISETP.NE.AND P1, PT, R47, RZ, PT ;  /* 0x000000ff2f00720c */ /* 0x000fe40003f25270 */
[----:B------:R-:W-:Y:S01]  /*0540*/  ISETP.GE.AND P4, PT, R33, UR4, PT ;  /* 0x0000000421007c0c */ /* 0x000fe2000bf86270 */
[----:B------:R-:W3:Y:S01]  /*0550*/  @!P3 LDG.E R47, desc[UR8][R6.64+0x3c] ;  /* 0x00003c08062fb981 */ /* 0x000ee2000c1e1900 */
[----:B------:R-:W-:-:S02]  /*0560*/  ISETP.GE.AND P5, PT, R43, UR4, PT ;  /* 0x000000042b007c0c */ /* 0x000fc4000bfa6270 */
[----:B------:R-:W-:Y:S02]  /*0570*/  ISETP.GE.AND P6, PT, R44, UR4, PT ;  /* 0x000000042c007c0c */ /* 0x000fe4000bfc6270 */
[----:B------:R-:W-:Y:S02]  /*0580*/  P2R R48, PR, RZ, 0x2 ;  /* 0x00000002ff307803 */ /* 0x000fe40000000000 */
[----:B------:R-:W-:-:S04]  /*0590*/  ISETP.NE.AND P1, PT, R45, RZ, PT ;  /* 0x000000ff2d00720c */ /* 0x000fc80003f25270 */
[----:B------:R-:W-:Y:S01]  /*05a0*/  P2R R45, PR, RZ, 0x2 ;  /* 0x00000002ff2d7803 */ /* 0x000fe20000000000 */
[----:B0-----:R-:W-:Y:S01]  /*05b0*/  IMAD.WIDE.U32 R4, R9, 0x4, R4 ;  /* 0x0000000409047825 */ /* 0x001fe200078e0004 */
[----:B------:R-:W-:Y:S01]  /*05c0*/  ISETP.NE.AND P1, PT, R46, RZ, PT ;  /* 0x000000ff2e00720c */ /* 0x000fe20003f25270 */
[----:B------:R-:W3:Y:S01]  /*05d0*/  @!P4 LDG.E R50, desc[UR8][R6.64+0x40] ;  /* 0x000040080632c981 */ /* 0x000ee2000c1e1900 */
[----:B------:R-:W-:-:S03]  /*05e0*/  P2R R59, PR, RZ, 0x1 ;  /* 0x00000001ff3b7803 */ /* 0x000fc60000000000 */
[----:B------:R-:W3:Y:S01]  /*05f0*/  @!P2 LDG.E R46, desc[UR8][R6.64+0x38] ;  /* 0x00003808062ea981 */ /* 0x000ee2000c1e1900 */
[----:B------:R-:W-:Y:S01]  /*0600*/  ISETP.GE.AND P0, PT, R9, UR4, PT ;  /* 0x0000000409007c0c */ /* 0x000fe2000bf06270 */
[----:B------:R-:W-:Y:S01]  /*0610*/  IMAD.MOV.U32 R30, RZ, RZ, -0x1 ;  /* 0xffffffffff1e7424 */ /* 0x000fe200078e00ff */
[----:B------:R-:W0:Y:S01]  /*0620*/  S2UR UR6, SR_CgaCtaId ;  /* 0x00000000000679c3 */ /* 0x000e220000008800 */
[----:B------:R-:W3:Y:S01]  /*0630*/  @!P5 LDG.E R9, desc[UR8][R6.64+0x44] ;  /* 0x000044080609d981 */ /* 0x000ee2000c1e1900 */
[----:B------:R-:W-:Y:S01]  /*0640*/  IMAD.MOV.U32 R31, RZ, RZ, -0x1 ;  /* 0xffffffffff1f7424 */ /* 0x000fe200078e00ff */
[----:B------:R-:W1:Y:S02]  /*0650*/  LDCU.64 UR4, c[0x0][0x3a8] ;  /* 0x00007500ff0477ac */ /* 0x000e640008000a00 */
[----:B------:R-:W3:Y:S03]  /*0660*/  @!P6 LDG.E R52, desc[UR8][R6.64+0x48] ;  /* 0x000048080634e981 */ /* 0x000ee6000c1e1900 */
[----:B------:R-:W-:Y:S06]  /*0670*/  BAR.SYNC.DEFER_BLOCKING 0x0 ;  /* 0x0000000000007b1d */ /* 0x000fec0000010000 */
[----:B------:R0:W5:Y:S01]  /*0680*/  @!P1 LDG.E R3, desc[UR8][R4.64+0x4] ;  /* 0x0000040804039981 */ /* 0x000162000c1e1900 */
[----:B------:R-:W-:-:S02]  /*0690*/  IMAD.MOV.U32 R32, RZ, RZ, -0x1 ;  /* 0xffffffffff207424 */ /* 0x000fc400078e00ff */
[----:B------:R-:W-:Y:S01]  /*06a0*/  IMAD.MOV.U32 R33, RZ, RZ, -0x1 ;  /* 0xffffffffff217424 */ /* 0x000fe200078e00ff */
[----:B------:R0:W5:Y:S01]  /*06b0*/  @!P0 LDG.E R2, desc[UR8][R4.64] ;  /* 0x0000000804028981 */ /* 0x000162000c1e1900 */
[----:B--2---:R-:W-:Y:S01]  /*06c0*/  @!P1 LOP3.LUT R30, R8, 0x80000000, RZ, 0x3c, !PT ;  /* 0x80000000081e9812 */ /* 0x004fe200078e3cff */
[----:B------:R-:W-:Y:S01]  /*06d0*/  IMAD.MOV.U32 R29, RZ, RZ, -0x1 ;  /* 0xffffffffff1d7424 */ /* 0x000fe200078e00ff */
[----:B------:R-:W-:Y:S01]  /*06e0*/  ISETP.NE.AND P1, PT, R45, RZ, PT ;  /* 0x000000ff2d00720c */ /* 0x000fe20003f25270 */
[----:B------:R2:W5:Y:S01]  /*06f0*/  @!P2 LDG.E R24, desc[UR8][R4.64+0x38] ;  /* 0x000038080418a981 */ /* 0x000562000c1e1900 */
[----:B-1----:R-:W-:-:S03]  /*0700*/  UIADD3 UR7, UPT, UPT, UR4, 0x6, URZ ;  /* 0x0000000604077890 */ /* 0x002fc6000fffe0ff */
[----:B------:R2:W5:Y:S01]  /*0710*/  @!P3 LDG.E R25, desc[UR8][R4.64+0x3c] ;  /* 0x00003c080419b981 */ /* 0x000562000c1e1900 */
[----:B------:R-:W-:-:S03]  /*0720*/  UIADD3 UR5, UPT, UPT, -UR4, UR5, URZ ;  /* 0x0000000504057290 */ /* 0x000fc6000fffe1ff */
[----:B------:R2:W5:Y:S04]  /*0730*/  @!P4 LDG.E R26, desc[UR8][R4.64+0x40] ;  /* 0x00004008041ac981 */ /* 0x000568000c1e1900 */
[----:B----4-:R-:W-:Y:S01]  /*0740*/  @!P1 LOP3.LUT R31, R10, 0x80000000, RZ, 0x3c, !PT ;  /* 0x800000000a1f9812 */ /* 0x010fe200078e3cff */
[----:B------:R2:W5:Y:S01]  /*0750*/  @!P1 LDG.E R12, desc[UR8][R4.64+0x8] ;  /* 0x00000808040c9981 */ /* 0x000562000c1e1900 */
[----:B------:R-:W-:-:S03]  /*0760*/  ISETP.NE.AND P1, PT, R48, RZ, PT ;  /* 0x000000ff3000720c */ /* 0x000fc60003f25270 */
[----:B------:R2:W5:Y:S04]  /*0770*/  @!P5 LDG.E R27, desc[UR8][R4.64+0x44] ;  /* 0x00004408041bd981 */ /* 0x000568000c1e1900 */
[----:B------:R2:W5:Y:S06]  /*0780*/  @!P6 LDG.E R28, desc[UR8][R4.64+0x48] ;  /* 0x00004808041ce981 */ /* 0x00056c000c1e1900 */
[----:B---3--:R-:W-:Y:S01]  /*0790*/  @!P1 LOP3.LUT R32, R11, 0x80000000, RZ, 0x3c, !PT ;  /* 0x800000000b209812 */ /* 0x008fe200078e3cff */
[----:B------:R2:W5:Y:S01]  /*07a0*/  @!P1 LDG.E R13, desc[UR8][R4.64+0xc] ;  /* 0x00000c08040d9981 */ /* 0x000562000c1e1900 */
[----:B------:R-:W-:-:S13]  /*07b0*/  ISETP.NE.AND P1, PT, R49, RZ, PT ;  /* 0x000000ff3100720c */ /* 0x000fda0003f25270 */
[----:B------:R-:W-:Y:S01]  /*07c0*/  @!P1 LOP3.LUT R33, R34, 0x80000000, RZ, 0x3c, !PT ;  /* 0x8000000022219812 */ /* 0x000fe200078e3cff */
[----:B------:R2:W5:Y:S01]  /*07d0*/  @!P1 LDG.E R14, desc[UR8][R4.64+0x10] ;  /* 0x00001008040e9981 */ /* 0x000562000c1e1900 */
[----:B------:R-:W-:Y:S01]  /*07e0*/  ISETP.NE.AND P1, PT, R51, RZ, PT ;  /* 0x000000ff3300720c */ /* 0x000fe20003f25270 */
[----:B------:R-:W-:-:S12]  /*07f0*/  IMAD.MOV.U32 R34, RZ, RZ, -0x1 ;  /* 0xffffffffff227424 */ /* 0x000fd800078e00ff */
        /* <DEDUP_REMOVED lines=15> */
[----:B------:R-:W-:Y:S01]  /*08f0*/  IMAD.MOV.U32 R38, RZ, RZ, -0x1 ;  /* 0xffffffffff267424 */ /* 0x000fe200078e00ff */
[----:B------:R-:W-:Y:S02]  /*0900*/  @!P0 LOP3.LUT R29, R61, 0x80000000, RZ, 0x3c, !PT ;  /* 0x800000003d1d8812 */ /* 0x000fe400078e3cff */
[----:B------:R-:W-:-:S09]  /*0910*/  ISETP.NE.AND P0, PT, R60, RZ, PT ;  /* 0x000000ff3c00720c */ /* 0x000fd20003f05270 */
[----:B------:R-:W-:Y:S01]  /*0920*/  @!P1 LOP3.LUT R38, R39, 0x80000000, RZ, 0x3c, !PT ;  /* 0x8000000027269812 */ /* 0x000fe200078e3cff */
[----:B------:R2:W5:Y:S01]  /*0930*/  @!P1 LDG.E R19, desc[UR8][R4.64+0x24] ;  /* 0x0000240804139981 */ /* 0x000562000c1e1900 */
[----:B------:R-:W-:Y:S01]  /*0940*/  ISETP.NE.AND P1, PT, R57, RZ, PT ;  /* 0x000000ff3900720c */ /* 0x000fe20003f25270 */
[----:B------:R-:W-:Y:S02]  /*0950*/  IMAD.MOV.U32 R39, RZ, RZ, -0x1 ;  /* 0xffffffffff277424 */ /* 0x000fe400078e00ff */
[----:B------:R2:W5:Y:S10]  /*0960*/  @!P0 LDG.E R21, desc[UR8][R4.64+0x2c] ;  /* 0x00002c0804158981 */ /* 0x000574000c1e1900 */
[----:B------:R-:W-:Y:S01]  /*0970*/  @!P1 LOP3.LUT R39, R40, 0x80000000, RZ, 0x3c, !PT ;  /* 0x8000000028279812 */ /* 0x000fe200078e3cff */
[----:B------:R-:W-:Y:S01]  /*0980*/  IMAD.MOV.U32 R40, RZ, RZ, -0x1 ;  /* 0xffffffffff287424 */ /* 0x000fe200078e00ff */
[----:B------:R2:W5:Y:S01]  /*0990*/  @!P1 LDG.E R20, desc[UR8][R4.64+0x28] ;  /* 0x0000280804149981 */ /* 0x000562000c1e1900 */
[----:B------:R-:W-:-:S02]  /*09a0*/  @!P0 LOP3.LUT R40, R41, 0x80000000, RZ, 0x3c, !PT ;  /* 0x8000000029288812 */ /* 0x000fc400078e3cff */
[----:B------:R-:W-:Y:S02]  /*09b0*/  ISETP.NE.AND P1, PT, R58, RZ, PT ;  /* 0x000000ff3a00720c */ /* 0x000fe40003f25270 */
[----:B------:R-:W-:Y:S01]  /*09c0*/  ISETP.NE.AND P0, PT, R59, RZ, PT ;  /* 0x000000ff3b00720c */ /* 0x000fe20003f05270 */
[----:B------:R-:W-:Y:S01]  /*09d0*/  IMAD.MOV.U32 R41, RZ, RZ, -0x1 ;  /* 0xffffffffff297424 */ /* 0x000fe200078e00ff */
[----:B------:R-:W-:Y:S02]  /*09e0*/  UMOV UR4, 0x400 ;  /* 0x0000040000047882 */ /* 0x000fe40000000000 */
[----:B0-----:R-:W-:-:S07]  /*09f0*/  ULEA UR4, UR6, UR4, 0x18 ;  /* 0x0000000406047291 */ /* 0x001fce000f8ec0ff */
[----:B------:R2:W5:Y:S02]  /*0a00*/  @!P1 LDG.E R23, desc[UR8][R4.64+0x34] ;  /* 0x0000340804179981 */ /* 0x000564000c1e1900 */
[----:B------:R-:W-:Y:S02]  /*0a10*/  @!P0 LOP3.LUT R41, R42, 0x80000000, RZ, 0x3c, !PT ;  /* 0x800000002a298812 */ /* 0x000fe400078e3cff */
[----:B------:R2:W5:Y:S01]  /*0a20*/  @!P0 LDG.E R22, desc[UR8][R4.64+0x30] ;  /* 0x0000300804168981 */ /* 0x000562000c1e1900 */
[----:B------:R-:W0:Y:S01]  /*0a30*/  S2R R42, SR_LANEID ;  /* 0x00000000002a7919 */ /* 0x000e220000000000 */
[----:B------:R-:W-:Y:S01]  /*0a40*/  IMAD.MOV.U32 R45, RZ, RZ, -0x1 ;  /* 0xffffffffff2d7424 */ /* 0x000fe200078e00ff */
[----:B------:R-:W-:Y:S02]  /*0a50*/  @!P3 LOP3.LUT R45, R47, 0x80000000, RZ, 0x3c, !PT ;  /* 0x800000002f2db812 */ /* 0x000fe400078e3cff */
[----:B------:R-:W-:Y:S01]  /*0a60*/  LEA R47, R0, UR4, 0x2 ;  /* 0x00000004002f7c11 */ /* 0x000fe2000f8e10ff */
[----:B------:R-:W-:Y:S01]  /*0a70*/  IMAD.MOV.U32 R44, RZ, RZ, -0x1 ;  /* 0xffffffffff2c7424 */ /* 0x000fe200078e00ff */
[----:B------:R-:W-:-:S02]  /*0a80*/  SHF.R.U32.HI R124, RZ, 0x5, R0 ;  /* 0x00000005ff7c7819 */ /* 0x000fc40000011600 */
[----:B------:R-:W-:Y:S01]  /*0a90*/  @!P2 LOP3.LUT R44, R46, 0x80000000, RZ, 0x3c, !PT ;  /* 0x800000002e2ca812 */ /* 0x000fe200078e3cff */
[----:B------:R-:W-:Y:S02]  /*0aa0*/  IMAD R51, R0, 0x80, R47 ;  /* 0x0000008000337824 */ /* 0x000fe400078e022f */
[----:B------:R-:W-:Y:S01]  /*0ab0*/  IMAD.MOV.U32 R46, RZ, RZ, -0x1 ;  /* 0xffffffffff2e7424 */ /* 0x000fe200078e00ff */
[----:B------:R-:W-:Y:S01]  /*0ac0*/  @!P4 LOP3.LUT R46, R50, 0x80000000, RZ, 0x3c, !PT ;  /* 0x80000000322ec812 */ /* 0x000fe200078e3cff */
[----:B------:R-:W-:Y:S01]  /*0ad0*/  IMAD.MOV.U32 R43, RZ, RZ, -0x1 ;  /* 0xffffffffff2b7424 */ /* 0x000fe200078e00ff */
[----:B------:R-:W-:Y:S01]  /*0ae0*/  @!P1 LOP3.LUT R43, R62, 0x80000000, RZ, 0x3c, !PT ;  /* 0x800000003e2b9812 */ /* 0x000fe200078e3cff */
[----:B------:R-:W-:Y:S01]  /*0af0*/  IMAD.MOV.U32 R48, RZ, RZ, -0x1 ;  /* 0xffffffffff307424 */ /* 0x000fe200078e00ff */
[----:B------:R-:W-:Y:S01]  /*0b00*/  @!P5 LOP3.LUT R48, R9, 0x80000000, RZ, 0x3c, !PT ;  /* 0x800000000930d812 */ /* 0x000fe200078e3cff */
[----:B------:R-:W-:Y:S01]  /*0b10*/  IMAD.MOV.U32 R49, RZ, RZ, -0x1 ;  /* 0xffffffffff317424 */ /* 0x000fe200078e00ff */
[----:B------:R-:W-:Y:S01]  /*0b20*/  @!P6 LOP3.LUT R49, R52, 0x80000000, RZ, 0x3c, !PT ;  /* 0x800000003431e812 */ /* 0x000fe200078e3cff */
[----:B------:R-:W-:Y:S01]  /*0b30*/  IMAD R53, R0, -0x38, R51 ;  /* 0xffffffc800357824 */ /* 0x000fe200078e0233 */
[----:B------:R-:W-:Y:S01]  /*0b40*/  LEA R50, R124, UR4, 0x2 ;  /* 0x000000047c327c11 */ /* 0x000fe2000f8e10ff */
[----:B--2---:R-:W-:Y:S06]  /*0b50*/  BAR.SYNC.DEFER_BLOCKING 0x0 ;  /* 0x0000000000007b1d */ /* 0x004fec0000010000 */
.L_x_222:
[----:B------:R-:W-:Y:S01]  /*0b60*/  UISETP.LT.AND UP0, UPT, UR5, 0x6, UPT ;  /* 0x000000060500788c */ /* 0x000fe2000bf01270 */
[----:B------:R-:W-:Y:S01]  /*0b70*/  STS [R47], RZ ;  /* 0x000000ff2f007388 */ /* 0x000fe20000000800 */
[----:B------:R-:W-:Y:S01]  /*0b80*/  UIADD3 UR6, UPT, UPT, UR7, -0x6, URZ ;  /* 0xfffffffa07067890 */ /* 0x000fe2000fffe0ff */
[----:B0-----:R-:W-:Y:S01]  /*0b90*/  ISETP.NE.AND P1, PT, R42, 0x1f, PT ;  /* 0x0000001f2a00780c */ /* 0x001fe20003f25270 */
[----:B------:R-:W-:Y:S01]  /*0ba0*/  USEL UR4, UR5, 0x6, UP0 ;  /* 0x0000000605047887 */ /* 0x000fe20008000000 */
[----:B------:R-:W-:Y:S01]  /*0bb0*/  STS [R47+0x400], RZ ;  /* 0x000400ff2f007388 */ /* 0x000fe20000000800 */
[C---:B------:R-:W-:Y:S01]  /*0bc0*/  ISETP.NE.AND P2, PT, R124.reuse, 0x6, PT ;  /* 0x000000067c00780c */ /* 0x040fe20003f45270 */
[----:B------:R-:W-:Y:S01]  /*0bd0*/  UISETP.GE.AND UP0, UPT, UR7, UR10, UPT ;  /* 0x0000000a0700728c */ /* 0x000fe2000bf06270 */
[----:B-1----:R-:W-:Y:S01]  /*0be0*/  SHF.R.U32.HI R4, RZ, UR6, R29 ;  /* 0x00000006ff047c19 */ /* 0x002fe2000801161d */
[----:B------:R-:W-:Y:S01]  /*0bf0*/  UBMSK UR4, URZ, UR4 ;  /* 0x00000004ff04729b */ /* 0x000fe20008000000 */
[----:B------:R-:W-:Y:S01]  /*0c00*/  STS [R47+0x800], RZ ;  /* 0x000800ff2f007388 */ /* 0x000fe20000000800 */
[----:B------:R-:W-:-:S03]  /*0c10*/  ISETP.NE.AND P3, PT, R124, 0x7, PT ;  /* 0x000000077c00780c */ /* 0x000fc60003f65270 */
[----:B------:R-:W-:Y:S01]  /*0c20*/  STS [R47+0xc00], RZ ;  /* 0x000c00ff2f007388 */ /* 0x000fe20000000800 */
[----:B------:R-:W-:-:S03]  /*0c30*/  LOP3.LUT R4, R4, UR4, RZ, 0xc0, !PT ;  /* 0x0000000404047c12 */ /* 0x000fc6000f8ec0ff */
[----:B------:R-:W-:Y:S02]  /*0c40*/  STS [R47+0x1000], RZ ;  /* 0x001000ff2f007388 */ /* 0x000fe40000000800 */
[----:B------:R-:W-:Y:S01]  /*0c50*/  IMAD.SHL.U32 R5, R4, 0x400, RZ ;  /* 0x0000040004057824 */ /* 0x000fe200078e00ff */
[----:B------:R-:W-:Y:S01]  /*0c60*/  SHF.R.U32.HI R4, RZ, 0x4, R4 ;  /* 0x00000004ff047819 */ /* 0x000fe20000011604 */
[----:B------:R-:W-:Y:S03]  /*0c70*/  STS [R47+0x1400], RZ ;  /* 0x001400ff2f007388 */ /* 0x000fe60000000800 */
[----:B------:R-:W-:Y:S01]  /*0c80*/  LOP3.LUT R54, R5, 0x7c00, RZ, 0xc0, !PT ;  /* 0x00007c0005367812 */ /* 0x000fe200078ec0ff */
[----:B------:R-:W-:Y:S01]  /*0c90*/  STS [R47+0x1800], RZ ;  /* 0x001800ff2f007388 */ /* 0x000fe20000000800 */
[----:B------:R-:W-:-:S03]  /*0ca0*/  LOP3.LUT R4, R4, 0xffffffe, RZ, 0xc0, !PT ;  /* 0x0ffffffe04047812 */ /* 0x000fc600078ec0ff */
[----:B------:R-:W-:Y:S01]  /*0cb0*/  STS [R47+0x1c00], RZ ;  /* 0x001c00ff2f007388 */ /* 0x000fe20000000800 */
[----:B------:R-:W-:Y:S02]  /*0cc0*/  IADD3 R54, PT, PT, R4, R47, R54 ;  /* 0x0000002f04367210 */ /* 0x000fe40007ffe036 */
[----:B------:R-:W-:Y:S01]  /*0cd0*/  SHF.R.U32.HI R4, RZ, UR6, R30 ;  /* 0x00000006ff047c19 */ /* 0x000fe2000801161e */
[----:B------:R-:W-:Y:S03]  /*0ce0*/  STS [R47+0x2000], RZ ;  /* 0x002000ff2f007388 */ /* 0x000fe60000000800 */
[----:B------:R-:W-:Y:S01]  /*0cf0*/  LOP3.LUT R4, R4, UR4, RZ, 0xc0, !PT ;  /* 0x0000000404047c12 */ /* 0x000fe2000f8ec0ff */
[----:B------:R-:W-:Y:S04]  /*0d00*/  STS [R47+0x2400], RZ ;  /* 0x002400ff2f007388 */ /* 0x000fe80000000800 */
[----:B------:R-:W-:Y:S01]  /*0d10*/  STS [R47+0x2800], RZ ;  /* 0x002800ff2f007388 */ /* 0x000fe20000000800 */
[----:B------:R-:W-:Y:S01]  /*0d20*/  IMAD.SHL.U32 R5, R4, 0x400, RZ ;  /* 0x0000040004057824 */ /* 0x000fe200078e00ff */
[----:B------:R-:W-:-:S02]  /*0d30*/  SHF.R.U32.HI R4, RZ, 0x4, R4 ;  /* 0x00000004ff047819 */ /* 0x000fc40000011604 */
[----:B------:R-:W-:Y:S02]  /*0d40*/  STS [R47+0x2c00], RZ ;  /* 0x002c00ff2f007388 */ /* 0x000fe40000000800 */
[----:B------:R-:W-:Y:S02]  /*0d50*/  LOP3.LUT R56, R5, 0x7c00, RZ, 0xc0, !PT ;  /* 0x00007c0005387812 */ /* 0x000fe400078ec0ff */
        /* <DEDUP_REMOVED lines=32> */
[----:B------:R-:W0:Y:S02]  /*0f60*/  LDS.U16 R52, [R54] ;  /* 0x0000000036347984 */ /* 0x000e240000000400 */
[----:B0-----:R-:W-:-:S05]  /*0f70*/  VIADD R5, R52, 0x1 ;  /* 0x0000000134057836 */ /* 0x001fca0000000000 */
[----:B------:R0:W-:Y:S04]  /*0f80*/  STS.U16 [R54], R5 ;  /* 0x0000000536007388 */ /* 0x0001e80000000400 */
[----:B------:R-:W1:Y:S01]  /*0f90*/  LDS.U16 R57, [R56] ;  /* 0x0000000038397984 */ /* 0x000e620000000400 */
[----:B0-----:R-:W-:Y:S01]  /*0fa0*/  IMAD.SHL.U32 R5, R4, 0x400, RZ ;  /* 0x0000040004057824 */ /* 0x001fe200078e00ff */
[----:B------:R-:W-:-:S04]  /*0fb0*/  SHF.R.U32.HI R4, RZ, 0x4, R4 ;  /* 0x00000004ff047819 */ /* 0x000fc80000011604 */
[----:B------:R-:W-:Y:S02]  /*0fc0*/  LOP3.LUT R60, R5, 0x7c00, RZ, 0xc0, !PT ;  /* 0x00007c00053c7812 */ /* 0x000fe400078ec0ff */
[----:B------:R-:W-:-:S04]  /*0fd0*/  LOP3.LUT R4, R4, 0xffffffe, RZ, 0xc0, !PT ;  /* 0x0ffffffe04047812 */ /* 0x000fc800078ec0ff */
[----:B------:R-:W-:Y:S02]  /*0fe0*/  IADD3 R60, PT, PT, R4, R47, R60 ;  /* 0x0000002f043c7210 */ /* 0x000fe40007ffe03c */
[----:B------:R-:W-:-:S04]  /*0ff0*/  SHF.R.U32.HI R4, RZ, UR6, R33 ;  /* 0x00000006ff047c19 */ /* 0x000fc80008011621 */
[----:B------:R-:W-:-:S05]  /*1000*/  LOP3.LUT R4, R4, UR4, RZ, 0xc0, !PT ;  /* 0x0000000404047c12 */ /* 0x000fca000f8ec0ff */
[----:B------:R-:W-:Y:S01]  /*1010*/  IMAD.SHL.U32 R6, R4, 0x400, RZ ;  /* 0x0000040004067824 */ /* 0x000fe200078e00ff */
[----:B------:R-:W-:-:S04]  /*1020*/  SHF.R.U32.HI R4, RZ, 0x4, R4 ;  /* 0x00000004ff047819 */ /* 0x000fc80000011604 */
[----:B------:R-:W-:Y:S02]  /*1030*/  LOP3.LUT R6, R6, 0x7c00, RZ, 0xc0, !PT ;  /* 0x00007c0006067812 */ /* 0x000fe400078ec0ff */
[----:B------:R-:W-:-:S04]  /*1040*/  LOP3.LUT R4, R4, 0xffffffe, RZ, 0xc0, !PT ;  /* 0x0ffffffe04047812 */ /* 0x000fc800078ec0ff */
[----:B------:R-:W-:Y:S01]  /*1050*/  IADD3 R62, PT, PT, R4, R47, R6 ;  /* 0x0000002f043e7210 */ /* 0x000fe20007ffe006 */
[----:B-1----:R-:W-:Y:S01]  /*1060*/  VIADD R7, R57, 0x1 ;  /* 0x0000000139077836 */ /* 0x002fe20000000000 */
[----:B------:R-:W-:-:S04]  /*1070*/  SHF.R.U32.HI R4, RZ, UR6, R34 ;  /* 0x00000006ff047c19 */ /* 0x000fc80008011622 */
[----:B------:R-:W-:Y:S01]  /*1080*/  STS.U16 [R56], R7 ;  /* 0x0000000738007388 */ /* 0x000fe20000000400 */
[----:B------:R-:W-:-:S03]  /*1090*/  LOP3.LUT R4, R4, UR4, RZ, 0xc0, !PT ;  /* 0x0000000404047c12 */ /* 0x000fc6000f8ec0ff */
        /* <DEDUP_REMOVED lines=129> */
[----:B------:R-:W-:Y:S01]  /*18b0*/  SHF.R.U32.HI R4, RZ, UR6, R49 ;  /* 0x00000006ff047c19 */ /* 0x000fe20008011631 */
[----:B------:R-:W0:Y:S03]  /*18c0*/  S2UR UR6, SR_CgaCtaId ;  /* 0x00000000000679c3 */ /* 0x000e260000008800 */
[----:B------:R-:W-:Y:S01]  /*18d0*/  LOP3.LUT R4, R4, UR4, RZ, 0xc0, !PT ;  /* 0x0000000404047c12 */ /* 0x000fe2000f8ec0ff */
[----:B------:R-:W-:-:S04]  /*18e0*/  UMOV UR4, 0x400 ;  /* 0x0000040000047882 */ /* 0x000fc80000000000 */
[----:B------:R-:W-:Y:S01]  /*18f0*/  IMAD.SHL.U32 R6, R4, 0x400, RZ ;  /* 0x0000040004067824 */ /* 0x000fe200078e00ff */
[----:B------:R-:W-:-:S04]  /*1900*/  SHF.R.U32.HI R4, RZ, 0x4, R4 ;  /* 0x00000004ff047819 */ /* 0x000fc80000011604 */
[----:B------:R-:W-:Y:S02]  /*1910*/  LOP3.LUT R6, R6, 0x7c00, RZ, 0xc0, !PT ;  /* 0x00007c0006067812 */ /* 0x000fe400078ec0ff */
[----:B------:R-:W-:-:S04]  /*1920*/  LOP3.LUT R4, R4, 0xffffffe, RZ, 0xc0, !PT ;  /* 0x0ffffffe04047812 */ /* 0x000fc800078ec0ff */
[----:B------:R-:W-:Y:S01]  /*1930*/  IADD3 R90, PT, PT, R4, R47, R6 ;  /* 0x0000002f045a7210 */ /* 0x000fe20007ffe006 */
[----:B-1----:R-:W-:Y:S01]  /*1940*/  VIADD R7, R85, 0x1 ;  /* 0x0000000155077836 */ /* 0x002fe20000000000 */
[----:B0-----:R-:W-:-:S04]  /*1950*/  ULEA UR4, UR6, UR4, 0x18 ;  /* 0x0000000406047291 */ /* 0x001fc8000f8ec0ff */
[----:B------:R-:W-:Y:S04]  /*1960*/  STS.U16 [R84], R7 ;  /* 0x0000000754007388 */ /* 0x000fe80000000400 */
[----:B------:R-:W0:Y:S02]  /*1970*/  LDS.U16 R87, [R86] ;  /* 0x0000000056577984 */ /* 0x000e240000000400 */
[----:B0-----:R-:W-:-:S05]  /*1980*/  VIADD R5, R87, 0x1 ;  /* 0x0000000157057836 */ /* 0x001fca0000000000 */
[----:B------:R-:W-:Y:S04]  /*1990*/  STS.U16 [R86], R5 ;  /* 0x0000000556007388 */ /* 0x000fe80000000400 */
[----:B------:R-:W0:Y:S02]  /*19a0*/  LDS.U16 R89, [R88] ;  /* 0x0000000058597984 */ /* 0x000e240000000400 */
[----:B0-----:R-:W-:-:S05]  /*19b0*/  VIADD R7, R89, 0x1 ;  /* 0x0000000159077836 */ /* 0x001fca0000000000 */
[----:B------:R-:W-:Y:S04]  /*19c0*/  STS.U16 [R88], R7 ;  /* 0x0000000758007388 */ /* 0x000fe80000000400 */
[----:B------:R-:W0:Y:S02]  /*19d0*/  LDS.U16 R91, [R90] ;  /* 0x000000005a5b7984 */ /* 0x000e240000000400 */
[----:B0-----:R-:W-:-:S05]  /*19e0*/  VIADD R5, R91, 0x1 ;  /* 0x000000015b057836 */ /* 0x001fca0000000000 */
[----:B------:R-:W-:Y:S01]  /*19f0*/  STS.U16 [R90], R5 ;  /* 0x000000055a007388 */ /* 0x000fe20000000400 */
[----:B------:R-:W-:Y:S06]  /*1a00*/  BAR.SYNC.DEFER_BLOCKING 0x0 ;  /* 0x0000000000007b1d */ /* 0x000fec0000010000 */
[----:B------:R-:W-:Y:S04]  /*1a10*/  LDS R92, [R51] ;  /* 0x00000000335c7984 */ /* 0x000fe80000000800 */
[----:B------:R-:W0:Y:S04]  /*1a20*/  LDS R93, [R51+0x4] ;  /* 0x00000400335d7984 */ /* 0x000e280000000800 */
[----:B------:R-:W1:Y:S04]  /*1a30*/  LDS R94, [R51+0x8] ;  /* 0x00000800335e7984 */ /* 0x000e680000000800 */
[----:B------:R-:W2:Y:S04]  /*1a40*/  LDS R95, [R51+0xc] ;  /* 0x00000c00335f7984 */ /* 0x000ea80000000800 */
[----:B------:R-:W3:Y:S04]  /*1a50*/  LDS R96, [R51+0x10] ;  /* 0x0000100033607984 */ /* 0x000ee80000000800 */
[----:B------:R-:W4:Y:S04]  /*1a60*/  LDS R97, [R51+0x14] ;  /* 0x0000140033617984 */ /* 0x000f280000000800 */
[----:B------:R-:W4:Y:S04]  /*1a70*/  LDS R98, [R51+0x18] ;  /* 0x0000180033627984 */ /* 0x000f280000000800 */
[----:B------:R-:W4:Y:S04]  /*1a80*/  LDS R99, [R51+0x1c] ;  /* 0x00001c0033637984 */ /* 0x000f280000000800 */
[----:B------:R-:W4:Y:S04]  /*1a90*/  LDS R100, [R51+0x20] ;  /* 0x0000200033647984 */ /* 0x000f280000000800 */
[----:B------:R-:W4:Y:S04]  /*1aa0*/  LDS R101, [R51+0x24] ;  /* 0x0000240033657984 */ /* 0x000f280000000800 */
[----:B------:R-:W4:Y:S04]  /*1ab0*/  LDS R102, [R51+0x28] ;  /* 0x0000280033667984 */ /* 0x000f280000000800 */
[----:B------:R-:W4:Y:S01]  /*1ac0*/  LDS R103, [R51+0x2c] ;  /* 0x00002c0033677984 */ /* 0x000f220000000800 */
[----:B0-----:R-:W-:-:S03]  /*1ad0*/  IMAD.IADD R93, R92, 0x1, R93 ;  /* 0x000000015c5d7824 */ /* 0x001fc600078e025d */
[----:B------:R-:W0:Y:S01]  /*1ae0*/  LDS R104, [R51+0x30] ;  /* 0x0000300033687984 */ /* 0x000e220000000800 */
[----:B-1----:R-:W-:-:S03]  /*1af0*/  IMAD.IADD R94, R94, 0x1, R93 ;  /* 0x000000015e5e7824 */ /* 0x002fc600078e025d */
[----:B------:R-:W1:Y:S01]  /*1b00*/  LDS R105, [R51+0x34] ;  /* 0x0000340033697984 */ /* 0x000e620000000800 */
[----:B--2---:R-:W-:-:S03]  /*1b10*/  IMAD.IADD R95, R95, 0x1, R94 ;  /* 0x000000015f5f7824 */ /* 0x004fc600078e025e */
[----:B------:R-:W2:Y:S01]  /*1b20*/  LDS R106, [R51+0x38] ;  /* 0x00003800336a7984 */ /* 0x000ea20000000800 */
[----:B---3--:R-:W-:-:S03]  /*1b30*/  IMAD.IADD R96, R96, 0x1, R95 ;  /* 0x0000000160607824 */ /* 0x008fc600078e025f */
[----:B------:R-:W3:Y:S01]  /*1b40*/  LDS R107, [R51+0x3c] ;  /* 0x00003c00336b7984 */ /* 0x000ee20000000800 */
[----:B----4-:R-:W-:-:S03]  /*1b50*/  IMAD.IADD R97, R97, 0x1, R96 ;  /* 0x0000000161617824 */ /* 0x010fc600078e0260 */
[----:B------:R-:W4:Y:S01]  /*1b60*/  LDS R108, [R51+0x40] ;  /* 0x00004000336c7984 */ /* 0x000f220000000800 */
[----:B------:R-:W-:-:S03]  /*1b70*/  IMAD.IADD R98, R98, 0x1, R97 ;  /* 0x0000000162627824 */ /* 0x000fc600078e0261 */
        /* <DEDUP_REMOVED lines=31> */
[----:B------:R-:W-:-:S04]  /*1d70*/  IMAD.IADD R114, R114, 0x1, R113 ;  /* 0x0000000172727824 */ /* 0x000fc800078e0271 */
[----:B0-----:R-:W-:-:S04]  /*1d80*/  IMAD.IADD R115, R115, 0x1, R114 ;  /* 0x0000000173737824 */ /* 0x001fc800078e0272 */
[----:B-1----:R-:W-:-:S04]  /*1d90*/  IMAD.IADD R116, R116, 0x1, R115 ;  /* 0x0000000174747824 */ /* 0x002fc800078e0273 */
[----:B--2---:R-:W-:-:S04]  /*1da0*/  IMAD.IADD R117, R117, 0x1, R116 ;  /* 0x0000000175757824 */ /* 0x004fc800078e0274 */
[----:B---3--:R-:W-:-:S04]  /*1db0*/  IMAD.IADD R118, R118, 0x1, R117 ;  /* 0x0000000176767824 */ /* 0x008fc800078e0275 */
[----:B----4-:R-:W-:-:S04]  /*1dc0*/  IMAD.IADD R119, R119, 0x1, R118 ;  /* 0x0000000177777824 */ /* 0x010fc800078e0276 */
[----:B------:R-:W-:-:S04]  /*1dd0*/  IMAD.IADD R120, R120, 0x1, R119 ;  /* 0x0000000178787824 */ /* 0x000fc800078e0277 */
[----:B------:R-:W-:-:S04]  /*1de0*/  IMAD.IADD R121, R121, 0x1, R120 ;  /* 0x0000000179797824 */ /* 0x000fc800078e0278 */
[----:B------:R-:W-:-:S04]  /*1df0*/  IMAD.IADD R122, R122, 0x1, R121 ;  /* 0x000000017a7a7824 */ /* 0x000fc800078e0279 */
[----:B------:R-:W-:-:S04]  /*1e00*/  IMAD.IADD R123, R123, 0x1, R122 ;  /* 0x000000017b7b7824 */ /* 0x000fc800078e027a */
[----:B------:R-:W-:-:S05]  /*1e10*/  IMAD.IADD R125, R4, 0x1, R123 ;  /* 0x00000001047d7824 */ /* 0x000fca00078e027b */
        /* <DEDUP_REMOVED lines=8> */
[----:B------:R-:W0:Y:S02]  /*1ea0*/  SHFL.UP P0, R126, R127, 0x10, RZ ;  /* 0x060000007f7e7989 */ /* 0x000e2400000000ff */
[----:B0-----:R-:W-:Y:S01]  /*1eb0*/  @P0 IMAD.IADD R126, R127, 0x1, R126 ;  /* 0x000000017f7e0824 */ /* 0x001fe200078e027e */
[----:B------:R-:W-:-:S03]  /*1ec0*/  ISETP.NE.AND P0, PT, R124, 0x1, PT ;  /* 0x000000017c00780c */ /* 0x000fc60003f05270 */
[----:B------:R-:W-:Y:S01]  /*1ed0*/  IMAD.IADD R125, R126, 0x1, -R125 ;  /* 0x000000017e7d7824 */ /* 0x000fe200078e0a7d */
[----:B------:R-:W-:Y:S01]  /*1ee0*/  @!P1 STS [R50+0x8400], R126 ;  /* 0x0084007e32009388 */ /* 0x000fe20000000800 */
[----:B------:R-:W-:Y:S01]  /*1ef0*/  BAR.SYNC.DEFER_BLOCKING 0x0 ;  /* 0x0000000000007b1d */ /* 0x000fe20000010000 */
[----:B------:R-:W-:-:S05]  /*1f00*/  ISETP.NE.AND P1, PT, R124, 0x4, PT ;  /* 0x000000047c00780c */ /* 0x000fca0003f25270 */
[----:B------:R-:W0:Y:S04]  /*1f10*/  LDS.128 R4, [UR4+0x8400] ;  /* 0x00840004ff047984 */ /* 0x000e280008000c00 */
[----:B------:R-:W1:Y:S01]  /*1f20*/  LDS.128 R8, [UR4+0x8410] ;  /* 0x00841004ff087984 */ /* 0x000e620008000c00 */
[C---:B0-----:R-:W-:Y:S01]  /*1f30*/  SEL R55, R4.reuse, R55, !P0 ;  /* 0x0000003704377207 */ /* 0x041fe20004000000 */
[----:B------:R-:W-:Y:S01]  /*1f40*/  IMAD.IADD R5, R4, 0x1, R5 ;  /* 0x0000000104057824 */ /* 0x000fe200078e0205 */
[----:B------:R-:W-:-:S03]  /*1f50*/  ISETP.NE.AND P0, PT, R124, 0x2, PT ;  /* 0x000000027c00780c */ /* 0x000fc60003f05270 */
[----:B------:R-:W-:Y:S01]  /*1f60*/  IMAD.IADD R6, R6, 0x1, R5 ;  /* 0x0000000106067824 */ /* 0x000fe200078e0205 */
[----:B------:R-:W-:Y:S02]  /*1f70*/  SEL R55, R5, R55, !P0 ;  /* 0x0000003705377207 */ /* 0x000fe40004000000 */
[----:B------:R-:W-:Y:S01]  /*1f80*/  ISETP.NE.AND P0, PT, R124, 0x3, PT ;  /* 0x000000037c00780c */ /* 0x000fe20003f05270 */
[----:B------:R-:W-:-:S03]  /*1f90*/  IMAD.IADD R7, R7, 0x1, R6 ;  /* 0x0000000107077824 */ /* 0x000fc600078e0206 */
[----:B------:R-:W-:Y:S01]  /*1fa0*/  SEL R55, R6, R55, !P0 ;  /* 0x0000003706377207 */ /* 0x000fe20004000000 */
[C---:B-1----:R-:W-:Y:S01]  /*1fb0*/  IMAD.IADD R8, R7.reuse, 0x1, R8 ;  /* 0x0000000107087824 */ /* 0x042fe200078e0208 */
[----:B------:R-:W-:Y:S02]  /*1fc0*/  ISETP.NE.AND P0, PT, R124, 0x5, PT ;  /* 0x000000057c00780c */ /* 0x000fe40003f05270 */
[----:B------:R-:W-:Y:S01]  /*1fd0*/  SEL R55, R7, R55, !P1 ;  /* 0x0000003707377207 */ /* 0x000fe20004800000 */
[----:B------:R-:W-:Y:S01]  /*1fe0*/  IMAD.IADD R9, R9, 0x1, R8 ;  /* 0x0000000109097824 */ /* 0x000fe200078e0208 */
[----:B------:R-:W-:Y:S02]  /*1ff0*/  ISETP.NE.AND P1, PT, R42, RZ, PT ;  /* 0x000000ff2a00720c */ /* 0x000fe40003f25270 */
[----:B------:R-:W-:Y:S01]  /*2000*/  SEL R55, R8, R55, !P0 ;  /* 0x0000003708377207 */ /* 0x000fe20004000000 */
[----:B------:R-:W-:Y:S01]  /*2010*/  IMAD.IADD R10, R10, 0x1, R9 ;  /* 0x000000010a0a7824 */ /* 0x000fe200078e0209 */
[----:B------:R-:W-:-:S02]  /*2020*/  ISETP.GT.U32.AND P0, PT, R0, 0x1f, PT ;  /* 0x0000001f0000780c */ /* 0x000fc40003f04070 */
[----:B------:R-:W-:Y:S01]  /*2030*/  SEL R55, R9, R55, !P2 ;  /* 0x0000003709377207 */ /* 0x000fe20005000000 */
[----:B------:R-:W-:Y:S01]  /*2040*/  IMAD.IADD R11, R11, 0x1, R10 ;  /* 0x000000010b0b7824 */ /* 0x000fe200078e020a */
[----:B------:R-:W-:Y:S02]  /*2050*/  ISETP.GT.U32.OR P2, PT, R0, 0x1f, P1 ;  /* 0x0000001f0000780c */ /* 0x000fe40000f44470 */
[----:B------:R-:W-:Y:S02]  /*2060*/  SEL R4, R125, RZ, P1 ;  /* 0x000000ff7d047207 */ /* 0x000fe40000800000 */
[----:B------:R-:W-:-:S05]  /*2070*/  SEL R55, R10, R55, !P3 ;  /* 0x000000370a377207 */ /* 0x000fca0005800000 */
[----:B------:R-:W-:Y:S01]  /*2080*/  @P0 IMAD.IADD R125, R55, 0x1, R4 ;  /* 0x00000001377d0824 */ /* 0x000fe200078e0204 */
[----:B------:R-:W-:-:S03]  /*2090*/  ISETP.NE.AND P0, PT, R0, RZ, PT ;  /* 0x000000ff0000720c */ /* 0x000fc60003f05270 */
[----:B------:R-:W-:-:S05]  /*20a0*/  @!P2 IMAD.U32 R125, R11, 0x10000, RZ ;  /* 0x000100000b7da824 */ /* 0x000fca00078e00ff */
[----:B------:R-:W-:Y:S01]  /*20b0*/  @!P2 STS [UR4+0x8428], R125 ;  /* 0x0084287dff00a988 */ /* 0x000fe20008000804 */
[----:B------:R-:W-:Y:S06]  /*20c0*/  BAR.SYNC.DEFER_BLOCKING 0x0 ;  /* 0x0000000000007b1d */ /* 0x000fec0000010000 */
[----:B------:R-:W0:Y:S02]  /*20d0*/  LDS R4, [UR4+0x8428] ;  /* 0x00842804ff047984 */ /* 0x000e240008000800 */
[----:B0-----:R-:W-:-:S05]  /*20e0*/  SEL R4, R4, RZ, P0 ;  /* 0x000000ff04047207 */ /* 0x001fca0000000000 */
[----:B------:R-:W-:-:S04]  /*20f0*/  IMAD.IADD R4, R4, 0x1, R125 ;  /* 0x0000000104047824 */ /* 0x000fc800078e027d */
[--C-:B------:R-:W-:Y:S01]  /*2100*/  IMAD.IADD R92, R92, 0x1, R4.reuse ;  /* 0x000000015c5c7824 */ /* 0x100fe200078e0204 */
[----:B------:R-:W-:Y:S01]  /*2110*/  STS [R51], R4 ;  /* 0x0000000433007388 */ /* 0x000fe20000000800 */
[--C-:B------:R-:W-:Y:S02]  /*2120*/  IMAD.IADD R6, R93, 0x1, R4.reuse ;  /* 0x000000015d067824 */ /* 0x100fe400078e0204 */
[--C-:B------:R-:W-:Y:S01]  /*2130*/  IMAD.IADD R94, R94, 0x1, R4.reuse ;  /* 0x000000015e5e7824 */ /* 0x100fe200078e0204 */
[----:B------:R-:W-:Y:S01]  /*2140*/  STS [R51+0x4], R92 ;  /* 0x0000045c33007388 */ /* 0x000fe20000000800 */
[--C-:B------:R-:W-:Y:S02]  /*2150*/  IMAD.IADD R8, R95, 0x1, R4.reuse ;  /* 0x000000015f087824 */ /* 0x100fe400078e0204 */
[--C-:B------:R-:W-:Y:S01]  /*2160*/  IMAD.IADD R96, R96, 0x1, R4.reuse ;  /* 0x0000000160607824 */ /* 0x100fe200078e0204 */
[----:B------:R-:W-:Y:S01]  /*2170*/  STS [R51+0x8], R6 ;  /* 0x0000080633007388 */ /* 0x000fe20000000800 */
[----:B------:R-:W-:-:S02]  /*2180*/  IMAD.IADD R10, R97, 0x1, R4 ;  /* 0x00000001610a7824 */ /* 0x000fc400078e0204 */
[--C-:B------:R-:W-:Y:S01]  /*2190*/  IMAD.IADD R98, R98, 0x1, R4.reuse ;  /* 0x0000000162627824 */ /* 0x100fe200078e0204 */
[----:B------:R-:W-:Y:S01]  /*21a0*/  STS [R51+0xc], R94 ;  /* 0x00000c5e33007388 */ /* 0x000fe20000000800 */
        /* <DEDUP_REMOVED lines=36> */
[----:B------:R-:W-:-:S03]  /*23f0*/  IMAD.IADD R150, R123, 0x1, R4 ;  /* 0x000000017b967824 */ /* 0x000fc600078e0204 */
[----:B------:R-:W-:Y:S04]  /*2400*/  STS [R51+0x40], R134 ;  /* 0x0000408633007388 */ /* 0x000fe80000000800 */
        /* <DEDUP_REMOVED lines=15> */
[----:B------:R-:W-:Y:S01]  /*2500*/  STS [R51+0x80], R150 ;  /* 0x0000809633007388 */ /* 0x000fe20000000800 */
[----:B------:R-:W-:Y:S06]  /*2510*/  BAR.SYNC.DEFER_BLOCKING 0x0 ;  /* 0x0000000000007b1d */ /* 0x000fec0000010000 */
[----:B------:R-:W0:Y:S04]  /*2520*/  LDS.U16 R5, [R54] ;  /* 0x0000000036057984 */ /* 0x000e280000000400 */
[----:B------:R-:W1:Y:S04]  /*2530*/  LDS.U16 R56, [R56] ;  /* 0x0000000038387984 */ /* 0x000e680000000400 */
[----:B------:R-:W2:Y:S04]  /*2540*/  LDS.U16 R58, [R58] ;  /* 0x000000003a3a7984 */ /* 0x000ea80000000400 */
[----:B------:R-:W3:Y:S04]  /*2550*/  LDS.U16 R60, [R60] ;  /* 0x000000003c3c7984 */ /* 0x000ee80000000400 */
[----:B------:R-:W4:Y:S04]  /*2560*/  LDS.U16 R62, [R62] ;  /* 0x000000003e3e7984 */ /* 0x000f280000000400 */
[----:B------:R-:W4:Y:S04]  /*2570*/  LDS.U16 R64, [R64] ;  /* 0x0000000040407984 */ /* 0x000f280000000400 */
[----:B------:R-:W4:Y:S04]  /*2580*/  LDS.U16 R66, [R66] ;  /* 0x0000000042427984 */ /* 0x000f280000000400 */
[----:B------:R-:W4:Y:S04]  /*2590*/  LDS.U16 R68, [R68] ;  /* 0x0000000044447984 */ /* 0x000f280000000400 */
[----:B------:R-:W4:Y:S04]  /*25a0*/  LDS.U16 R70, [R70] ;  /* 0x0000000046467984 */ /* 0x000f280000000400 */
[----:B------:R-:W4:Y:S04]  /*25b0*/  LDS.U16 R72, [R72] ;  /* 0x0000000048487984 */ /* 0x000f280000000400 */
[----:B------:R-:W4:Y:S01]  /*25c0*/  LDS.U16 R74, [R74] ;  /* 0x000000004a4a7984 */ /* 0x000f220000000400 */
[----:B0-----:R-:W-:-:S03]  /*25d0*/  IMAD.IADD R5, R52, 0x1, R5 ;  /* 0x0000000134057824 */ /* 0x001fc600078e0205 */
[----:B------:R-:W0:Y:S01]  /*25e0*/  LDS.U16 R76, [R76] ;  /* 0x000000004c4c7984 */ /* 0x000e220000000400 */
[----:B-1----:R-:W-:-:S03]  /*25f0*/  IMAD.IADD R56, R57, 0x1, R56 ;  /* 0x0000000139387824 */ /* 0x002fc600078e0238 */
[----:B------:R-:W1:Y:S01]  /*2600*/  LDS.U16 R78, [R78] ;  /* 0x000000004e4e7984 */ /* 0x000e620000000400 */
[----:B--2---:R-:W-:-:S03]  /*2610*/  IMAD.IADD R58, R59, 0x1, R58 ;  /* 0x000000013b3a7824 */ /* 0x004fc600078e023a */
[----:B------:R-:W2:Y:S01]  /*2620*/  LDS.U16 R80, [R80] ;  /* 0x0000000050507984 */ /* 0x000ea20000000400 */
[----:B---3--:R-:W-:-:S03]  /*2630*/  IMAD.IADD R60, R61, 0x1, R60 ;  /* 0x000000013d3c7824 */ /* 0x008fc600078e023c */
[----:B------:R-:W3:Y:S01]  /*2640*/  LDS.U16 R82, [R82] ;  /* 0x0000000052527984 */ /* 0x000ee20000000400 */
[----:B----4-:R-:W-:-:S03]  /*2650*/  IMAD.IADD R62, R63, 0x1, R62 ;  /* 0x000000013f3e7824 */ /* 0x010fc600078e023e */
[----:B------:R-:W4:Y:S01]  /*2660*/  LDS.U16 R84, [R84] ;  /* 0x0000000054547984 */ /* 0x000f220000000400 */
[----:B------:R-:W-:-:S03]  /*2670*/  IMAD.IADD R64, R65, 0x1, R64 ;  /* 0x0000000141407824 */ /* 0x000fc600078e0240 */
[----:B------:R-:W4:Y:S01]  /*2680*/  LDS.U16 R86, [R86] ;  /* 0x0000000056567984 */ /* 0x000f220000000400 */
[----:B------:R-:W-:-:S03]  /*2690*/  IMAD.IADD R66, R67, 0x1, R66 ;  /* 0x0000000143427824 */ /* 0x000fc600078e0242 */
[----:B------:R-:W4:Y:S01]  /*26a0*/  LDS.U16 R88, [R88] ;  /* 0x0000000058587984 */ /* 0x000f220000000400 */
[----:B------:R-:W-:-:S03]  /*26b0*/  IMAD.IADD R68, R69, 0x1, R68 ;  /* 0x0000000145447824 */ /* 0x000fc600078e0244 */
[----:B------:R-:W4:Y:S01]  /*26c0*/  LDS.U16 R90, [R90] ;  /* 0x000000005a5a7984 */ /* 0x000f220000000400 */
[----:B------:R-:W-:Y:S02]  /*26d0*/  IMAD.IADD R70, R71, 0x1, R70 ;  /* 0x0000000147467824 */ /* 0x000fe400078e0246 */
[----:B------:R-:W-:Y:S02]  /*26e0*/  IMAD.IADD R72, R73, 0x1, R72 ;  /* 0x0000000149487824 */ /* 0x000fe400078e0248 */
[----:B------:R-:W-:Y:S02]  /*26f0*/  IMAD.IADD R74, R75, 0x1, R74 ;  /* 0x000000014b4a7824 */ /* 0x000fe400078e024a */
[----:B0-----:R-:W-:Y:S02]  /*2700*/  IMAD.IADD R76, R77, 0x1, R76 ;  /* 0x000000014d4c7824 */ /* 0x001fe400078e024c */
[----:B-1----:R-:W-:Y:S02]  /*2710*/  IMAD.IADD R78, R79, 0x1, R78 ;  /* 0x000000014f4e7824 */ /* 0x002fe400078e024e */
[----:B--2---:R-:W-:-:S02]  /*2720*/  IMAD.IADD R80, R81, 0x1, R80 ;  /* 0x0000000151507824 */ /* 0x004fc400078e0250 */
[----:B---3--:R-:W-:Y:S02]  /*2730*/  IMAD.IADD R82, R83, 0x1, R82 ;  /* 0x0000000153527824 */ /* 0x008fe400078e0252 */
[----:B----4-:R-:W-:Y:S02]  /*2740*/  IMAD.IADD R84, R85, 0x1, R84 ;  /* 0x0000000155547824 */ /* 0x010fe400078e0254 */
[----:B------:R-:W-:Y:S02]  /*2750*/  IMAD.IADD R86, R87, 0x1, R86 ;  /* 0x0000000157567824 */ /* 0x000fe400078e0256 */
[----:B------:R-:W-:Y:S02]  /*2760*/  IMAD.IADD R88, R89, 0x1, R88 ;  /* 0x0000000159587824 */ /* 0x000fe400078e0258 */
[----:B------:R-:W-:Y:S01]  /*2770*/  IMAD.IADD R90, R91, 0x1, R90 ;  /* 0x000000015b5a7824 */ /* 0x000fe200078e025a */
[----:B------:R-:W-:Y:S06]  /*2780*/  BAR.SYNC.DEFER_BLOCKING 0x0 ;  /* 0x0000000000007b1d */ /* 0x000fec0000010000 */
[----:B------:R-:W-:Y:S05]  /*2790*/  BRA.U UP0, `(.L_x_221) ;  /* 0x0000000500987547 */ /* 0x000fea000b800000 */
[----:B------:R-:W-:Y:S01]  /*27a0*/  LEA R4, R5, UR4, 0x2 ;  /* 0x0000000405047c11 */ /* 0x000fe2000f8e10ff */
[----:B------:R-:W-:Y:S01]  /*27b0*/  UIADD3 UR7, UPT, UPT, UR7, 0x6, URZ ;  /* 0x0000000607077890 */ /* 0x000fe2000fffe0ff */
[----:B------:R-:W-:Y:S01]  /*27c0*/  LEA R5, R56, UR4, 0x2 ;  /* 0x0000000438057c11 */ /* 0x000fe2000f8e10ff */
[----:B------:R-:W-:Y:S01]  /*27d0*/  UIADD3 UR5, UPT, UPT, UR5, -0x6, URZ ;  /* 0xfffffffa05057890 */ /* 0x000fe2000fffe0ff */
[----:B------:R-:W-:Y:S01]  /*27e0*/  LEA R6, R58, UR4, 0x2 ;  /* 0x000000043a067c11 */ /* 0x000fe2000f8e10ff */
[----:B------:R1:W-:Y:S01]  /*27f0*/  STS [R4], R29 ;  /* 0x0000001d04007388 */ /* 0x0003e20000000800 */
[----:B------:R-:W-:Y:S02]  /*2800*/  LEA R7, R60, UR4, 0x2 ;  /* 0x000000043c077c11 */ /* 0x000fe4000f8e10ff */
[----:B------:R-:W-:Y:S01]  /*2810*/  LEA R8, R62, UR4, 0x2 ;  /* 0x000000043e087c11 */ /* 0x000fe2000f8e10ff */
[----:B------:R1:W-:Y:S01]  /*2820*/  STS [R5], R30 ;  /* 0x0000001e05007388 */ /* 0x0003e20000000800 */
[----:B------:R-:W-:-:S02]  /*2830*/  LEA R9, R64, UR4, 0x2 ;  /* 0x0000000440097c11 */ /* 0x000fc4000f8e10ff */
[----:B------:R-:W-:Y:S01]  /*2840*/  LEA R10, R66, UR4, 0x2 ;  /* 0x00000004420a7c11 */ /* 0x000fe2000f8e10ff */
[----:B------:R1:W-:Y:S01]  /*2850*/  STS [R6], R31 ;  /* 0x0000001f06007388 */ /* 0x0003e20000000800 */
[----:B------:R-:W-:Y:S02]  /*2860*/  LEA R11, R68, UR4, 0x2 ;  /* 0x00000004440b7c11 */ /* 0x000fe4000f8e10ff */
        /* <DEDUP_REMOVED lines=16> */
[----:B------:R1:W-:Y:S04]  /*2970*/  STS [R52], R37 ;  /* 0x0000002534007388 */ /* 0x0003e80000000800 */
        /* <DEDUP_REMOVED lines=9> */
[----:B------:R1:W-:Y:S01]  /*2a10*/  STS [R64], R49 ;  /* 0x0000003140007388 */ /* 0x0003e20000000800 */
[----:B------:R-:W-:Y:S06]  /*2a20*/  BAR.SYNC.DEFER_BLOCKING 0x0 ;  /* 0x0000000000007b1d */ /* 0x000fec0000010000 */
[----:B------:R1:W2:Y:S04]  /*2a30*/  LDS R29, [R53] ;  /* 0x00000000351d7984 */ /* 0x0002a80000000800 */
[----:B------:R1:W3:Y:S04]  /*2a40*/  LDS R30, [R53+0x4] ;  /* 0x00000400351e7984 */ /* 0x0002e80000000800 */
[----:B------:R1:W4:Y:S04]  /*2a50*/  LDS R31, [R53+0x8] ;  /* 0x00000800351f7984 */ /* 0x0003280000000800 */
[----:B------:R1:W0:Y:S04]  /*2a60*/  LDS R32, [R53+0xc] ;  /* 0x00000c0035207984 */ /* 0x0002280000000800 */
        /* <DEDUP_REMOVED lines=14> */
[----:B------:R1:W0:Y:S01]  /*2b50*/  LDS R49, [R53+0x48] ;  /* 0x0000480035317984 */ /* 0x0002220000000800 */
[----:B------:R-:W-:Y:S06]  /*2b60*/  BAR.SYNC.DEFER_BLOCKING 0x0 ;  /* 0x0000000000007b1d */ /* 0x000fec0000010000 */
[----:B-----5:R1:W-:Y:S04]  /*2b70*/  STS [R4], R2 ;  /* 0x0000000204007388 */ /* 0x0203e80000000800 */
        /* <DEDUP_REMOVED lines=19> */
[----:B------:R1:W0:Y:S04]  /*2cb0*/  LDS R2, [R53] ;  /* 0x0000000035027984 */ /* 0x0002280000000800 */
        /* <DEDUP_REMOVED lines=19> */
[----:B--234-:R-:W-:Y:S05]  /*2df0*/  BRA `(.L_x_222) ;  /* 0xffffffdc00587947 */ /* 0x01cfea000383ffff */
.L_x_221:
[----:B------:R-:W-:Y:S01]  /*2e00*/  LEA R5, R5, UR4, 0x2 ;  /* 0x0000000405057c11 */ /* 0x000fe2000f8e10ff */
[----:B------:R-:W-:Y:S01]  /*2e10*/  IMAD R53, R0, -0x48, R53 ;  /* 0xffffffb800357824 */ /* 0x000fe200078e0235 */
[----:B------:R-:W-:Y:S01]  /*2e20*/  LEA R56, R56, UR4, 0x2 ;  /* 0x0000000438387c11 */ /* 0x000fe2000f8e10ff */
[----:B------:R-:W0:Y:S01]  /*2e30*/  LDCU.64 UR6, c[0x0][0x3a0] ;  /* 0x00007400ff0677ac */ /* 0x000e220008000a00 */
[----:B------:R-:W-:Y:S01]  /*2e40*/  LEA R58, R58, UR4, 0x2 ;  /* 0x000000043a3a7c11 */ /* 0x000fe2000f8e10ff */
[----:B------:R-:W-:Y:S01]  /*2e50*/  STS [R5], R29 ;  /* 0x0000001d05007388 */ /* 0x000fe20000000800 */
[----:B------:R-:W-:Y:S02]  /*2e60*/  LEA R60, R60, UR4, 0x2 ;  /* 0x000000043c3c7c11 */ /* 0x000fe4000f8e10ff */
[----:B------:R-:W-:Y:S01]  /*2e70*/  LEA R62, R62, UR4, 0x2 ;  /* 0x000000043e3e7c11 */ /* 0x000fe2000f8e10ff */
[----:B------:R-:W-:Y:S01]  /*2e80*/  STS [R56], R30 ;  /* 0x0000001e38007388 */ /* 0x000fe20000000800 */
[----:B------:R-:W-:-:S02]  /*2e90*/  LEA R64, R64, UR4, 0x2 ;  /* 0x0000000440407c11 */ /* 0x000fc4000f8e10ff */
[----:B------:R-:W-:Y:S01]  /*2ea0*/  LEA R66, R66, UR4, 0x2 ;  /* 0x0000000442427c11 */ /* 0x000fe2000f8e10ff */
[----:B------:R-:W-:Y:S01]  /*2eb0*/  STS [R58], R31 ;  /* 0x0000001f3a007388 */ /* 0x000fe20000000800 */
[----:B------:R-:W-:Y:S02]  /*2ec0*/  LEA R68, R68, UR4, 0x2 ;  /* 0x0000000444447c11 */ /* 0x000fe4000f8e10ff */
[----:B------:R-:W-:Y:S01]  /*2ed0*/  LEA R70, R70, UR4, 0x2 ;  /* 0x0000000446467c11 */ /* 0x000fe2000f8e10ff */
[----:B------:R-:W-:Y:S01]  /*2ee0*/  STS [R60], R32 ;  /* 0x000000203c007388 */ /* 0x000fe20000000800 */
[----:B------:R-:W-:Y:S02]  /*2ef0*/  LEA R72, R72, UR4, 0x2 ;  /* 0x0000000448487c11 */ /* 0x000fe4000f8e10ff */
[----:B------:R-:W-:Y:S01]  /*2f00*/  LEA R74, R74, UR4, 0x2 ;  /* 0x000000044a4a7c11 */ /* 0x000fe2000f8e10ff */
[----:B------:R-:W-:Y:S01]  /*2f10*/  STS [R62], R33 ;  /* 0x000000213e007388 */ /* 0x000fe20000000800 */
[----:B------:R-:W-:Y:S01]  /*2f20*/  LEA R76, R76, UR4, 0x2 ;  /* 0x000000044c4c7c11 */ /* 0x000fe2000f8e10ff */
[----:B0-----:R-:W-:Y:S01]  /*2f30*/  IMAD.U32 R4, RZ, RZ, UR7 ;  /* 0x00000007ff047e24 */ /* 0x001fe2000f8e00ff */
        /* <DEDUP_REMOVED lines=11> */
[----:B------:R-:W-:-:S03]  /*2ff0*/  ISETP.LT.U32.AND P2, PT, R0, UR6, PT ;  /* 0x0000000600007c0c */ /* 0x000fc6000bf41070 */
[----:B------:R-:W-:Y:S01]  /*3000*/  STS [R72], R38 ;  /* 0x0000002648007388 */ /* 0x000fe20000000800 */
[----:B------:R-:W-:-:S03]  /*3010*/  ISETP.GT.U32.AND.EX P2, PT, R4, RZ, PT, P2 ;  /* 0x000000ff0400720c */ /* 0x000fc60003f44120 */
[----:B------:R-:W-:Y:S04]  /*3020*/  STS [R74], R39 ;  /* 0x000000274a007388 */ /* 0x000fe80000000800 */
[----:B------:R-:W-:Y:S04]  /*3030*/  STS [R76], R40 ;  /* 0x000000284c007388 */ /* 0x000fe80000000800 */
[----:B------:R-:W-:Y:S04]  /*3040*/  STS [R78], R41 ;  /* 0x000000294e007388 */ /* 0x000fe80000000800 */
[----:B------:R-:W-:Y:S04]  /*3050*/  STS [R80], R43 ;  /* 0x0000002b50007388 */ /* 0x000fe80000000800 */
[----:B------:R-:W-:Y:S04]  /*3060*/  STS [R47], R44 ;  /* 0x0000002c2f007388 */ /* 0x000fe80000000800 */
[----:B------:R-:W-:Y:S04]  /*3070*/  STS [R84], R45 ;  /* 0x0000002d54007388 */ /* 0x000fe80000000800 */
[----:B------:R-:W-:Y:S04]  /*3080*/  STS [R51], R46 ;  /* 0x0000002e33007388 */ /* 0x000fe80000000800 */
[----:B------:R-:W-:Y:S04]  /*3090*/  STS [R88], R48 ;  /* 0x0000003058007388 */ /* 0x000fe80000000800 */
[----:B------:R-:W-:Y:S01]  /*30a0*/  STS [R90], R49 ;  /* 0x000000315a007388 */ /* 0x000fe20000000800 */
[----:B------:R-:W-:Y:S06]  /*30b0*/  BAR.SYNC.DEFER_BLOCKING 0x0 ;  /* 0x0000000000007b1d */ /* 0x000fec0000010000 */
[----:B------:R-:W0:Y:S04]  /*30c0*/  LDS R6, [R53] ;  /* 0x0000000035067984 */ /* 0x000e280000000800 */
[----:B------:R-:W1:Y:S04]  /*30d0*/  LDS R7, [R53+0x400] ;  /* 0x0004000035077984 */ /* 0x000e680000000800 */
[----:B------:R-:W2:Y:S04]  /*30e0*/  LDS R8, [R53+0x800] ;  /* 0x0008000035087984 */ /* 0x000ea80000000800 */
[----:B------:R-:W-:Y:S04]  /*30f0*/  LDS R9, [R53+0xc00] ;  /* 0x000c000035097984 */ /* 0x000fe80000000800 */
[----:B------:R-:W-:Y:S04]  /*3100*/  LDS R10, [R53+0x1000] ;  /* 0x00100000350a7984 */ /* 0x000fe80000000800 */
[----:B------:R-:W-:Y:S04]  /*3110*/  LDS R11, [R53+0x1400] ;  /* 0x00140000350b7984 */ /* 0x000fe80000000800 */
[----:B------:R-:W3:Y:S04]  /*3120*/  LDS R29, [R53+0x1800] ;  /* 0x00180000351d7984 */ /* 0x000ee80000000800 */
[----:B------:R-:W-:Y:S04]  /*3130*/  LDS R30, [R53+0x1c00] ;  /* 0x001c0000351e7984 */ /* 0x000fe80000000800 */
        /* <DEDUP_REMOVED lines=10> */
[----:B------:R-:W-:Y:S01]  /*31e0*/  LDS R41, [R53+0x4800] ;  /* 0x0048000035297984 */ /* 0x000fe20000000800 */
[----:B------:R-:W-:Y:S06]  /*31f0*/  BAR.SYNC.DEFER_BLOCKING 0x0 ;  /* 0x0000000000007b1d */ /* 0x000fec0000010000 */
[----:B-----5:R4:W-:Y:S04]  /*3200*/  STS [R5], R2 ;  /* 0x0000000205007388 */ /* 0x0209e80000000800 */
[----:B------:R0:W-:Y:S04]  /*3210*/  STS [R56], R3 ;  /* 0x0000000338007388 */ /* 0x0001e80000000800 */
[----:B------:R1:W-:Y:S01]  /*3220*/  STS [R58], R12 ;  /* 0x0000000c3a007388 */ /* 0x0003e20000000800 */
[----:B----4-:R-:W4:Y:S03]  /*3230*/  LDC.64 R4, c[0x0][0x398] ;  /* 0x0000e600ff047b82 */ /* 0x010f260000000a00 */
[----:B------:R-:W-:Y:S04]  /*3240*/  STS [R60], R13 ;  /* 0x0000000d3c007388 */ /* 0x000fe80000000800 */
[----:B------:R2:W-:Y:S01]  /*3250*/  STS [R62], R14 ;  /* 0x0000000e3e007388 */ /* 0x0005e20000000800 */
[----:B0-----:R-:W0:Y:S01]  /*3260*/  LDC.64 R2, c[0x0][0x388] ;  /* 0x0000e200ff027b82 */ /* 0x001e220000000a00 */
[----:B-1----:R-:W-:-:S02]  /*3270*/  VIADD R12, R0, 0x100 ;  /* 0x00000100000c7836 */ /* 0x002fc40000000000 */
[----:B------:R-:W-:Y:S04]  /*3280*/  STS [R64], R15 ;  /* 0x0000000f40007388 */ /* 0x000fe80000000800 */
[----:B------:R1:W-:Y:S01]  /*3290*/  STS [R66], R16 ;  /* 0x0000001042007388 */ /* 0x0003e20000000800 */
[----:B------:R-:W-:Y:S01]  /*32a0*/  ISETP.LT.U32.AND P4, PT, R12, UR6, PT ;  /* 0x000000060c007c0c */ /* 0x000fe2000bf81070 */
[C---:B--2---:R-:W-:Y:S01]  /*32b0*/  VIADD R14, R0.reuse, 0x200 ;  /* 0x00000200000e7836 */ /* 0x044fe20000000000 */
[----:B------:R-:W-:Y:S01]  /*32c0*/  LOP3.LUT R12, R0, 0x400, RZ, 0xfc, !PT ;  /* 0x00000400000c7812 */ /* 0x000fe200078efcff */
[----:B------:R-:W-:Y:S03]  /*32d0*/  STS [R68], R17 ;  /* 0x0000001144007388 */ /* 0x000fe60000000800 */
[----:B------:R-:W-:Y:S01]  /*32e0*/  ISETP.LT.U32.AND P3, PT, R14, UR6, PT ;  /* 0x000000060e007c0c */ /* 0x000fe2000bf61070 */
[----:B------:R-:W-:Y:S01]  /*32f0*/  STS [R70], R18 ;  /* 0x0000001246007388 */ /* 0x000fe20000000800 */
[----:B------:R-:W-:Y:S01]  /*3300*/  VIADD R14, R0, 0x500 ;  /* 0x00000500000e7836 */ /* 0x000fe20000000000 */
[----:B------:R-:W-:Y:S01]  /*3310*/  ISETP.LT.U32.AND P0, PT, R12, UR6, PT ;  /* 0x000000060c007c0c */ /* 0x000fe2000bf01070 */
[C---:B-1----:R-:W-:Y:S01]  /*3320*/  VIADD R16, R0.reuse, 0x300 ;  /* 0x0000030000107836 */ /* 0x042fe20000000000 */
[----:B------:R-:W-:Y:S01]  /*3330*/  STS [R72], R19 ;  /* 0x0000001348007388 */ /* 0x000fe20000000800 */
[----:B------:R-:W-:Y:S01]  /*3340*/  VIADD R12, R0, 0x600 ;  /* 0x00000600000c7836 */ /* 0x000fe20000000000 */
[----:B------:R-:W-:Y:S01]  /*3350*/  ISETP.LT.U32.AND P1, PT, R14, UR6, PT ;  /* 0x000000060e007c0c */ /* 0x000fe2000bf21070 */
[----:B------:R-:W-:Y:S01]  /*3360*/  IMAD.U32 R14, RZ, RZ, UR7 ;  /* 0x00000007ff0e7e24 */ /* 0x000fe2000f8e00ff */
[----:B------:R-:W-:Y:S01]  /*3370*/  STS [R74], R20 ;  /* 0x000000144a007388 */ /* 0x000fe20000000800 */
[----:B------:R-:W-:Y:S01]  /*3380*/  ISETP.LT.U32.AND P5, PT, R16, UR6, PT ;  /* 0x0000000610007c0c */ /* 0x000fe2000bfa1070 */
[----:B------:R-:W-:Y:S01]  /*3390*/  IMAD.U32 R16, RZ, RZ, UR7 ;  /* 0x00000007ff107e24 */ /* 0x000fe2000f8e00ff */
[----:B------:R-:W-:Y:S01]  /*33a0*/  ISETP.LT.U32.AND P6, PT, R12, UR6, PT ;  /* 0x000000060c007c0c */ /* 0x000fe2000bfc1070 */
[----:B------:R-:W-:Y:S01]  /*33b0*/  STS [R76], R21 ;  /* 0x000000154c007388 */ /* 0x000fe20000000800 */
[----:B0-----:R-:W-:Y:S01]  /*33c0*/  IMAD.WIDE.U32 R2, R0, 0x4, R2 ;  /* 0x0000000400027825 */ /* 0x001fe200078e0002 */
[----:B------:R-:W-:-:S02]  /*33d0*/  ISETP.GT.U32.AND.EX P3, PT, R14, RZ, PT, P3 ;  /* 0x000000ff0e00720c */ /* 0x000fc40003f64130 */
[----:B------:R-:W-:Y:S01]  /*33e0*/  STS [R78], R22 ;  /* 0x000000164e007388 */ /* 0x000fe20000000800 */
[----:B------:R-:W-:Y:S01]  /*33f0*/  ISETP.GT.U32.AND.EX P4, PT, R16, RZ, PT, P4 ;  /* 0x000000ff1000720c */ /* 0x000fe20003f84140 */
[----:B----4-:R-:W-:Y:S02]  /*3400*/  IMAD.WIDE.U32 R4, R0, 0x4, R4 ;  /* 0x0000000400047825 */ /* 0x010fe400078e0004 */
[----:B------:R0:W-:Y:S02]  /*3410*/  STS [R80], R23 ;  /* 0x0000001750007388 */ /* 0x0001e40000000800 */
[----:B------:R-:W-:Y:S02]  /*3420*/  IMAD.U32 R12, RZ, RZ, UR7 ;  /* 0x00000007ff0c7e24 */ /* 0x000fe4000f8e00ff */
[----:B------:R-:W-:Y:S03]  /*3430*/  STS [R47], R24 ;  /* 0x000000182f007388 */ /* 0x000fe60000000800 */
[----:B------:R-:W-:Y:S01]  /*3440*/  ISETP.GT.U32.AND.EX P5, PT, R12, RZ, PT, P5 ;  /* 0x000000ff0c00720c */ /* 0x000fe20003fa4150 */
[----:B------:R1:W-:Y:S01]  /*3450*/  STS [R84], R25 ;  /* 0x0000001954007388 */ /* 0x0003e20000000800 */
[----:B0-----:R-:W-:Y:S01]  /*3460*/  @P2 LOP3.LUT R23, R6, 0x80000000, RZ, 0x3c, !PT ;  /* 0x8000000006172812 */ /* 0x001fe200078e3cff */
[----:B------:R-:W-:-:S02]  /*3470*/  VIADD R6, R0, 0x700 ;  /* 0x0000070000067836 */ /* 0x000fc40000000000 */
[----:B------:R-:W-:Y:S04]  /*3480*/  STS [R51], R26 ;  /* 0x0000001a33007388 */ /* 0x000fe80000000800 */
[----:B------:R0:W-:Y:S01]  /*3490*/  STS [R88], R27 ;  /* 0x0000001b58007388 */ /* 0x0001e20000000800 */
[----:B-1----:R-:W-:-:S03]  /*34a0*/  @P4 LOP3.LUT R25, R7, 0x80000000, RZ, 0x3c, !PT ;  /* 0x8000000007194812 */ /* 0x002fc600078e3cff */
[----:B------:R-:W-:Y:S01]  /*34b0*/  STS [R90], R28 ;  /* 0x0000001c5a007388 */ /* 0x000fe20000000800 */
[----:B------:R-:W-:Y:S01]  /*34c0*/  BAR.SYNC.DEFER_BLOCKING 0x0 ;  /* 0x0000000000007b1d */ /* 0x000fe20000010000 */
[----:B0-----:R-:W-:Y:S01]  /*34d0*/  @P3 LOP3.LUT R27, R8, 0x80000000, RZ, 0x3c, !PT ;  /* 0x80000000081b3812 */ /* 0x001fe200078e3cff */
[----:B------:R-:W-:-:S05]  /*34e0*/  IMAD.U32 R8, RZ, RZ, UR7 ;  /* 0x00000007ff087e24 */ /* 0x000fca000f8e00ff */
[C---:B------:R-:W-:Y:S02]  /*34f0*/  ISETP.GT.U32.AND.EX P1, PT, R8.reuse, RZ, PT, P1 ;  /* 0x000000ff0800720c */ /* 0x040fe40003f24110 */
[----:B------:R-:W-:-:S13]  /*3500*/  ISETP.GT.U32.AND.EX P6, PT, R8, RZ, PT, P6 ;  /* 0x000000ff0800720c */ /* 0x000fda0003fc4160 */
[----:B---3--:R-:W-:Y:S01]  /*3510*/  @P6 LOP3.LUT R29, R29, 0x80000000, RZ, 0x3c, !PT ;  /* 0x800000001d1d6812 */ /* 0x008fe200078e3cff */
[----:B------:R-:W0:Y:S04]  /*3520*/  @P2 LDS R43, [R53] ;  /* 0x00000000352b2984 */ /* 0x000e280000000800 */
[----:B------:R-:W1:Y:S04]  /*3530*/  LDS R13, [R53+0x400] ;  /* 0x00040000350d7984 */ /* 0x000e680000000800 */
[----:B------:R-:W2:Y:S04]  /*3540*/  LDS R15, [R53+0x800] ;  /* 0x00080000350f7984 */ /* 0x000ea80000000800 */
[----:B------:R-:W3:Y:S04]  /*3550*/  LDS R17, [R53+0xc00] ;  /* 0x000c000035117984 */ /* 0x000ee80000000800 */
[----:B------:R-:W4:Y:S04]  /*3560*/  LDS R19, [R53+0x1000] ;  /* 0x0010000035137984 */ /* 0x000f280000000800 */
[----:B------:R-:W-:Y:S04]  /*3570*/  @P2 STG.E desc[UR8][R2.64], R23 ;  /* 0x0000001702002986 */ /* 0x000fe8000c101908 */
[----:B------:R-:W4:Y:S04]  /*3580*/  LDS R21, [R53+0x1400] ;  /* 0x0014000035157984 */ /* 0x000f280000000800 */
[----:B------:R-:W4:Y:S04]  /*3590*/  LDS R7, [R53+0x1800] ;  /* 0x0018000035077984 */ /* 0x000f280000000800 */
[----:B------:R-:W4:Y:S04]  /*35a0*/  LDS R23, [R53+0x1c00] ;  /* 0x001c000035177984 */ /* 0x000f280000000800 */
[----:B0-----:R0:W-:Y:S01]  /*35b0*/  @P2 STG.E desc[UR8][R4.64], R43 ;  /* 0x0000002b04002986 */ /* 0x0011e2000c101908 */
[----:B------:R-:W-:Y:S01]  /*35c0*/  ISETP.LT.U32.AND P2, PT, R6, UR6, PT ;  /* 0x0000000606007c0c */ /* 0x000fe2000bf41070 */
[----:B------:R-:W-:-:S02]  /*35d0*/  IMAD.U32 R6, RZ, RZ, UR7 ;  /* 0x00000007ff067e24 */ /* 0x000fc4000f8e00ff */
[----:B------:R2:W-:Y:S01]  /*35e0*/  @P4 STG.E desc[UR8][R2.64+0x400], R25 ;  /* 0x0004001902004986 */ /* 0x0005e2000c101908 */
[----:B------:R-:W-:Y:S02]  /*35f0*/  ISETP.GT.U32.AND.EX P2, PT, R8, RZ, PT, P2 ;  /* 0x000000ff0800720c */ /* 0x000fe40003f44120 */
[----:B------:R-:W-:Y:S01]  /*3600*/  ISETP.GT.U32.AND.EX P0, PT, R6, RZ, PT, P0 ;  /* 0x000000ff0600720c */ /* 0x000fe20003f04100 */
[----:B-1----:R-:W-:Y:S01]  /*3610*/  @P4 STG.E desc[UR8][R4.64+0x400], R13 ;  /* 0x0004000d04004986 */ /* 0x002fe2000c101908 */
[----:B------:R-:W-:Y:S02]  /*3620*/  LOP3.LUT R6, R0, 0x800, RZ, 0xfc, !PT ;  /* 0x0000080000067812 */ /* 0x000fe400078efcff */
[----:B0-----:R-:W-:Y:S01]  /*3630*/  @P5 LOP3.LUT R43, R9, 0x80000000, RZ, 0x3c, !PT ;  /* 0x80000000092b5812 */ /* 0x001fe200078e3cff */
[----:B------:R-:W-:Y:S01]  /*3640*/  @P3 STG.E desc[UR8][R2.64+0x800], R27 ;  /* 0x0008001b02003986 */ /* 0x000fe2000c101908 */
[----:B------:R-:W-:Y:S01]  /*3650*/  ISETP.LT.U32.AND P4, PT, R6, UR6, PT ;  /* 0x0000000606007c0c */ /* 0x000fe2000bf81070 */
[----:B------:R-:W-:-:S02]  /*3660*/  VIADD R6, R0, 0x900 ;  /* 0x0000090000067836 */ /* 0x000fc40000000000 */
[----:B------:R-:W0:Y:S04]  /*3670*/  LDS R9, [R53+0x2000] ;  /* 0x0020000035097984 */ /* 0x000e280000000800 */
[----:B--2---:R-:W-:Y:S01]  /*3680*/  @P0 LOP3.LUT R25, R10, 0x80000000, RZ, 0x3c, !PT ;  /* 0x800000000a190812 */ /* 0x004fe200078e3cff */
[----:B------:R-:W-:Y:S01]  /*3690*/  @P3 STG.E desc[UR8][R4.64+0x800], R15 ;  /* 0x0008000f04003986 */ /* 0x000fe2000c101908 */
[----:B------:R-:W-:Y:S01]  /*36a0*/  ISETP.LT.U32.AND P3, PT, R6, UR6, PT ;  /* 0x0000000606007c0c */ /* 0x000fe2000bf61070 */
[----:B------:R-:W-:Y:S02]  /*36b0*/  VIADD R6, R0, 0xa00 ;  /* 0x00000a0000067836 */ /* 0x000fe40000000000 */
[----:B------:R-:W-:Y:S01]  /*36c0*/  @P5 STG.E desc[UR8][R2.64+0xc00], R43 ;  /* 0x000c002b02005986 */ /* 0x000fe2000c101908 */
[----:B------:R-:W-:Y:S01]  /*36d0*/  ISETP.GT.U32.AND.EX P3, PT, R8, RZ, PT, P3 ;  /* 0x000000ff0800720c */ /* 0x000fe20003f64130 */
[----:B------:R-:W-:-:S02]  /*36e0*/  IMAD.U32 R10, RZ, RZ, UR7 ;  /* 0x00000007ff0a7e24 */ /* 0x000fc4000f8e00ff */
[----:B---3--:R1:W-:Y:S01]  /*36f0*/  @P5 STG.E desc[UR8][R4.64+0xc00], R17 ;  /* 0x000c001104005986 */ /* 0x0083e2000c101908 */
[----:B------:R-:W-:Y:S01]  /*3700*/  ISETP.LT.U32.AND P5, PT, R6, UR6, PT ;  /* 0x0000000606007c0c */ /* 0x000fe2000bfa1070 */
[----:B------:R-:W-:Y:S02]  /*3710*/  VIADD R6, R0, 0xb00 ;  /* 0x00000b0000067836 */ /* 0x000fe40000000000 */
[----:B------:R-:W2:Y:S01]  /*3720*/  LDS R13, [R53+0x2400] ;  /* 0x00240000350d7984 */ /* 0x000ea20000000800 */
[----:B------:R-:W-:-:S03]  /*3730*/  ISETP.GT.U32.AND.EX P5, PT, R8, RZ, PT, P5 ;  /* 0x000000ff0800720c */ /* 0x000fc60003fa4150 */
[----:B------:R-:W-:Y:S04]  /*3740*/  @P0 STG.E desc[UR8][R2.64+0x1000], R25 ;  /* 0x0010001902000986 */ /* 0x000fe8000c101908 */
[----:B----4-:R3:W-:Y:S01]  /*3750*/  @P0 STG.E desc[UR8][R4.64+0x1000], R19 ;  /* 0x0010001304000986 */ /* 0x0107e2000c101908 */
[----:B-1----:R-:W-:Y:S02]  /*3760*/  @P1 LOP3.LUT R17, R11, 0x80000000, RZ, 0x3c, !PT ;  /* 0x800000000b111812 */ /* 0x002fe400078e3cff */
[----:B------:R-:W-:Y:S01]  /*3770*/  ISETP.LT.U32.AND P0, PT, R6, UR6, PT ;  /* 0x0000000606007c0c */ /* 0x000fe2000bf01070 */
[----:B------:R-:W1:Y:S01]  /*3780*/  LDS R11, [R53+0x2800] ;  /* 0x00280000350b7984 */ /* 0x000e620000000800 */
[----:B------:R-:W-:Y:S01]  /*3790*/  IMAD.U32 R6, RZ, RZ, UR7 ;  /* 0x00000007ff067e24 */ /* 0x000fe2000f8e00ff */
[----:B------:R-:W-:-:S02]  /*37a0*/  @P5 LOP3.LUT R33, R33, 0x80000000, RZ, 0x3c, !PT ;  /* 0x8000000021215812 */ /* 0x000fc400078e3cff */
[----:B------:R-:W4:Y:S01]  /*37b0*/  LDS R15, [R53+0x2c00] ;  /* 0x002c0000350f7984 */ /* 0x000f220000000800 */
[----:B------:R-:W-:Y:S02]  /*37c0*/  ISETP.GT.U32.AND.EX P0, PT, R8, RZ, PT, P0 ;  /* 0x000000ff0800720c */ /* 0x000fe40003f04100 */
[----:B------:R-:W-:Y:S01]  /*37d0*/  ISETP.GT.U32.AND.EX P4, PT, R6, RZ, PT, P4 ;  /* 0x000000ff0600720c */ /* 0x000fe20003f84140 */
[----:B------:R-:W-:Y:S01]  /*37e0*/  @P1 STG.E desc[UR8][R2.64+0x1400], R17 ;  /* 0x0014001102001986 */ /* 0x000fe2000c101908 */
[----:B------:R-:W-:Y:S02]  /*37f0*/  LOP3.LUT R6, R0, 0xc00, RZ, 0xfc, !PT ;  /* 0x00000c0000067812 */ /* 0x000fe400078efcff */
[----:B---3--:R-:W-:Y:S01]  /*3800*/  @P2 LOP3.LUT R19, R30, 0x80000000, RZ, 0x3c, !PT ;  /* 0x800000001e132812 */ /* 0x008fe200078e3cff */
[----:B------:R-:W-:Y:S01]  /*3810*/  @P1 STG.E desc[UR8][R4.64+0x1400], R21 ;  /* 0x0014001504001986 */ /* 0x000fe2000c101908 */
[----:B------:R-:W-:Y:S01]  /*3820*/  ISETP.LT.U32.AND P1, PT, R6, UR6, PT ;  /* 0x0000000606007c0c */ /* 0x000fe2000bf21070 */
[----:B------:R-:W-:Y:S01]  /*3830*/  VIADD R6, R0, 0xd00 ;  /* 0x00000d0000067836 */ /* 0x000fe20000000000 */
[----:B------:R-:W-:Y:S01]  /*3840*/  @P3 LOP3.LUT R25, R32, 0x80000000, RZ, 0x3c, !PT ;  /* 0x8000000020193812 */ /* 0x000fe200078e3cff */
[----:B------:R-:W-:Y:S01]  /*3850*/  @P6 STG.E desc[UR8][R2.64+0x1800], R29 ;  /* 0x0018001d02006986 */ /* 0x000fe2000c101908 */
[----:B------:R-:W-:-:S03]  /*3860*/  ISETP.GT.U32.AND.EX P1, PT, R8, RZ, PT, P1 ;  /* 0x000000ff0800720c */ /* 0x000fc60003f24110 */
[----:B------:R-:W-:Y:S01]  /*3870*/  @P6 STG.E desc[UR8][R4.64+0x1800], R7 ;  /* 0x0018000704006986 */ /* 0x000fe2000c101908 */
[----:B------:R-:W-:Y:S01]  /*3880*/  ISETP.LT.U32.AND P6, PT, R6, UR6, PT ;  /* 0x0000000606007c0c */ /* 0x000fe2000bfc1070 */
[----:B------:R-:W-:Y:S01]  /*3890*/  VIADD R6, R0, 0xe00 ;  /* 0x00000e0000067836 */ /* 0x000fe20000000000 */
[----:B------:R-:W-:Y:S01]  /*38a0*/  @P4 LOP3.LUT R31, R31, 0x80000000, RZ, 0x3c, !PT ;  /* 0x800000001f1f4812 */ /* 0x000fe200078e3cff */
[----:B------:R-:W3:Y:S01]  /*38b0*/  LDS R7, [R53+0x3000] ;  /* 0x0030000035077984 */ /* 0x000ee20000000800 */
[----:B------:R-:W-:-:S03]  /*38c0*/  ISETP.GT.U32.AND.EX P6, PT, R10, RZ, PT, P6 ;  /* 0x000000ff0a00720c */ /* 0x000fc60003fc4160 */
[----:B------:R-:W-:Y:S02]  /*38d0*/  @P2 STG.E desc[UR8][R2.64+0x1c00], R19 ;  /* 0x001c001302002986 */ /* 0x000fe4000c101908 */
[----:B------:R-:W-:Y:S02]  /*38e0*/  @P1 LOP3.LUT R35, R35, 0x80000000, RZ, 0x3c, !PT ;  /* 0x8000000023231812 */ /* 0x000fe400078e3cff */
[----:B------:R-:W3:Y:S04]  /*38f0*/  LDS R17, [R53+0x3400] ;  /* 0x0034000035117984 */ /* 0x000ee80000000800 */
[----:B------:R-:W-:Y:S01]  /*3900*/  @P2 STG.E desc[UR8][R4.64+0x1c00], R23 ;  /* 0x001c001704002986 */ /* 0x000fe2000c101908 */
[----:B------:R-:W-:Y:S01]  /*3910*/  ISETP.LT.U32.AND P2, PT, R6, UR6, PT ;  /* 0x0000000606007c0c */ /* 0x000fe2000bf41070 */
[----:B------:R-:W-:-:S02]  /*3920*/  VIADD R6, R0, 0xf00 ;  /* 0x00000f0000067836 */ /* 0x000fc40000000000 */
[----:B------:R-:W-:Y:S01]  /*3930*/  @P4 STG.E desc[UR8][R2.64+0x2000], R31 ;  /* 0x0020001f02004986 */ /* 0x000fe2000c101908 */
[----:B------:R-:W-:-:S03]  /*3940*/  ISETP.GT.U32.AND.EX P2, PT, R12, RZ, PT, P2 ;  /* 0x000000ff0c00720c */ /* 0x000fc60003f44120 */
[----:B------:R-:W3:Y:S04]  /*3950*/  LDS R19, [R53+0x3800] ;  /* 0x0038000035137984 */ /* 0x000ee80000000800 */
[----:B0-----:R-:W-:Y:S01]  /*3960*/  @P4 STG.E desc[UR8][R4.64+0x2000], R9 ;  /* 0x0020000904004986 */ /* 0x001fe2000c101908 */
[----:B------:R-:W-:Y:S02]  /*3970*/  ISETP.LT.U32.AND P4, PT, R6, UR6, PT ;  /* 0x0000000606007c0c */ /* 0x000fe4000bf81070 */
[----:B------:R-:W-:Y:S01]  /*3980*/  LOP3.LUT R6, R0, 0x1000, RZ, 0xfc, !PT ;  /* 0x0000100000067812 */ /* 0x000fe200078efcff */
[----:B------:R-:W0:Y:S02]  /*3990*/  LDS R9, [R53+0x3c00] ;  /* 0x003c000035097984 */ /* 0x000e240000000800 */
[----:B------:R-:W-:-:S02]  /*39a0*/  @P2 LOP3.LUT R37, R37, 0x80000000, RZ, 0x3c, !PT ;  /* 0x8000000025252812 */ /* 0x000fc400078e3cff */
[----:B------:R-:W0:Y:S04]  /*39b0*/  LDS R21, [R53+0x4000] ;  /* 0x0040000035157984 */ /* 0x000e280000000800 */
[----:B------:R-:W0:Y:S04]  /*39c0*/  LDS R23, [R53+0x4400] ;  /* 0x0044000035177984 */ /* 0x000e280000000800 */
[----:B------:R-:W-:Y:S04]  /*39d0*/  @P3 STG.E desc[UR8][R2.64+0x2400], R25 ;  /* 0x0024001902003986 */ /* 0x000fe8000c101908 */
[----:B--2---:R2:W-:Y:S01]  /*39e0*/  @P3 STG.E desc[UR8][R4.64+0x2400], R13 ;  /* 0x0024000d04003986 */ /* 0x0045e2000c101908 */
[----:B------:R-:W-:Y:S01]  /*39f0*/  ISETP.LT.U32.AND P3, PT, R6, UR6, PT ;  /* 0x0000000606007c0c */ /* 0x000fe2000bf61070 */
[----:B------:R-:W-:-:S02]  /*3a00*/  VIADD R6, R0, 0x1100 ;  /* 0x0000110000067836 */ /* 0x000fc40000000000 */
[----:B------:R-:W-:Y:S01]  /*3a10*/  @P5 STG.E desc[UR8][R2.64+0x2800], R33 ;  /* 0x0028002102005986 */ /* 0x000fe2000c101908 */
[----:B------:R-:W-:Y:S01]  /*3a20*/  VIADD R0, R0, 0x1200 ;  /* 0x0000120000007836 */ /* 0x000fe20000000000 */
[----:B------:R-:W-:Y:S02]  /*3a30*/  ISETP.GT.U32.AND.EX P3, PT, R8, RZ, PT, P3 ;  /* 0x000000ff0800720c */ /* 0x000fe40003f64130 */
[----:B-1----:R1:W-:Y:S01]  /*3a40*/  @P5 STG.E desc[UR8][R4.64+0x2800], R11 ;  /* 0x0028000b04005986 */ /* 0x0023e2000c101908 */
[----:B------:R-:W-:Y:S01]  /*3a50*/  ISETP.LT.U32.AND P5, PT, R6, UR6, PT ;  /* 0x0000000606007c0c */ /* 0x000fe2000bfa1070 */
[----:B------:R-:W-:Y:S01]  /*3a60*/  IMAD.U32 R6, RZ, RZ, UR7 ;  /* 0x00000007ff067e24 */ /* 0x000fe2000f8e00ff */
[----:B--2---:R-:W-:-:S04]  /*3a70*/  @P0 LOP3.LUT R13, R34, 0x80000000, RZ, 0x3c, !PT ;  /* 0x80000000220d0812 */ /* 0x004fc800078e3cff */
[----:B------:R-:W-:Y:S01]  /*3a80*/  ISETP.GT.U32.AND.EX P4, PT, R6, RZ, PT, P4 ;  /* 0x000000ff0600720c */ /* 0x000fe20003f84140 */
[----:B------:R2:W-:Y:S03]  /*3a90*/  @P0 STG.E desc[UR8][R2.64+0x2c00], R13 ;  /* 0x002c000d02000986 */ /* 0x0005e6000c101908 */
[----:B------:R-:W-:Y:S01]  /*3aa0*/  @P3 LOP3.LUT R39, R39, 0x80000000, RZ, 0x3c, !PT ;  /* 0x8000000027273812 */ /* 0x000fe200078e3cff */
[----:B----4-:R4:W-:Y:S01]  /*3ab0*/  @P0 STG.E desc[UR8][R4.64+0x2c00], R15 ;  /* 0x002c000f04000986 */ /* 0x0109e2000c101908 */
[----:B------:R-:W-:Y:S01]  /*3ac0*/  ISETP.LT.U32.AND P0, PT, R0, UR6, PT ;  /* 0x0000000600007c0c */ /* 0x000fe2000bf01070 */
[----:B------:R-:W-:Y:S01]  /*3ad0*/  IMAD.U32 R0, RZ, RZ, UR7 ;  /* 0x00000007ff007e24 */ /* 0x000fe2000f8e00ff */
[----:B-1----:R-:W-:Y:S01]  /*3ae0*/  @P6 LOP3.LUT R11, R36, 0x80000000, RZ, 0x3c, !PT ;  /* 0x80000000240b6812 */ /* 0x002fe200078e3cff */
[----:B------:R1:W-:Y:S01]  /*3af0*/  @P1 STG.E desc[UR8][R2.64+0x3000], R35 ;  /* 0x0030002302001986 */ /* 0x0003e2000c101908 */
[----:B------:R-:W-:-:S02]  /*3b00*/  ISETP.GT.U32.AND.EX P0, PT, R6, RZ, PT, P0 ;  /* 0x000000ff0600720c */ /* 0x000fc40003f04100 */
[----:B------:R-:W-:Y:S01]  /*3b10*/  ISETP.GT.U32.AND.EX P5, PT, R0, RZ, PT, P5 ;  /* 0x000000ff0000720c */ /* 0x000fe20003fa4150 */
[----:B---3--:R1:W-:Y:S01]  /*3b20*/  @P1 STG.E desc[UR8][R4.64+0x3000], R7 ;  /* 0x0030000704001986 */ /* 0x0083e2000c101908 */
[----:B--2---:R-:W-:-:S03]  /*3b30*/  @P4 LOP3.LUT R13, R38, 0x80000000, RZ, 0x3c, !PT ;  /* 0x80000000260d4812 */ /* 0x004fc600078e3cff */
[----:B------:R1:W-:Y:S04]  /*3b40*/  @P6 STG.E desc[UR8][R2.64+0x3400], R11 ;  /* 0x0034000b02006986 */ /* 0x0003e8000c101908 */
[----:B------:R1:W-:Y:S04]  /*3b50*/  @P6 STG.E desc[UR8][R4.64+0x3400], R17 ;  /* 0x0034001104006986 */ /* 0x0003e8000c101908 */
[----:B------:R1:W-:Y:S01]  /*3b60*/  @P2 STG.E desc[UR8][R2.64+0x3800], R37 ;  /* 0x0038002502002986 */ /* 0x0003e2000c101908 */
[----:B----4-:R-:W-:-:S03]  /*3b70*/  @P5 LOP3.LUT R15, R40, 0x80000000, RZ, 0x3c, !PT ;  /* 0x80000000280f5812 */ /* 0x010fc600078e3cff */
[----:B------:R1:W-:Y:S04]  /*3b80*/  @P2 STG.E desc[UR8][R4.64+0x3800], R19 ;  /* 0x0038001304002986 */ /* 0x0003e8000c101908 */
[----:B------:R1:W-:Y:S04]  /*3b90*/  @P4 STG.E desc[UR8][R2.64+0x3c00], R13 ;  /* 0x003c000d02004986 */ /* 0x0003e8000c101908 */
[----:B0-----:R1:W-:Y:S04]  /*3ba0*/  @P4 STG.E desc[UR8][R4.64+0x3c00], R9 ;  /* 0x003c000904004986 */ /* 0x0013e8000c101908 */
[----:B------:R1:W-:Y:S04]  /*3bb0*/  @P3 STG.E desc[UR8][R2.64+0x4000], R39 ;  /* 0x0040002702003986 */ /* 0x0003e8000c101908 */
[----:B------:R1:W-:Y:S04]  /*3bc0*/  @P3 STG.E desc[UR8][R4.64+0x4000], R21 ;  /* 0x0040001504003986 */ /* 0x0003e8000c101908 */
[----:B------:R1:W-:Y:S04]  /*3bd0*/  @P5 STG.E desc[UR8][R2.64+0x4400], R15 ;  /* 0x0044000f02005986 */ /* 0x0003e8000c101908 */
[----:B------:R1:W-:Y:S01]  /*3be0*/  @P5 STG.E desc[UR8][R4.64+0x4400], R23 ;  /* 0x0044001704005986 */ /* 0x0003e2000c101908 */
[----:B------:R-:W-:Y:S05]  /*3bf0*/  @!P0 EXIT ;  /* 0x000000000000894d */ /* 0x000fea0003800000 */
[----:B------:R-:W0:Y:S01]  /*3c00*/  LDS R53, [R53+0x4800] ;  /* 0x0048000035357984 */ /* 0x000e220000000800 */
[----:B------:R-:W-:-:S05]  /*3c10*/  LOP3.LUT R41, R41, 0x80000000, RZ, 0x3c, !PT ;  /* 0x8000000029297812 */ /* 0x000fca00078e3cff */
[----:B------:R-:W-:Y:S04]  /*3c20*/  STG.E desc[UR8][R2.64+0x4800], R41 ;  /* 0x0048002902007986 */ /* 0x000fe8000c101908 */
[----:B0-----:R-:W-:Y:S01]  /*3c30*/  STG.E desc[UR8][R4.64+0x4800], R53 ;  /* 0x0048003504007986 */ /* 0x001fe2000c101908 */
[----:B------:R-:W-:Y:S05]  /*3c40*/  EXIT ;  /* 0x000000000000794d */ /* 0x000fea0003800000 */
.L_x_223:
        /* <DEDUP_REMOVED lines=11> */
.L_x_374:


//--------------------- .text._ZN3cub18CUB_300001_SM_10006detail8for_each13static_kernelINS2_12policy_hub_t12policy_500_tElNS2_12op_wrapper_tIlN6thrust24THRUST_300001_SM_1000_NS6system6detail7generic6detail21binary_search_functorIPiNSC_18binary_search_lessENSC_3ubfEEENS8_12zip_iteratorIN4cuda3std3__45tupleIJNS8_6detail15normal_iteratorINS8_7pointerIiNS8_8cuda_cub5par_tENS8_11use_defaultESS_EEEENSO_INSP_IlSR_SS_SS_EEEEEEEEEEEEEvT0_T1_ --------------------------
	.section	.text._ZN3cub18CUB_300001_SM_10006detail8for_each13static_kernelINS2_12policy_hub_t12policy_500_tElNS2_12op_wrapper_tIlN6thrust24THRUST_300001_SM_1000_NS6system6detail7generic6detail21binary_search_functorIPiNSC_18binary_search_lessENSC_3ubfEEENS8_12zip_iteratorIN4cuda3std3__45tupleIJNS8_6detail15normal_iteratorINS8_7pointerIiNS8_8cuda_cub5par_tENS8_11use_defaultESS_EEEENSO_INSP_IlSR_SS_SS_EEEEEEEEEEEEEvT0_T1_,"ax",@progbits
	.align	128
        .global         _ZN3cub18CUB_300001_SM_10006detail8for_each13static_kernelINS2_12policy_hub_t12policy_500_tElNS2_12op_wrapper_tIlN6thrust24THRUST_300001_SM_1000_NS6system6detail7generic6detail21binary_search_functorIPiNSC_18binary_search_lessENSC_3ubfEEENS8_12zip_iteratorIN4cuda3std3__45tupleIJNS8_6detail15normal_iteratorINS8_7pointerIiNS8_8cuda_cub5par_tENS8_11use_defaultESS_EEEENSO_INSP_IlSR_SS_SS_EEEEEEEEEEEEEvT0_T1_
        .type           _ZN3cub18CUB_300001_SM_10006detail8for_each13static_kernelINS2_12policy_hub_t12policy_500_tElNS2_12op_wrapper_tIlN6thrust24THRUST_300001_SM_1000_NS6system6detail7generic6detail21binary_search_functorIPiNSC_18binary_search_lessENSC_3ubfEEENS8_12zip_iteratorIN4cuda3std3__45tupleIJNS8_6detail15normal_iteratorINS8_7pointerIiNS8_8cuda_cub5par_tENS8_11use_defaultESS_EEEENSO_INSP_IlSR_SS_SS_EEEEEEEEEEEEEvT0_T1_,@function
        .size           _ZN3cub18CUB_300001_SM_10006detail8for_each13static_kernelINS2_12policy_hub_t12policy_500_tElNS2_12op_wrapper_tIlN6thrust24THRUST_300001_SM_1000_NS6system6detail7generic6detail21binary_search_functorIPiNSC_18binary_search_lessENSC_3ubfEEENS8_12zip_iteratorIN4cuda3std3__45tupleIJNS8_6detail15normal_iteratorINS8_7pointerIiNS8_8cuda_cub5par_tENS8_11use_defaultESS_EEEENSO_INSP_IlSR_SS_SS_EEEEEEEEEEEEEvT0_T1_,(.L_x_375 - _ZN3cub18CUB_300001_SM_10006detail8for_each13static_kernelINS2_12policy_hub_t12policy_500_tElNS2_12op_wrapper_tIlN6thrust24THRUST_300001_SM_1000_NS6system6detail7generic6detail21binary_search_functorIPiNSC_18binary_search_lessENSC_3ubfEEENS8_12zip_iteratorIN4cuda3std3__45tupleIJNS8_6detail15normal_iteratorINS8_7pointerIiNS8_8cuda_cub5par_tENS8_11use_defaultESS_EEEENSO_INSP_IlSR_SS_SS_EEEEEEEEEEEEEvT0_T1_)
        .other          _ZN3cub18CUB_300001_SM_10006detail8for_each13static_kernelINS2_12policy_hub_t12policy_500_tElNS2_12op_wrapper_tIlN6thrust24THRUST_300001_SM_1000_NS6system6detail7generic6detail21binary_search_functorIPiNSC_18binary_search_lessENSC_3ubfEEENS8_12zip_iteratorIN4cuda3std3__45tupleIJNS8_6detail15normal_iteratorINS8_7pointerIiNS8_8cuda_cub5par_tENS8_11use_defaultESS_EEEENSO_INSP_IlSR_SS_SS_EEEEEEEEEEEEEvT0_T1_,@"STO_CUDA_ENTRY STV_DEFAULT"
_ZN3cub18CUB_300001_SM_10006detail8for_each13static_kernelINS2_12policy_hub_t12policy_500_tElNS2_12op_wrapper_tIlN6thrust24THRUST_300001_SM_1000_NS6system6detail7generic6detail21binary_search_functorIPiNSC_18binary_search_lessENSC_3ubfEEENS8_12zip_iteratorIN4cuda3std3__45tupleIJNS8_6detail15normal_iteratorINS8_7pointerIiNS8_8cuda_cub5par_tENS8_11use_defaultESS_EEEENSO_INSP_IlSR_SS_SS_EEEEEEEEEEEEEvT0_T1_:
.text._ZN3cub18CUB_300001_SM_10006detail8for_each13static_kernelINS2_12policy_hub_t12policy_500_tElNS2_12op_wrapper_tIlN6thrust24THRUST_300001_SM_1000_NS6system6detail7generic6detail21binary_search_functorIPiNSC_18binary_search_lessENSC_3ubfEEENS8_12zip_iteratorIN4cuda3std3__45tupleIJNS8_6detail15normal_iteratorINS8_7pointerIiNS8_8cuda_cub5par_tENS8_11use_defaultESS_EEEENSO_INSP_IlSR_SS_SS_EEEEEEEEEEEEEvT0_T1_:
[----:B------:R-:W-:Y:S08]  /*0000*/  LDC R1, c[0x0][0x37c] ;  /* 0x0000df00ff017b82 */ /* 0x000ff00000000800 */
[----:B------:R-:W0:Y:S01]  /*0010*/  S2UR UR4, SR_CTAID.X ;  /* 0x00000000000479c3 */ /* 0x000e220000002500 */
[----:B------:R-:W1:Y:S01]  /*0020*/  LDCU.64 UR6, c[0x0][0x380] ;  /* 0x00007000ff0677ac */ /* 0x000e620008000a00 */
[----:B------:R-:W2:Y:S01]  /*0030*/  LDCU.64 UR10, c[0x0][0x358] ;  /* 0x00006b00ff0a77ac */ /* 0x000ea20008000a00 */
[----:B0-----:R-:W-:-:S04]  /*0040*/  UIMAD.WIDE.U32 UR4, UR4, 0x200, URZ ;  /* 0x00000200040478a5 */ /* 0x001fc8000f8e00ff */
[----:B-1----:R-:W-:-:S04]  /*0050*/  UIADD3 UR6, UP0, UPT, -UR4, UR6, URZ ;  /* 0x0000000604067290 */ /* 0x002fc8000ff1e1ff */
[----:B------:R-:W-:Y:S02]  /*0060*/  UIADD3.X UR7, UPT, UPT, ~UR5, UR7, URZ, UP0, !UPT ;  /* 0x0000000705077290 */ /* 0x000fe400087fe5ff */
[----:B------:R-:W-:-:S04]  /*0070*/  UISETP.GE.U32.AND UP0, UPT, UR6, 0x200, UPT ;  /* 0x000002000600788c */ /* 0x000fc8000bf06070 */
[----:B------:R-:W-:-:S09]  /*0080*/  UISETP.GE.AND.EX UP0, UPT, UR7, URZ, UPT, UP0 ;  /* 0x000000ff0700728c */ /* 0x000fd2000bf06300 */
[----:B--2---:R-:W-:Y:S05]  /*0090*/  BRA.U !UP0, `(.L_x_224) ;  /* 0x0000000508607547 */ /* 0x004fea000b800000 */
[----:B------:R-:W0:Y:S01]  /*00a0*/  LDCU.64 UR6, c[0x0][0x3a0] ;  /* 0x00007400ff0677ac */ /* 0x000e220008000a00 */
[----:B------:R-:W1:Y:S01]  /*00b0*/  S2R R0, SR_TID.X ;  /* 0x0000000000007919 */ /* 0x000e620000002100 */
[----:B------:R-:W0:Y:S02]  /*00c0*/  LDCU.64 UR8, c[0x0][0x398] ;  /* 0x00007300ff0877ac */ /* 0x000e240008000a00 */
[----:B0-----:R-:W-:-:S04]  /*00d0*/  UIADD3 UR6, UP0, UPT, UR6, -UR8, URZ ;  /* 0x8000000806067290 */ /* 0x001fc8000ff1e0ff */
[----:B------:R-:W-:-:S04]  /*00e0*/  UIADD3.X UR7, UPT, UPT, UR7, ~UR9, URZ, UP0, !UPT ;  /* 0x8000000907077290 */ /* 0x000fc800087fe4ff */
[----:B------:R-:W-:Y:S02]  /*00f0*/  USHF.R.S64 UR6, UR6, 0x2, UR7 ;  /* 0x0000000206067899 */ /* 0x000fe40008001007 */
[----:B------:R-:W-:Y:S02]  /*0100*/  USHF.R.S32.HI UR7, URZ, 0x2, UR7 ;  /* 0x00000002ff077899 */ /* 0x000fe40008011407 */
[----:B------:R-:W-:-:S04]  /*0110*/  UISETP.GE.U32.AND UP0, UPT, UR6, 0x1, UPT ;  /* 0x000000010600788c */ /* 0x000fc8000bf06070 */
[----:B------:R-:W-:-:S09]  /*0120*/  UISETP.GE.AND.EX UP0, UPT, UR7, URZ, UPT, UP0 ;  /* 0x000000ff0700728c */ /* 0x000fd2000bf06300 */
[----:B-1----:R-:W-:Y:S05]  /*0130*/  BRA.U !UP0, `(.L_x_225) ;  /* 0x0000000508187547 */ /* 0x002fea000b800000 */
[----:B------:R-:W0:Y:S01]  /*0140*/  LDCU.64 UR12, c[0x0][0x388] ;  /* 0x00007100ff0c77ac */ /* 0x000e220008000a00 */
[----:B------:R-:W-:-:S05]  /*0150*/  IADD3 R3, P0, PT, R0, UR4, RZ ;  /* 0x0000000400037c10 */ /* 0x000fca000ff1e0ff */
[----:B------:R-:W-:Y:S01]  /*0160*/  IMAD.X R4, RZ, RZ, UR5, P0 ;  /* 0x00000005ff047e24 */ /* 0x000fe200080e06ff */
[----:B------:R-:W1:Y:S01]  /*0170*/  LDCU.64 UR4, c[0x0][0x390] ;  /* 0x00007200ff0477ac */ /* 0x000e620008000a00 */
[----:B0-----:R-:W-:-:S04]  /*0180*/  LEA R6, P0, R3, UR12, 0x2 ;  /* 0x0000000c03067c11 */ /* 0x001fc8000f8010ff */
[----:B------:R-:W-:-:S05]  /*0190*/  LEA.HI.X R7, R3, UR13, R4, 0x2, P0 ;  /* 0x0000000d03077c11 */ /* 0x000fca00080f1404 */
[----:B------:R0:W5:Y:S01]  /*01a0*/  LDG.E R5, desc[UR10][R6.64] ;  /* 0x0000000a06057981 */ /* 0x000162000c1e1900 */
[C---:B-1----:R-:W-:Y:S01]  /*01b0*/  LEA R2, P0, R3.reuse, UR4, 0x3 ;  /* 0x0000000403027c11 */ /* 0x042fe2000f8018ff */
[----:B------:R-:W-:Y:S01]  /*01c0*/  IMAD.U32 R0, RZ, RZ, UR6 ;  /* 0x00000006ff007e24 */ /* 0x000fe2000f8e00ff */
[----:B------:R-:W-:Y:S01]  /*01d0*/  BSSY.RECONVERGENT B0, `(.L_x_226) ;  /* 0x000001b000007945 */ /* 0x000fe20003800200 */
[----:B------:R-:W-:Y:S02]  /*01e0*/  CS2R R16, SRZ ;  /* 0x0000000000107805 */ /* 0x000fe4000001ff00 */
[----:B------:R-:W-:Y:S01]  /*01f0*/  LEA.HI.X R3, R3, UR5, R4, 0x3, P0 ;  /* 0x0000000503037c11 */ /* 0x000fe200080f1c04 */
[----:B------:R-:W-:Y:S02]  /*0200*/  IMAD.U32 R4, RZ, RZ, UR7 ;  /* 0x00000007ff047e24 */ /* 0x000fe4000f8e00ff */
[----:B------:R-:W-:Y:S02]  /*0210*/  IMAD.MOV.U32 R15, RZ, RZ, R0 ;  /* 0x000000ffff0f7224 */ /* 0x000fe400078e0000 */
[----:B0-----:R-:W-:-:S07]  /*0220*/  IMAD.MOV.U32 R14, RZ, RZ, R4 ;  /* 0x000000ffff0e7224 */ /* 0x001fce00078e0004 */
.L_x_227:
[----:B------:R-:W-:-:S05]  /*0230*/  IADD3 R12, P0, PT, -R16, R15, RZ ;  /* 0x0000000f100c7210 */ /* 0x000fca0007f1e1ff */
[----:B------:R-:W-:-:S05]  /*0240*/  IMAD.X R13, R14, 0x1, ~R17, P0 ;  /* 0x000000010e0d7824 */ /* 0x000fca00000e0e11 */
[----:B------:R-:W-:-:S05]  /*0250*/  LEA.HI R12, P0, R13, R12, RZ, 0x1 ;  /* 0x0000000c0d0c7211 */ /* 0x000fca00078108ff */
[----:B------:R-:W-:-:S05]  /*0260*/  IMAD.X R13, RZ, RZ, R13, P0 ;  /* 0x000000ffff0d7224 */ /* 0x000fca00000e060d */
[--C-:B------:R-:W-:Y:S02]  /*0270*/  SHF.R.S64 R12, R12, 0x1, R13.reuse ;  /* 0x000000010c0c7819 */ /* 0x100fe4000000100d */
[----:B------:R-:W-:Y:S02]  /*0280*/  SHF.R.S32.HI R13, RZ, 0x1, R13 ;  /* 0x00000001ff0d7819 */ /* 0x000fe4000001140d */
[----:B------:R-:W-:-:S05]  /*0290*/  IADD3 R12, P0, PT, R16, R12, RZ ;  /* 0x0000000c100c7210 */ /* 0x000fca0007f1e0ff */
[----:B------:R-:W-:Y:S01]  /*02a0*/  IMAD.X R13, R17, 0x1, R13, P0 ;  /* 0x00000001110d7824 */ /* 0x000fe200000e060d */
[----:B------:R-:W-:-:S04]  /*02b0*/  LEA R8, P0, R12, UR8, 0x2 ;  /* 0x000000080c087c11 */ /* 0x000fc8000f8010ff */
[----:B------:R-:W-:-:S05]  /*02c0*/  LEA.HI.X R9, R12, UR9, R13, 0x2, P0 ;  /* 0x000000090c097c11 */ /* 0x000fca00080f140d */
[----:B------:R-:W2:Y:S01]  /*02d0*/  LDG.E R8, desc[UR10][R8.64] ;  /* 0x0000000a08087981 */ /* 0x000ea2000c1e1900 */
[----:B------:R-:W-:-:S05]  /*02e0*/  IADD3 R10, P1, PT, R12, 0x1, RZ ;  /* 0x000000010c0a7810 */ /* 0x000fca0007f3e0ff */
[----:B------:R-:W-:Y:S01]  /*02f0*/  IMAD.X R11, RZ, RZ, R13, P1 ;  /* 0x000000ffff0b7224 */ /* 0x000fe200008e060d */
[----:B--2--5:R-:W-:-:S04]  /*0300*/  ISETP.GE.AND P0, PT, R5, R8, PT ;  /* 0x000000080500720c */ /* 0x024fc80003f06270 */
[----:B------:R-:W-:Y:S02]  /*0310*/  SEL R15, R12, R15, !P0 ;  /* 0x0000000f0c0f7207 */ /* 0x000fe40004000000 */
[----:B------:R-:W-:Y:S02]  /*0320*/  SEL R16, R16, R10, !P0 ;  /* 0x0000000a10107207 */ /* 0x000fe40004000000 */
[----:B------:R-:W-:Y:S02]  /*0330*/  SEL R14, R13, R14, !P0 ;  /* 0x0000000e0d0e7207 */ /* 0x000fe40004000000 */
[----:B------:R-:W-:Y:S02]  /*0340*/  SEL R17, R17, R11, !P0 ;  /* 0x0000000b11117207 */ /* 0x000fe40004000000 */
[----:B------:R-:W-:-:S04]  /*0350*/  ISETP.GE.U32.AND P0, PT, R16, R15, PT ;  /* 0x0000000f1000720c */ /* 0x000fc80003f06070 */
[----:B------:R-:W-:-:S13]  /*0360*/  ISETP.GE.AND.EX P0, PT, R17, R14, PT, P0 ;  /* 0x0000000e1100720c */ /* 0x000fda0003f06300 */
[----:B------:R-:W-:Y:S05]  /*0370*/  @!P0 BRA `(.L_x_227) ;  /* 0xfffffffc00ac8947 */ /* 0x000fea000383ffff */
[----:B------:R-:W-:Y:S05]  /*0380*/  BSYNC.RECONVERGENT B0 ;  /* 0x0000000000007941 */ /* 0x000fea0003800200 */
.L_x_226:
[----:B------:R-:W-:Y:S02]  /*0390*/  IMAD.MOV.U32 R8, RZ, RZ, R16 ;  /* 0x000000ffff087224 */ /* 0x000fe400078e0010 */
[----:B------:R-:W-:-:S05]  /*03a0*/  IMAD.MOV.U32 R9, RZ, RZ, R17 ;  /* 0x000000ffff097224 */ /* 0x000fca00078e0011 */
[----:B------:R0:W-:Y:S04]  /*03b0*/  STG.E.64 desc[UR10][R2.64], R8 ;  /* 0x0000000802007986 */ /* 0x0001e8000c101b0a */
[----:B------:R0:W5:Y:S01]  /*03c0*/  LDG.E R5, desc[UR10][R6.64+0x400] ;  /* 0x0004000a06057981 */ /* 0x000162000c1e1900 */
[----:B------:R-:W-:Y:S01]  /*03d0*/  BSSY.RECONVERGENT B0, `(.L_x_228) ;  /* 0x0000018000007945 */ /* 0x000fe20003800200 */
[----:B------:R-:W-:Y:S02]  /*03e0*/  IMAD.MOV.U32 R13, RZ, RZ, RZ ;  /* 0x000000ffff0d7224 */ /* 0x000fe400078e00ff */
[----:B------:R-:W-:-:S07]  /*03f0*/  IMAD.MOV.U32 R15, RZ, RZ, RZ ;  /* 0x000000ffff0f7224 */ /* 0x000fce00078e00ff */
.L_x_229:
[----:B------:R-:W-:-:S05]  /*0400*/  IADD3 R11, P0, PT, R0, -R13, RZ ;  /* 0x8000000d000b7210 */ /* 0x000fca0007f1e0ff */
[----:B------:R-:W-:-:S05]  /*0410*/  IMAD.X R10, R4, 0x1, ~R15, P0 ;  /* 0x00000001040a7824 */ /* 0x000fca00000e0e0f */
[----:B------:R-:W-:-:S05]  /*0420*/  LEA.HI R11, P0, R10, R11, RZ, 0x1 ;  /* 0x0000000b0a0b7211 */ /* 0x000fca00078108ff */
[----:B------:R-:W-:-:S05]  /*0430*/  IMAD.X R10, RZ, RZ, R10, P0 ;  /* 0x000000ffff0a7224 */ /* 0x000fca00000e060a */
[--C-:B------:R-:W-:Y:S02]  /*0440*/  SHF.R.S64 R11, R11, 0x1, R10.reuse ;  /* 0x000000010b0b7819 */ /* 0x100fe4000000100a */
[----:B------:R-:W-:Y:S02]  /*0450*/  SHF.R.S32.HI R10, RZ, 0x1, R10 ;  /* 0x00000001ff0a7819 */ /* 0x000fe4000001140a */
[----:B------:R-:W-:-:S05]  /*0460*/  IADD3 R11, P0, PT, R13, R11, RZ ;  /* 0x0000000b0d0b7210 */ /* 0x000fca0007f1e0ff */
[----:B------:R-:W-:Y:S01]  /*0470*/  IMAD.X R10, R15, 0x1, R10, P0 ;  /* 0x000000010f0a7824 */ /* 0x000fe200000e060a */
[----:B0-----:R-:W-:-:S04]  /*0480*/  LEA R6, P0, R11, UR8, 0x2 ;  /* 0x000000080b067c11 */ /* 0x001fc8000f8010ff */
        /* <DEDUP_REMOVED lines=13> */
.L_x_228:
[----:B------:R-:W-:Y:S02]  /*0560*/  IMAD.MOV.U32 R4, RZ, RZ, R13 ;  /* 0x000000ffff047224 */ /* 0x000fe400078e000d */
[----:B------:R-:W-:-:S05]  /*0570*/  IMAD.MOV.U32 R5, RZ, RZ, R15 ;  /* 0x000000ffff057224 */ /* 0x000fca00078e000f */
[----:B------:R-:W-:Y:S01]  /*0580*/  STG.E.64 desc[UR10][R2.64+0x800], R4 ;  /* 0x0008000402007986 */ /* 0x000fe2000c101b0a */
[----:B------:R-:W-:Y:S05]  /*0590*/  EXIT ;  /* 0x000000000000794d */ /* 0x000fea0003800000 */
.L_x_225:
[----:B------:R-:W0:Y:S01]  /*05a0*/  LDCU.64 UR6, c[0x0][0x390] ;  /* 0x00007200ff0677ac */ /* 0x000e220008000a00 */
[----:B------:R-:W-:-:S05]  /*05b0*/  IADD3 R0, P0, PT, R0, UR4, RZ ;  /* 0x0000000400007c10 */ /* 0x000fca000ff1e0ff */
[----:B------:R-:W-:Y:S01]  /*05c0*/  IMAD.X R3, RZ, RZ, UR5, P0 ;  /* 0x00000005ff037e24 */ /* 0x000fe200080e06ff */
[----:B0-----:R-:W-:-:S04]  /*05d0*/  LEA R2, P0, R0, UR6, 0x3 ;  /* 0x0000000600027c11 */ /* 0x001fc8000f8018ff */
[----:B------:R-:W-:-:S05]  /*05e0*/  LEA.HI.X R3, R0, UR7, R3, 0x3, P0 ;  /* 0x0000000700037c11 */ /* 0x000fca00080f1c03 */
[----:B------:R-:W-:Y:S04]  /*05f0*/  STG.E.64 desc[UR10][R2.64], RZ ;  /* 0x000000ff02007986 */ /* 0x000fe8000c101b0a */
[----:B------:R-:W-:Y:S01]  /*0600*/  STG.E.64 desc[UR10][R2.64+0x800], RZ ;  /* 0x000800ff02007986 */ /* 0x000fe2000c101b0a */
[----:B------:R-:W-:Y:S05]  /*0610*/  EXIT ;  /* 0x000000000000794d */ /* 0x000fea0003800000 */
.L_x_224:
[----:B------:R-:W0:Y:S01]  /*0620*/  LDCU.64 UR8, c[0x0][0x3a0] ;  /* 0x00007400ff0877ac */ /* 0x000e220008000a00 */
[----:B------:R-:W1:Y:S01]  /*0630*/  S2R R5, SR_TID.X ;  /* 0x0000000000057919 */ /* 0x000e620000002100 */
[----:B------:R-:W0:Y:S01]  /*0640*/  LDCU.64 UR12, c[0x0][0x398] ;  /* 0x00007300ff0c77ac */ /* 0x000e220008000a00 */
[----:B------:R-:W-:Y:S02]  /*0650*/  USHF.R.S32.HI UR7, URZ, 0x1f, UR6 ;  /* 0x0000001fff077899 */ /* 0x000fe40008011406 */
[----:B0-----:R-:W-:-:S04]  /*0660*/  UIADD3 UR8, UP0, UPT, UR8, -UR12, URZ ;  /* 0x8000000c08087290 */ /* 0x001fc8000ff1e0ff */
[----:B------:R-:W-:-:S04]  /*0670*/  UIADD3.X UR9, UPT, UPT, UR9, ~UR13, URZ, UP0, !UPT ;  /* 0x8000000d09097290 */ /* 0x000fc800087fe4ff */
[----:B------:R-:W-:Y:S02]  /*0680*/  USHF.R.S64 UR8, UR8, 0x2, UR9 ;  /* 0x0000000208087899 */ /* 0x000fe40008001009 */
[----:B------:R-:W-:Y:S02]  /*0690*/  USHF.R.S32.HI UR9, URZ, 0x2, UR9 ;  /* 0x00000002ff097899 */ /* 0x000fe40008011409 */
[----:B------:R-:W-:-:S04]  /*06a0*/  UISETP.GE.U32.AND UP0, UPT, UR8, 0x1, UPT ;  /* 0x000000010800788c */ /* 0x000fc8000bf06070 */
[----:B------:R-:W-:-:S09]  /*06b0*/  UISETP.GE.AND.EX UP0, UPT, UR9, URZ, UPT, UP0 ;  /* 0x000000ff0900728c */ /* 0x000fd2000bf06300 */
[----:B-1----:R-:W-:Y:S05]  /*06c0*/  BRA.U !UP0, `(.L_x_230) ;  /* 0x0000000508687547 */ /* 0x002fea000b800000 */
[----:B------:R-:W-:Y:S01]  /*06d0*/  IMAD.U32 R0, RZ, RZ, UR7 ;  /* 0x00000007ff007e24 */ /* 0x000fe2000f8e00ff */
[----:B------:R-:W-:Y:S01]  /*06e0*/  ISETP.LT.U32.AND P0, PT, R5, UR6, PT ;  /* 0x0000000605007c0c */ /* 0x000fe2000bf01070 */
[----:B------:R-:W-:Y:S01]  /*06f0*/  IMAD.U32 R4, RZ, RZ, UR9 ;  /* 0x00000009ff047e24 */ /* 0x000fe2000f8e00ff */
[----:B------:R-:W-:Y:S02]  /*0700*/  BSSY.RECONVERGENT B0, `(.L_x_231) ;  /* 0x000002b000007945 */ /* 0x000fe40003800200 */
[----:B------:R-:W-:Y:S01]  /*0710*/  ISETP.GT.AND.EX P0, PT, R0, RZ, PT, P0 ;  /* 0x000000ff0000720c */ /* 0x000fe20003f04300 */
[----:B------:R-:W-:-:S12]  /*0720*/  IMAD.U32 R0, RZ, RZ, UR8 ;  /* 0x00000008ff007e24 */ /* 0x000fd8000f8e00ff */
[----:B------:R-:W-:Y:S05]  /*0730*/  @!P0 BRA `(.L_x_232) ;  /* 0x00000000009c8947 */ /* 0x000fea0003800000 */
[----:B------:R-:W0:Y:S01]  /*0740*/  LDCU.64 UR8, c[0x0][0x388] ;  /* 0x00007100ff0877ac */ /* 0x000e220008000a00 */
[----:B------:R-:W-:-:S05]  /*0750*/  IADD3 R3, P0, PT, R5, UR4, RZ ;  /* 0x0000000405037c10 */ /* 0x000fca000ff1e0ff */
[----:B------:R-:W-:Y:S01]  /*0760*/  IMAD.X R10, RZ, RZ, UR5, P0 ;  /* 0x00000005ff0a7e24 */ /* 0x000fe200080e06ff */
[----:B0-----:R-:W-:-:S04]  /*0770*/  LEA R6, P0, R3, UR8, 0x2 ;  /* 0x0000000803067c11 */ /* 0x001fc8000f8010ff */
[----:B------:R-:W-:Y:S01]  /*0780*/  LEA.HI.X R7, R3, UR9, R10, 0x2, P0 ;  /* 0x0000000903077c11 */ /* 0x000fe200080f140a */
[----:B------:R-:W0:Y:S04]  /*0790*/  LDCU.64 UR8, c[0x0][0x390] ;  /* 0x00007200ff0877ac */ /* 0x000e280008000a00 */
[----:B------:R1:W5:Y:S01]  /*07a0*/  LDG.E R8, desc[UR10][R6.64] ;  /* 0x0000000a06087981 */ /* 0x000362000c1e1900 */
[----:B------:R-:W-:Y:S01]  /*07b0*/  BSSY.RECONVERGENT B1, `(.L_x_233) ;  /* 0x000001c000017945 */ /* 0x000fe20003800200 */
[----:B------:R-:W-:Y:S02]  /*07c0*/  IMAD.MOV.U32 R15, RZ, RZ, RZ ;  /* 0x000000ffff0f7224 */ /* 0x000fe400078e00ff */
[----:B------:R-:W-:Y:S02]  /*07d0*/  IMAD.MOV.U32 R16, RZ, RZ, RZ ;  /* 0x000000ffff107224 */ /* 0x000fe400078e00ff */
[----:B------:R-:W-:-:S02]  /*07e0*/  IMAD.MOV.U32 R14, RZ, RZ, R0 ;  /* 0x000000ffff0e7224 */ /* 0x000fc400078e0000 */
[----:B------:R-:W-:Y:S01]  /*07f0*/  IMAD.MOV.U32 R13, RZ, RZ, R4 ;  /* 0x000000ffff0d7224 */ /* 0x000fe200078e0004 */
[----:B0-----:R-:W-:-:S04]  /*0800*/  LEA R2, P0, R3, UR8, 0x3 ;  /* 0x0000000803027c11 */ /* 0x001fc8000f8018ff */
[----:B-1----:R-:W-:-:S09]  /*0810*/  LEA.HI.X R3, R3, UR9, R10, 0x3, P0 ;  /* 0x0000000903037c11 */ /* 0x002fd200080f1c0a */
.L_x_234:
        /* <DEDUP_REMOVED lines=9> */
[----:B------:R-:W-:-:S06]  /*08b0*/  LEA.HI.X R7, R11, UR13, R12, 0x2, P0 ;  /* 0x0000000d0b077c11 */ /* 0x000fcc00080f140c */
        /* <DEDUP_REMOVED lines=12> */
.L_x_233:
[----:B------:R-:W-:Y:S02]  /*0980*/  IMAD.MOV.U32 R6, RZ, RZ, R15 ;  /* 0x000000ffff067224 */ /* 0x000fe400078e000f */
[----:B------:R-:W-:-:S05]  /*0990*/  IMAD.MOV.U32 R7, RZ, RZ, R16 ;  /* 0x000000ffff077224 */ /* 0x000fca00078e0010 */
[----:B------:R0:W-:Y:S02]  /*09a0*/  STG.E.64 desc[UR10][R2.64], R6 ;  /* 0x0000000602007986 */ /* 0x0001e4000c101b0a */
.L_x_232:
[----:B------:R-:W-:Y:S05]  /*09b0*/  BSYNC.RECONVERGENT B0 ;  /* 0x0000000000007941 */ /* 0x000fea0003800200 */
.L_x_231:
[----:B0-----:R-:W-:Y:S02]  /*09c0*/  VIADD R2, R5, 0x100 ;  /* 0x0000010005027836 */ /* 0x001fe40000000000 */
[----:B------:R-:W-:-:S03]  /*09d0*/  IMAD.U32 R3, RZ, RZ, UR7 ;  /* 0x00000007ff037e24 */ /* 0x000fc6000f8e00ff */
[----:B------:R-:W-:-:S04]  /*09e0*/  ISETP.LT.U32.AND P0, PT, R2, UR6, PT ;  /* 0x0000000602007c0c */ /* 0x000fc8000bf01070 */
[----:B------:R-:W-:-:S13]  /*09f0*/  ISETP.GT.AND.EX P0, PT, R3, RZ, PT, P0 ;  /* 0x000000ff0300720c */ /* 0x000fda0003f04300 */
[----:B------:R-:W-:Y:S05]  /*0a00*/  @!P0 EXIT ;  /* 0x000000000000894d */ /* 0x000fea0003800000 */
        /* <DEDUP_REMOVED lines=8> */
[----:B------:R-:W-:Y:S01]  /*0a90*/  BSSY.RECONVERGENT B0, `(.L_x_235) ;  /* 0x0000019000007945 */ /* 0x000fe20003800200 */
[----:B------:R-:W-:Y:S02]  /*0aa0*/  IMAD.MOV.U32 R13, RZ, RZ, RZ ;  /* 0x000000ffff0d7224 */ /* 0x000fe400078e00ff */
[----:B------:R-:W-:Y:S01]  /*0ab0*/  LEA.HI.X R3, R3, UR5, R8, 0x3, P0 ;  /* 0x0000000503037c11 */ /* 0x000fe200080f1c08 */
[----:B------:R-:W-:-:S08]  /*0ac0*/  IMAD.MOV.U32 R15, RZ, RZ, RZ ;  /* 0x000000ffff0f7224 */ /* 0x000fd000078e00ff */
.L_x_236:
        /* <DEDUP_REMOVED lines=22> */
.L_x_235:
[----:B------:R-:W-:Y:S02]  /*0c30*/  IMAD.MOV.U32 R4, RZ, RZ, R13 ;  /* 0x000000ffff047224 */ /* 0x000fe400078e000d */
[----:B------:R-:W-:-:S05]  /*0c40*/  IMAD.MOV.U32 R5, RZ, RZ, R15 ;  /* 0x000000ffff057224 */ /* 0x000fca00078e000f */
[----:B------:R-:W-:Y:S01]  /*0c50*/  STG.E.64 desc[UR10][R2.64+0x800], R4 ;  /* 0x0008000402007986 */ /* 0x000fe2000c101b0a */
[----:B------:R-:W-:Y:S05]  /*0c60*/  EXIT ;  /* 0x000000000000794d */ /* 0x000fea0003800000 */
.L_x_230:
[----:B------:R-:W0:Y:S01]  /*0c70*/  LDCU.64 UR8, c[0x0][0x390] ;  /* 0x00007200ff0877ac */ /* 0x000e220008000a00 */
[----:B------:R-:W-:Y:S01]  /*0c80*/  IMAD.U32 R2, RZ, RZ, UR7 ;  /* 0x00000007ff027e24 */ /* 0x000fe2000f8e00ff */
[C---:B------:R-:W-:Y:S02]  /*0c90*/  IADD3 R0, P1, PT, R5.reuse, UR4, RZ ;  /* 0x0000000405007c10 */ /* 0x040fe4000ff3e0ff */
[C---:B------:R-:W-:Y:S01]  /*0ca0*/  ISETP.LT.U32.AND P0, PT, R5.reuse, UR6, PT ;  /* 0x0000000605007c0c */ /* 0x040fe2000bf01070 */
[----:B------:R-:W-:Y:S02]  /*0cb0*/  VIADD R5, R5, 0x100 ;  /* 0x0000010005057836 */ /* 0x000fe40000000000 */
[----:B------:R-:W-:Y:S01]  /*0cc0*/  IMAD.X R3, RZ, RZ, UR5, P1 ;  /* 0x00000005ff037e24 */ /* 0x000fe200088e06ff */
[----:B------:R-:W-:Y:S02]  /*0cd0*/  ISETP.GT.AND.EX P0, PT, R2, RZ, PT, P0 ;  /* 0x000000ff0200720c */ /* 0x000fe40003f04300 */
[----:B------:R-:W-:-:S02]  /*0ce0*/  ISETP.LT.U32.AND P1, PT, R5, UR6, PT ;  /* 0x0000000605007c0c */ /* 0x000fc4000bf21070 */
[----:B0-----:R-:W-:-:S04]  /*0cf0*/  LEA R2, P2, R0, UR8, 0x3 ;  /* 0x0000000800027c11 */ /* 0x001fc8000f8418ff */
[----:B------:R-:W-:Y:S01]  /*0d00*/  LEA.HI.X R3, R0, UR9, R3, 0x3, P2 ;  /* 0x0000000900037c11 */ /* 0x000fe200090f1c03 */
[----:B------:R-:W-:-:S04]  /*0d10*/  IMAD.U32 R0, RZ, RZ, UR7 ;  /* 0x00000007ff007e24 */ /* 0x000fc8000f8e00ff */
[----:B------:R0:W-:Y:S01]  /*0d20*/  @P0 STG.E.64 desc[UR10][R2.64], RZ ;  /* 0x000000ff02000986 */ /* 0x0001e2000c101b0a */
[----:B------:R-:W-:-:S13]  /*0d30*/  ISETP.GT.AND.EX P1, PT, R0, RZ, PT, P1 ;  /* 0x000000ff0000720c */ /* 0x000fda0003f24310 */
[----:B0-----:R-:W-:Y:S05]  /*0d40*/  @!P1 EXIT ;  /* 0x000000000000994d */ /* 0x001fea0003800000 */
[----:B------:R-:W-:Y:S01]  /*0d50*/  STG.E.64 desc[UR10][R2.64+0x800], RZ ;  /* 0x000800ff02007986 */ /* 0x000fe2000c101b0a */
[----:B------:R-:W-:Y:S05]  /*0d60*/  EXIT ;  /* 0x000000000000794d */ /* 0x000fea0003800000 */
.L_x_237:
        /* <DEDUP_REMOVED lines=9> */
.L_x_375:


//--------------------- .text._ZN3cub18CUB_300001_SM_10006detail8for_each13static_kernelINS2_12policy_hub_t12policy_500_tElNS2_12op_wrapper_tIlN6thrust24THRUST_300001_SM_1000_NS6system6detail7generic6detail21binary_search_functorIPiNSC_18binary_search_lessENSC_3lbfEEENS8_12zip_iteratorIN4cuda3std3__45tupleIJNS8_6detail15normal_iteratorINS8_7pointerIiNS8_8cuda_cub5par_tENS8_11use_defaultESS_EEEENSO_INSP_IlSR_SS_SS_EEEEEEEEEEEEEvT0_T1_ --------------------------
	.section	.text._ZN3cub18CUB_300001_SM_10006detail8for_each13static_kernelINS2_12policy_hub_t12policy_500_tElNS2_12op_wrapper_tIlN6thrust24THRUST_300001_SM_1000_NS6system6detail7generic6detail21binary_search_functorIPiNSC_18binary_search_lessENSC_3lbfEEENS8_12zip_iteratorIN4cuda3std3__45tupleIJNS8_6detail15normal_iteratorINS8_7pointerIiNS8_8cuda_cub5par_tENS8_11use_defaultESS_EEEENSO_INSP_IlSR_SS_SS_EEEEEEEEEEEEEvT0_T1_,"ax",@progbits
	.align	128
        .global         _ZN3cub18CUB_300001_SM_10006detail8for_each13static_kernelINS2_12policy_hub_t12policy_500_tElNS2_12op_wrapper_tIlN6thrust24THRUST_300001_SM_1000_NS6system6detail7generic6detail21binary_search_functorIPiNSC_18binary_search_lessENSC_3lbfEEENS8_12zip_iteratorIN4cuda3std3__45tupleIJNS8_6detail15normal_iteratorINS8_7pointerIiNS8_8cuda_cub5par_tENS8_11use_defaultESS_EEEENSO_INSP_IlSR_SS_SS_EEEEEEEEEEEEEvT0_T1_
        .type           _ZN3cub18CUB_300001_SM_10006detail8for_each13static_kernelINS2_12policy_hub_t12policy_500_tElNS2_12op_wrapper_tIlN6thrust24THRUST_300001_SM_1000_NS6system6detail7generic6detail21binary_search_functorIPiNSC_18binary_search_lessENSC_3lbfEEENS8_12zip_iteratorIN4cuda3std3__45tupleIJNS8_6detail15normal_iteratorINS8_7pointerIiNS8_8cuda_cub5par_tENS8_11use_defaultESS_EEEENSO_INSP_IlSR_SS_SS_EEEEEEEEEEEEEvT0_T1_,@function
        .size           _ZN3cub18CUB_300001_SM_10006detail8for_each13static_kernelINS2_12policy_hub_t12policy_500_tElNS2_12op_wrapper_tIlN6thrust24THRUST_300001_SM_1000_NS6system6detail7generic6detail21binary_search_functorIPiNSC_18binary_search_lessENSC_3lbfEEENS8_12zip_iteratorIN4cuda3std3__45tupleIJNS8_6detail15normal_iteratorINS8_7pointerIiNS8_8cuda_cub5par_tENS8_11use_defaultESS_EEEENSO_INSP_IlSR_SS_SS_EEEEEEEEEEEEEvT0_T1_,(.L_x_376 - _ZN3cub18CUB_300001_SM_10006detail8for_each13static_kernelINS2_12policy_hub_t12policy_500_tElNS2_12op_wrapper_tIlN6thrust24THRUST_300001_SM_1000_NS6system6detail7generic6detail21binary_search_functorIPiNSC_18binary_search_lessENSC_3lbfEEENS8_12zip_iteratorIN4cuda3std3__45tupleIJNS8_6detail15normal_iteratorINS8_7pointerIiNS8_8cuda_cub5par_tENS8_11use_defaultESS_EEEENSO_INSP_IlSR_SS_SS_EEEEEEEEEEEEEvT0_T1_)
        .other          _ZN3cub18CUB_300001_SM_10006detail8for_each13static_kernelINS2_12policy_hub_t12policy_500_tElNS2_12op_wrapper_tIlN6thrust24THRUST_300001_SM_1000_NS6system6detail7generic6detail21binary_search_functorIPiNSC_18binary_search_lessENSC_3lbfEEENS8_12zip_iteratorIN4cuda3std3__45tupleIJNS8_6detail15normal_iteratorINS8_7pointerIiNS8_8cuda_cub5par_tENS8_11use_defaultESS_EEEENSO_INSP_IlSR_SS_SS_EEEEEEEEEEEEEvT0_T1_,@"STO_CUDA_ENTRY STV_DEFAULT"
_ZN3cub18CUB_300001_SM_10006detail8for_each13static_kernelINS2_12policy_hub_t12policy_500_tElNS2_12op_wrapper_tIlN6thrust24THRUST_300001_SM_1000_NS6system6detail7generic6detail21binary_search_functorIPiNSC_18binary_search_lessENSC_3lbfEEENS8_12zip_iteratorIN4cuda3std3__45tupleIJNS8_6detail15normal_iteratorINS8_7pointerIiNS8_8cuda_cub5par_tENS8_11use_defaultESS_EEEENSO_INSP_IlSR_SS_SS_EEEEEEEEEEEEEvT0_T1_:
.text._ZN3cub18CUB_300001_SM_10006detail8for_each13static_kernelINS2_12policy_hub_t12policy_500_tElNS2_12op_wrapper_tIlN6thrust24THRUST_300001_SM_1000_NS6system6detail7generic6detail21binary_search_functorIPiNSC_18binary_search_lessENSC_3lbfEEENS8_12zip_iteratorIN4cuda3std3__45tupleIJNS8_6detail15normal_iteratorINS8_7pointerIiNS8_8cuda_cub5par_tENS8_11use_defaultESS_EEEENSO_INSP_IlSR_SS_SS_EEEEEEEEEEEEEvT0_T1_:
        /* <DEDUP_REMOVED lines=35> */
.L_x_241:
        /* <DEDUP_REMOVED lines=22> */
.L_x_240:
[----:B------:R-:W-:Y:S02]  /*0390*/  IMAD.MOV.U32 R8, RZ, RZ, R16 ;  /* 0x000000ffff087224 */ /* 0x000fe400078e0010 */
[----:B------:R-:W-:-:S05]  /*03a0*/  IMAD.MOV.U32 R9, RZ, RZ, R17 ;  /* 0x000000ffff097224 */ /* 0x000fca00078e0011 */
[----:B------:R0:W-:Y:S04]  /*03b0*/  STG.E.64 desc[UR10][R2.64], R8 ;  /* 0x0000000802007986 */ /* 0x0001e8000c101b0a */
[----:B------:R0:W5:Y:S01]  /*03c0*/  LDG.E R5, desc[UR10][R6.64+0x400] ;  /* 0x0004000a06057981 */ /* 0x000162000c1e1900 */
[----:B------:R-:W-:Y:S01]  /*03d0*/  BSSY.RECONVERGENT B0, `(.L_x_242) ;  /* 0x0000018000007945 */ /* 0x000fe20003800200 */
[----:B------:R-:W-:Y:S02]  /*03e0*/  IMAD.MOV.U32 R13, RZ, RZ, RZ ;  /* 0x000000ffff0d7224 */ /* 0x000fe400078e00ff */
[----:B------:R-:W-:-:S07]  /*03f0*/  IMAD.MOV.U32 R15, RZ, RZ, RZ ;  /* 0x000000ffff0f7224 */ /* 0x000fce00078e00ff */
.L_x_243:
        /* <DEDUP_REMOVED lines=22> */
.L_x_242:
[----:B------:R-:W-:Y:S02]  /*0560*/  IMAD.MOV.U32 R4, RZ, RZ, R13 ;  /* 0x000000ffff047224 */ /* 0x000fe400078e000d */
[----:B------:R-:W-:-:S05]  /*0570*/  IMAD.MOV.U32 R5, RZ, RZ, R15 ;  /* 0x000000ffff057224 */ /* 0x000fca00078e000f */
[----:B------:R-:W-:Y:S01]  /*0580*/  STG.E.64 desc[UR10][R2.64+0x800], R4 ;  /* 0x0008000402007986 */ /* 0x000fe2000c101b0a */
[----:B------:R-:W-:Y:S05]  /*0590*/  EXIT ;  /* 0x000000000000794d */ /* 0x000fea0003800000 */
.L_x_239:
        /* <DEDUP_REMOVED lines=8> */
.L_x_238:
        /* <DEDUP_REMOVED lines=32> */
.L_x_248:
        /* <DEDUP_REMOVED lines=22> */
.L_x_247:
[----:B------:R-:W-:Y:S02]  /*0980*/  IMAD.MOV.U32 R6, RZ, RZ, R15 ;  /* 0x000000ffff067224 */ /* 0x000fe400078e000f */
[----:B------:R-:W-:-:S05]  /*0990*/  IMAD.MOV.U32 R7, RZ, RZ, R16 ;  /* 0x000000ffff077224 */ /* 0x000fca00078e0010 */
[----:B------:R0:W-:Y:S02]  /*09a0*/  STG.E.64 desc[UR10][R2.64], R6 ;  /* 0x0000000602007986 */ /* 0x0001e4000c101b0a */
.L_x_246:
[----:B------:R-:W-:Y:S05]  /*09b0*/  BSYNC.RECONVERGENT B0 ;  /* 0x0000000000007941 */ /* 0x000fea0003800200 */
.L_x_245:
        /* <DEDUP_REMOVED lines=17> */
.L_x_250:
        /* <DEDUP_REMOVED lines=22> */
.L_x_249:
[----:B------:R-:W-:Y:S02]  /*0c30*/  IMAD.MOV.U32 R4, RZ, RZ, R13 ;  /* 0x000000ffff047224 */ /* 0x000fe400078e000d */
[----:B------:R-:W-:-:S05]  /*0c40*/  IMAD.MOV.U32 R5, RZ, RZ, R15 ;  /* 0x000000ffff057224 */ /* 0x000fca00078e000f */
[----:B------:R-:W-:Y:S01]  /*0c50*/  STG.E.64 desc[UR10][R2.64+0x800], R4 ;  /* 0x0008000402007986 */ /* 0x000fe2000c101b0a */
[----:B------:R-:W-:Y:S05]  /*0c60*/  EXIT ;  /* 0x000000000000794d */ /* 0x000fea0003800000 */
.L_x_244:
        /* <DEDUP_REMOVED lines=16> */
.L_x_251:
        /* <DEDUP_REMOVED lines=9> */
.L_x_376:


//--------------------- .text._ZN3cub18CUB_300001_SM_10006detail11EmptyKernelIvEEvv --------------------------
	.section	.text._ZN3cub18CUB_300001_SM_10006detail11EmptyKernelIvEEvv,"ax",@progbits
	.align	128
        .global         _ZN3cub18CUB_300001_SM_10006detail11EmptyKernelIvEEvv
        .type           _ZN3cub18CUB_300001_SM_10006detail11EmptyKernelIvEEvv,@function
        .size           _ZN3cub18CUB_300001_SM_10006detail11EmptyKernelIvEEvv,(.L_x_377 - _ZN3cub18CUB_300001_SM_10006detail11EmptyKernelIvEEvv)
        .other          _ZN3cub18CUB_300001_SM_10006detail11EmptyKernelIvEEvv,@"STO_CUDA_ENTRY STV_DEFAULT"
_ZN3cub18CUB_300001_SM_10006detail11EmptyKernelIvEEvv:
.text._ZN3cub18CUB_300001_SM_10006detail11EmptyKernelIvEEvv:
[----:B------:R-:W-:Y:S01]  /*0000*/  LDC R1, c[0x0][0x37c] ;  /* 0x0000df00ff017b82 */ /* 0x000fe20000000800 */
[----:B------:R-:W-:Y:S05]  /*0010*/  EXIT ;  /* 0x000000000000794d */ /* 0x000fea0003800000 */
.L_x_252:
        /* <DEDUP_REMOVED lines=14> */
.L_x_377:


//--------------------- .text._Z19INDEXING_ADJUSTMENTPiPP14IndexStructureS_ --------------------------
	.section	.text._Z19INDEXING_ADJUSTMENTPiPP14IndexStructureS_,"ax",@progbits
	.align	128
        .global         _Z19INDEXING_ADJUSTMENTPiPP14IndexStructureS_
        .type           _Z19INDEXING_ADJUSTMENTPiPP14IndexStructureS_,@function
        .size           _Z19INDEXING_ADJUSTMENTPiPP14IndexStructureS_,(.L_x_378 - _Z19INDEXING_ADJUSTMENTPiPP14IndexStructureS_)
        .other          _Z19INDEXING_ADJUSTMENTPiPP14IndexStructureS_,@"STO_CUDA_ENTRY STV_DEFAULT"
_Z19INDEXING_ADJUSTMENTPiPP14IndexStructureS_:
.text._Z19INDEXING_ADJUSTMENTPiPP14IndexStructureS_:
[----:B------:R-:W0:Y:S01]  /*0000*/  LDC R1, c[0x0][0x37c] ;  /* 0x0000df00ff017b82 */ /* 0x000e220000000800 */
[----:B------:R-:W1:Y:S01]  /*0010*/  S2R R23, SR_TID.X ;  /* 0x0000000000177919 */ /* 0x000e620000002100 */
[----:B------:R-:W2:Y:S01]  /*0020*/  LDCU.64 UR36, c[0x0][0x358] ;  /* 0x00006b00ff2477ac */ /* 0x000ea20008000a00 */
[----:B0-----:R-:W-:Y:S01]  /*0030*/  VIADD R1, R1, 0xfffffff8 ;  /* 0xfffffff801017836 */ /* 0x001fe20000000000 */
[----:B-1----:R-:W-:-:S13]  /*0040*/  ISETP.NE.AND P0, PT, R23, RZ, PT ;  /* 0x000000ff1700720c */ /* 0x002fda0003f05270 */
[----:B------:R-:W2:Y:S02]  /*0050*/  @!P0 LDC.64 R2, c[0x0][0x380] ;  /* 0x0000e000ff028b82 */ /* 0x000ea40000000a00 */
[----:B--2---:R-:W2:Y:S04]  /*0060*/  @!P0 LDG.E R0, desc[UR36][R2.64+0x14] ;  /* 0x0000142402008981 */ /* 0x004ea8000c1e1900 */
[----:B------:R-:W2:Y:S02]  /*0070*/  @!P0 LDG.E R5, desc[UR36][R2.64+0x10] ;  /* 0x0000102402058981 */ /* 0x000ea4000c1e1900 */
[----:B------:R-:W0:Y:S01]  /*0080*/  S2UR UR5, SR_CgaCtaId ;  /* 0x00000000000579c3 */ /* 0x000e220000008800 */
[----:B------:R-:W-:Y:S01]  /*0090*/  UMOV UR4, 0x400 ;  /* 0x0000040000047882 */ /* 0x000fe20000000000 */
[----:B------:R-:W1:Y:S01]  /*00a0*/  S2R R6, SR_CTAID.X ;  /* 0x0000000000067919 */ /* 0x000e620000002500 */
[----:B0-----:R-:W-:Y:S01]  /*00b0*/  ULEA UR4, UR5, UR4, 0x18 ;  /* 0x0000000405047291 */ /* 0x001fe2000f8ec0ff */
[----:B------:R-:W0:Y:S01]  /*00c0*/  LDCU UR5, c[0x0][0x2fc] ;  /* 0x00005f80ff0577ac */ /* 0x000e220008000800 */
[----:B------:R-:W1:Y:S02]  /*00d0*/  LDCU UR6, c[0x0][0x360] ;  /* 0x00006c00ff0677ac */ /* 0x000e640008000800 */
[----:B-1----:R-:W-:-:S02]  /*00e0*/  IMAD R23, R6, UR6, R23 ;  /* 0x0000000606177c24 */ /* 0x002fc4000f8e0217 */
[----:B--2---:R-:W-:-:S05]  /*00f0*/  @!P0 IMAD.IADD R0, R0, 0x1, -R5 ;  /* 0x0000000100008824 */ /* 0x004fca00078e0a05 */
[----:B------:R-:W-:Y:S01]  /*0100*/  @!P0 STS [UR4], R0 ;  /* 0x00000000ff008988 */ /* 0x000fe20008000804 */
[----:B------:R-:W-:Y:S06]  /*0110*/  BAR.SYNC.DEFER_BLOCKING 0x0 ;  /* 0x0000000000007b1d */ /* 0x000fec0000010000 */
[----:B------:R-:W1:Y:S01]  /*0120*/  LDS R4, [UR4] ;  /* 0x00000004ff047984 */ /* 0x000e620008000800 */
[----:B------:R-:W2:Y:S02]  /*0130*/  LDCU UR4, c[0x0][0x2f8] ;  /* 0x00005f00ff0477ac */ /* 0x000ea40008000800 */
[----:B--2---:R-:W-:-:S05]  /*0140*/  IADD3 R18, P1, PT, R1, UR4, RZ ;  /* 0x0000000401127c10 */ /* 0x004fca000ff3e0ff */
[----:B0-----:R-:W-:Y:S01]  /*0150*/  IMAD.X R2, RZ, RZ, UR5, P1 ;  /* 0x00000005ff027e24 */ /* 0x001fe200088e06ff */
[----:B-1----:R-:W-:-:S13]  /*0160*/  ISETP.GE.AND P0, PT, R23, R4, PT ;  /* 0x000000041700720c */ /* 0x002fda0003f06270 */
[----:B------:R-:W-:Y:S05]  /*0170*/  @P0 BRA `(.L_x_253) ;  /* 0x0000000800300947 */ /* 0x000fea0003800000 */
.L_x_270:
[----:B------:R-:W0:Y:S02]  /*0180*/  LDC.64 R8, c[0x0][0x380] ;  /* 0x0000e000ff087b82 */ /* 0x000e240000000a00 */
[----:B0-----:R0:W5:Y:S01]  /*0190*/  LDG.E R22, desc[UR36][R8.64+0x10] ;  /* 0x0000102408167981 */ /* 0x001162000c1e1900 */
[----:B------:R-:W-:Y:S01]  /*01a0*/  MOV R19, 0x188 ;  /* 0x0000018800137802 */ /* 0x000fe20000000f00 */
[----:B------:R-:W-:Y:S02]  /*01b0*/  IMAD.MOV.U32 R4, RZ, RZ, 0x4 ;  /* 0x00000004ff047424 */ /* 0x000fe400078e00ff */
[----:B------:R-:W-:Y:S02]  /*01c0*/  IMAD.MOV.U32 R5, RZ, RZ, RZ ;  /* 0x000000ffff057224 */ /* 0x000fe400078e00ff */
[----:B------:R0:W1:Y:S05]  /*01d0*/  LDC.64 R6, c[0x4][R19] ;  /* 0x0100000013067b82 */ /* 0x00006a0000000a00 */
[----:B------:R-:W-:-:S07]  /*01e0*/  LEPC R20, `(.L_x_254) ;  /* 0x000000001014794e */ /* 0x000fce0000000000 */
[----:B01---5:R-:W-:Y:S05]  /*01f0*/  CALL.ABS.NOINC R6 ;  /* 0x0000000006007343 */ /* 0x023fea0003c00000 */
.L_x_254:
[----:B------:R-:W-:-:S04]  /*0200*/  ISETP.NE.U32.AND P0, PT, R4, RZ, PT ;  /* 0x000000ff0400720c */ /* 0x000fc80003f05070 */
[----:B------:R-:W-:-:S13]  /*0210*/  ISETP.NE.AND.EX P0, PT, R5, RZ, PT, P0 ;  /* 0x000000ff0500720c */ /* 0x000fda0003f05300 */
[----:B------:R-:W-:Y:S05]  /*0220*/  @!P0 BRA `(.L_x_255) ;  /* 0x0000000800dc8947 */ /* 0x000fea0003800000 */
[----:B------:R0:W1:Y:S01]  /*0230*/  LDC.64 R6, c[0x4][R19] ;  /* 0x0100000013067b82 */ /* 0x0000620000000a00 */
[----:B------:R-:W-:Y:S02]  /*0240*/  IMAD.MOV.U32 R16, RZ, RZ, R4 ;  /* 0x000000ffff107224 */ /* 0x000fe400078e0004 */
[----:B------:R-:W-:Y:S02]  /*0250*/  IMAD.MOV.U32 R17, RZ, RZ, R5 ;  /* 0x000000ffff117224 */ /* 0x000fe400078e0005 */
[----:B------:R-:W-:Y:S02]  /*0260*/  IMAD.MOV.U32 R4, RZ, RZ, 0x8 ;  /* 0x00000008ff047424 */ /* 0x000fe400078e00ff */
[----:B------:R-:W-:-:S07]  /*0270*/  IMAD.MOV.U32 R5, RZ, RZ, RZ ;  /* 0x000000ffff057224 */ /* 0x000fce00078e00ff */
[----:B------:R-:W-:-:S07]  /*0280*/  LEPC R20, `(.L_x_256) ;  /* 0x000000001014794e */ /* 0x000fce0000000000 */
[----:B01----:R-:W-:Y:S05]  /*0290*/  CALL.ABS.NOINC R6 ;  /* 0x0000000006007343 */ /* 0x003fea0003c00000 */
.L_x_256:
[----:B------:R-:W-:-:S04]  /*02a0*/  ISETP.NE.U32.AND P0, PT, R4, RZ, PT ;  /* 0x000000ff0400720c */ /* 0x000fc80003f05070 */
[----:B------:R-:W-:-:S13]  /*02b0*/  ISETP.NE.AND.EX P0, PT, R5, RZ, PT, P0 ;  /* 0x000000ff0500720c */ /* 0x000fda0003f05300 */
[----:B------:R-:W-:Y:S05]  /*02c0*/  @!P0 BRA `(.L_x_257) ;  /* 0x0000000800708947 */ /* 0x000fea0003800000 */
[----:B------:R0:W5:Y:S01]  /*02d0*/  LD.E R15, desc[UR36][R16.64] ;  /* 0x00000024100f7980 */ /* 0x000162000c101900 */
[----:B------:R-:W-:Y:S01]  /*02e0*/  BSSY.RECONVERGENT B0, `(.L_x_258) ;  /* 0x000001c000007945 */ /* 0x000fe20003800200 */
[----:B------:R-:W-:Y:S01]  /*02f0*/  IMAD.MOV.U32 R6, RZ, RZ, R4 ;  /* 0x000000ffff067224 */ /* 0x000fe200078e0004 */
[----:B------:R-:W-:Y:S01]  /*0300*/  CS2R R10, SRZ ;  /* 0x00000000000a7805 */ /* 0x000fe2000001ff00 */
[----:B------:R-:W-:Y:S02]  /*0310*/  IMAD.MOV.U32 R7, RZ, RZ, R5 ;  /* 0x000000ffff077224 */ /* 0x000fe400078e0005 */
[----:B------:R-:W-:Y:S02]  /*0320*/  IMAD.MOV.U32 R13, RZ, RZ, 0x2faf080 ;  /* 0x02faf080ff0d7424 */ /* 0x000fe400078e00ff */
[----:B------:R-:W-:-:S07]  /*0330*/  IMAD.MOV.U32 R12, RZ, RZ, RZ ;  /* 0x000000ffff0c7224 */ /* 0x000fce00078e00ff */
.L_x_259:
[----:B------:R-:W-:Y:S01]  /*0340*/  IADD3 R8, P0, PT, R13, -R10, RZ ;  /* 0x8000000a0d087210 */ /* 0x000fe20007f1e0ff */
[----:B------:R-:W1:Y:S04]  /*0350*/  LDCU.64 UR4, c[0x0][0x390] ;  /* 0x00007200ff0477ac */ /* 0x000e680008000a00 */
[----:B------:R-:W-:-:S05]  /*0360*/  IMAD.X R9, R12, 0x1, ~R11, P0 ;  /* 0x000000010c097824 */ /* 0x000fca00000e0e0b */
[----:B------:R-:W-:-:S05]  /*0370*/  LEA.HI R8, P0, R9, R8, RZ, 0x1 ;  /* 0x0000000809087211 */ /* 0x000fca00078108ff */
[----:B------:R-:W-:-:S05]  /*0380*/  IMAD.X R9, RZ, RZ, R9, P0 ;  /* 0x000000ffff097224 */ /* 0x000fca00000e0609 */
[--C-:B------:R-:W-:Y:S02]  /*0390*/  SHF.R.S64 R8, R8, 0x1, R9.reuse ;  /* 0x0000000108087819 */ /* 0x100fe40000001009 */
[----:B------:R-:W-:Y:S02]  /*03a0*/  SHF.R.S32.HI R9, RZ, 0x1, R9 ;  /* 0x00000001ff097819 */ /* 0x000fe40000011409 */
[----:B------:R-:W-:-:S05]  /*03b0*/  IADD3 R8, P0, PT, R10, R8, RZ ;  /* 0x000000080a087210 */ /* 0x000fca0007f1e0ff */
[----:B------:R-:W-:Y:S01]  /*03c0*/  IMAD.X R9, R11, 0x1, R9, P0 ;  /* 0x000000010b097824 */ /* 0x000fe200000e0609 */
[----:B-1----:R-:W-:-:S04]  /*03d0*/  LEA R4, P0, R8, UR4, 0x2 ;  /* 0x0000000408047c11 */ /* 0x002fc8000f8010ff */
        /* <DEDUP_REMOVED lines=13> */
.L_x_258:
[----:B------:R-:W-:Y:S01]  /*04b0*/  MOV R19, 0x190 ;  /* 0x0000019000137802 */ /* 0x000fe20000000f00 */
[----:B------:R1:W-:Y:S01]  /*04c0*/  ST.E.64 desc[UR36][R6.64], R10 ;  /* 0x0000000a06007985 */ /* 0x0003e2000c101b24 */
[----:B------:R-:W-:Y:S02]  /*04d0*/  IMAD.MOV.U32 R4, RZ, RZ, R6 ;  /* 0x000000ffff047224 */ /* 0x000fe400078e0006 */
[----:B------:R1:W2:Y:S01]  /*04e0*/  LDC.64 R8, c[0x4][R19] ;  /* 0x0100000013087b82 */ /* 0x0002a20000000a00 */
[----:B------:R-:W-:-:S07]  /*04f0*/  IMAD.MOV.U32 R5, RZ, RZ, R7 ;  /* 0x000000ffff057224 */ /* 0x000fce00078e0007 */
[----:B------:R-:W-:-:S07]  /*0500*/  LEPC R20, `(.L_x_260) ;  /* 0x000000001014794e */ /* 0x000fce0000000000 */
[----:B012---:R-:W-:Y:S05]  /*0510*/  CALL.ABS.NOINC R8 ;  /* 0x0000000008007343 */ /* 0x007fea0003c00000 */
.L_x_260:
[----:B------:R0:W1:Y:S01]  /*0520*/  LDC.64 R6, c[0x4][R19] ;  /* 0x0100000013067b82 */ /* 0x0000620000000a00 */
[----:B------:R-:W-:Y:S02]  /*0530*/  IMAD.MOV.U32 R4, RZ, RZ, R16 ;  /* 0x000000ffff047224 */ /* 0x000fe400078e0010 */
[----:B------:R-:W-:-:S07]  /*0540*/  IMAD.MOV.U32 R5, RZ, RZ, R17 ;  /* 0x000000ffff057224 */ /* 0x000fce00078e0011 */
[----:B------:R-:W-:-:S07]  /*0550*/  LEPC R20, `(.L_x_261) ;  /* 0x000000001014794e */ /* 0x000fce0000000000 */
[----:B01----:R-:W-:Y:S05]  /*0560*/  CALL.ABS.NOINC R6 ;  /* 0x0000000006007343 */ /* 0x003fea0003c00000 */
.L_x_261:
[----:B------:R-:W-:Y:S01]  /*0570*/  MOV R19, 0x188 ;  /* 0x0000018800137802 */ /* 0x000fe20000000f00 */
[----:B------:R-:W-:Y:S02]  /*0580*/  IMAD.MOV.U32 R4, RZ, RZ, 0x4 ;  /* 0x00000004ff047424 */ /* 0x000fe400078e00ff */
[----:B------:R-:W-:Y:S01]  /*0590*/  IMAD.MOV.U32 R5, RZ, RZ, RZ ;  /* 0x000000ffff057224 */ /* 0x000fe200078e00ff */
[----:B------:R0:W1:Y:S06]  /*05a0*/  LDC.64 R6, c[0x4][R19] ;  /* 0x0100000013067b82 */ /* 0x00006c0000000a00 */
[----:B------:R-:W-:-:S07]  /*05b0*/  LEPC R20, `(.L_x_262) ;  /* 0x000000001014794e */ /* 0x000fce0000000000 */
[----:B01----:R-:W-:Y:S05]  /*05c0*/  CALL.ABS.NOINC R6 ;  /* 0x0000000006007343 */ /* 0x003fea0003c00000 */
.L_x_262:
        /* <DEDUP_REMOVED lines=10> */
.L_x_264:
        /* <DEDUP_REMOVED lines=10> */
.L_x_267:
        /* <DEDUP_REMOVED lines=23> */
.L_x_266:
[----:B------:R-:W-:Y:S01]  /*0880*/  IMAD.MOV.U32 R8, RZ, RZ, R11 ;  /* 0x000000ffff087224 */ /* 0x000fe200078e000b */
[----:B------:R-:W-:Y:S01]  /*0890*/  MOV R19, 0x190 ;  /* 0x0000019000137802 */ /* 0x000fe20000000f00 */
[----:B------:R-:W-:Y:S02]  /*08a0*/  IMAD.MOV.U32 R9, RZ, RZ, R10 ;  /* 0x000000ffff097224 */ /* 0x000fe400078e000a */
[----:B------:R-:W-:Y:S01]  /*08b0*/  IMAD.MOV.U32 R4, RZ, RZ, R6 ;  /* 0x000000ffff047224 */ /* 0x000fe200078e0006 */
[----:B------:R1:W2:Y:S01]  /*08c0*/  LDC.64 R10, c[0x4][R19] ;  /* 0x01000000130a7b82 */ /* 0x0002a20000000a00 */
[----:B------:R-:W-:Y:S01]  /*08d0*/  IMAD.MOV.U32 R5, RZ, RZ, R7 ;  /* 0x000000ffff057224 */ /* 0x000fe200078e0007 */
[----:B------:R1:W-:Y:S06]  /*08e0*/  ST.E.64 desc[UR36][R6.64], R8 ;  /* 0x0000000806007985 */ /* 0x0003ec000c101b24 */
[----:B------:R-:W-:-:S07]  /*08f0*/  LEPC R20, `(.L_x_268) ;  /* 0x000000001014794e */ /* 0x000fce0000000000 */
[----:B012---:R-:W-:Y:S05]  /*0900*/  CALL.ABS.NOINC R10 ;  /* 0x000000000a007343 */ /* 0x007fea0003c00000 */
.L_x_268:
[----:B------:R0:W1:Y:S01]  /*0910*/  LDC.64 R6, c[0x4][R19] ;  /* 0x0100000013067b82 */ /* 0x0000620000000a00 */
[----:B------:R-:W-:Y:S02]  /*0920*/  IMAD.MOV.U32 R4, RZ, RZ, R16 ;  /* 0x000000ffff047224 */ /* 0x000fe400078e0010 */
[----:B------:R-:W-:-:S07]  /*0930*/  IMAD.MOV.U32 R5, RZ, RZ, R17 ;  /* 0x000000ffff057224 */ /* 0x000fce00078e0011 */
[----:B------:R-:W-:-:S07]  /*0940*/  LEPC R20, `(.L_x_269) ;  /* 0x000000001014794e */ /* 0x000fce0000000000 */
[----:B01----:R-:W-:Y:S05]  /*0950*/  CALL.ABS.NOINC R6 ;  /* 0x0000000006007343 */ /* 0x003fea0003c00000 */
.L_x_269:
[----:B------:R-:W0:Y:S01]  /*0960*/  LDC.64 R4, c[0x0][0x388] ;  /* 0x0000e200ff047b82 */ /* 0x000e220000000a00 */
[----:B------:R-:W-:-:S04]  /*0970*/  IMAD.IADD R3, R22, 0x1, R23 ;  /* 0x0000000116037824 */ /* 0x000fc800078e0217 */
[----:B0-----:R-:W-:-:S05]  /*0980*/  IMAD.WIDE R4, R3, 0x8, R4 ;  /* 0x0000000803047825 */ /* 0x001fca00078e0204 */
[----:B------:R-:W2:Y:S01]  /*0990*/  LDG.E.64 R6, desc[UR36][R4.64] ;  /* 0x0000002404067981 */ /* 0x000ea2000c1e1b00 */
[----:B------:R-:W0:Y:S01]  /*09a0*/  S2UR UR5, SR_CgaCtaId ;  /* 0x00000000000579c3 */ /* 0x000e220000008800 */
[----:B------:R-:W-:Y:S02]  /*09b0*/  UMOV UR4, 0x400 ;  /* 0x0000040000047882 */ /* 0x000fe40000000000 */
[----:B--2---:R-:W-:Y:S04]  /*09c0*/  ST.E desc[UR36][R6.64+0x8], RZ ;  /* 0x000008ff06007985 */ /* 0x004fe8000c101924 */
[----:B------:R-:W2:Y:S01]  /*09d0*/  LDG.E.64 R8, desc[UR36][R4.64] ;  /* 0x0000002404087981 */ /* 0x000ea2000c1e1b00 */
[----:B0-----:R-:W-:Y:S01]  /*09e0*/  ULEA UR4, UR5, UR4, 0x18 ;  /* 0x0000000405047291 */ /* 0x001fe2000f8ec0ff */
[----:B------:R-:W-:-:S02]  /*09f0*/  VIADD R23, R23, 0x80000 ;  /* 0x0008000017177836 */ /* 0x000fc40000000000 */
[----:B--2---:R-:W-:Y:S06]  /*0a00*/  ST.E desc[UR36][R8.64+0xc], RZ ;  /* 0x00000cff08007985 */ /* 0x004fec000c101924 */
[----:B------:R-:W0:Y:S02]  /*0a10*/  LDS R0, [UR4] ;  /* 0x00000004ff007984 */ /* 0x000e240008000800 */
[----:B0-----:R-:W-:-:S13]  /*0a20*/  ISETP.GE.AND P0, PT, R23, R0, PT ;  /* 0x000000001700720c */ /* 0x001fda0003f06270 */
[----:B------:R-:W-:Y:S05]  /*0a30*/  @!P0 BRA `(.L_x_270) ;  /* 0xfffffff400d08947 */ /* 0x000fea000383ffff */
.L_x_253:
[----:B------:R-:W-:Y:S05]  /*0a40*/  WARPSYNC.ALL ;  /* 0x0000000000007948 */ /* 0x000fea0003800000 */
[----:B------:R-:W-:Y:S06]  /*0a50*/  BAR.SYNC.DEFER_BLOCKING 0x0 ;  /* 0x0000000000007b1d */ /* 0x000fec0000010000 */
[----:B------:R-:W-:Y:S05]  /*0a60*/  EXIT ;  /* 0x000000000000794d */ /* 0x000fea0003800000 */
.L_x_265:
[----:B------:R-:W-:Y:S02]  /*0a70*/  MOV R0, 0x190 ;  /* 0x0000019000007802 */ /* 0x000fe40000000f00 */
[----:B------:R-:W-:Y:S02]  /*0a80*/  CS2R R4, SRZ ;  /* 0x0000000000047805 */ /* 0x000fe4000001ff00 */
[----:B------:R0:W1:Y:S05]  /*0a90*/  LDC.64 R6, c[0x4][R0] ;  /* 0x0100000000067b82 */ /* 0x00006a0000000a00 */
[----:B------:R-:W-:-:S07]  /*0aa0*/  LEPC R20, `(.L_x_271) ;  /* 0x000000001014794e */ /* 0x000fce0000000000 */
[----:B01----:R-:W-:Y:S05]  /*0ab0*/  CALL.ABS.NOINC R6 ;  /* 0x0000000006007343 */ /* 0x003fea0003c00000 */
.L_x_271:
[----:B------:R-:W0:Y:S01]  /*0ac0*/  LDC.64 R10, c[0x4][0x170] ;  /* 0x01005c00ff0a7b82 */ /* 0x000e220000000a00 */
[----:B------:R-:W-:Y:S01]  /*0ad0*/  MOV R0, 0x180 ;  /* 0x0000018000007802 */ /* 0x000fe20000000f00 */
[----:B------:R-:W1:Y:S01]  /*0ae0*/  LDCU.64 UR4, c[0x4][0x178] ;  /* 0x01002f00ff0477ac */ /* 0x000e620008000a00 */
[----:B------:R-:W-:Y:S02]  /*0af0*/  IMAD.MOV.U32 R6, RZ, RZ, R18 ;  /* 0x000000ffff067224 */ /* 0x000fe400078e0012 */
[----:B------:R-:W-:-:S03]  /*0b00*/  IMAD.MOV.U32 R7, RZ, RZ, R2 ;  /* 0x000000ffff077224 */ /* 0x000fc600078e0002 */
[----:B------:R2:W3:Y:S01]  /*0b10*/  LDC.64 R8, c[0x4][R0] ;  /* 0x0100000000087b82 */ /* 0x0004e20000000a00 */
[----:B-1----:R-:W-:Y:S02]  /*0b20*/  IMAD.U32 R4, RZ, RZ, UR4 ;  /* 0x00000004ff047e24 */ /* 0x002fe4000f8e00ff */
[----:B------:R-:W-:Y:S01]  /*0b30*/  IMAD.U32 R5, RZ, RZ, UR5 ;  /* 0x00000005ff057e24 */ /* 0x000fe2000f8e00ff */
[----:B0-----:R2:W-:Y:S06]  /*0b40*/  STL.64 [R1], R10 ;  /* 0x0000000a01007387 */ /* 0x0015ec0000100a00 */
[----:B------:R-:W-:-:S07]  /*0b50*/  LEPC R20, `(.L_x_272) ;  /* 0x000000001014794e */ /* 0x000fce0000000000 */
[----:B--23--:R-:W-:Y:S05]  /*0b60*/  CALL.ABS.NOINC R8 ;  /* 0x0000000008007343 */ /* 0x00cfea0003c00000 */
.L_x_272:
[----:B------:R-:W-:Y:S05]  /*0b70*/  BPT.TRAP 0x1 ;  /* 0x000000040000795c */ /* 0x000fea0000300000 */
.L_x_263:
[----:B------:R-:W-:Y:S02]  /*0b80*/  MOV R0, 0x190 ;  /* 0x0000019000007802 */ /* 0x000fe40000000f00 */
[----:B------:R-:W-:Y:S02]  /*0b90*/  CS2R R4, SRZ ;  /* 0x0000000000047805 */ /* 0x000fe4000001ff00 */
[----:B------:R0:W1:Y:S05]  /*0ba0*/  LDC.64 R6, c[0x4][R0] ;  /* 0x0100000000067b82 */ /* 0x00006a0000000a00 */
[----:B------:R-:W-:-:S07]  /*0bb0*/  LEPC R20, `(.L_x_273) ;  /* 0x000000001014794e */ /* 0x000fce0000000000 */
[----:B01----:R-:W-:Y:S05]  /*0bc0*/  CALL.ABS.NOINC R6 ;  /* 0x0000000006007343 */ /* 0x003fea0003c00000 */
.L_x_273:
        /* <DEDUP_REMOVED lines=11> */
.L_x_274:
[----:B------:R-:W-:Y:S05]  /*0c80*/  BPT.TRAP 0x1 ;  /* 0x000000040000795c */ /* 0x000fea0000300000 */
.L_x_257:
[----:B------:R-:W-:Y:S02]  /*0c90*/  MOV R0, 0x190 ;  /* 0x0000019000007802 */ /* 0x000fe40000000f00 */
[----:B------:R-:W-:Y:S02]  /*0ca0*/  CS2R R4, SRZ ;  /* 0x0000000000047805 */ /* 0x000fe4000001ff00 */
[----:B------:R0:W1:Y:S05]  /*0cb0*/  LDC.64 R6, c[0x4][R0] ;  /* 0x0100000000067b82 */ /* 0x00006a0000000a00 */
[----:B------:R-:W-:-:S07]  /*0cc0*/  LEPC R20, `(.L_x_275) ;  /* 0x000000001014794e */ /* 0x000fce0000000000 */
[----:B01----:R-:W-:Y:S05]  /*0cd0*/  CALL.ABS.NOINC R6 ;  /* 0x0000000006007343 */ /* 0x003fea0003c00000 */
.L_x_275:
        /* <DEDUP_REMOVED lines=11> */
.L_x_276:
[----:B------:R-:W-:Y:S05]  /*0d90*/  BPT.TRAP 0x1 ;  /* 0x000000040000795c */ /* 0x000fea0000300000 */
.L_x_255:
[----:B------:R-:W-:Y:S02]  /*0da0*/  MOV R0, 0x190 ;  /* 0x0000019000007802 */ /* 0x000fe40000000f00 */
[----:B------:R-:W-:Y:S02]  /*0db0*/  CS2R R4, SRZ ;  /* 0x0000000000047805 */ /* 0x000fe4000001ff00 */
[----:B------:R0:W1:Y:S05]  /*0dc0*/  LDC.64 R6, c[0x4][R0] ;  /* 0x0100000000067b82 */ /* 0x00006a0000000a00 */
[----:B------:R-:W-:-:S07]  /*0dd0*/  LEPC R20, `(.L_x_277) ;  /* 0x000000001014794e */ /* 0x000fce0000000000 */
[----:B01----:R-:W-:Y:S05]  /*0de0*/  CALL.ABS.NOINC R6 ;  /* 0x0000000006007343 */ /* 0x003fea0003c00000 */
.L_x_277:
        /* <DEDUP_REMOVED lines=11> */
.L_x_278:
[----:B------:R-:W-:Y:S05]  /*0ea0*/  BPT.TRAP 0x1 ;  /* 0x000000040000795c */ /* 0x000fea0000300000 */
.L_x_279:
        /* <DEDUP_REMOVED lines=13> */
.L_x_378:


//--------------------- .text._Z18INDEXING_STRUCTUREPdPiS_S_S0_PP14IndexStructureS0_S0_ --------------------------
	.section	.text._Z18INDEXING_STRUCTUREPdPiS_S_S0_PP14IndexStructureS0_S0_,"ax",@progbits
	.align	128
        .global         _Z18INDEXING_STRUCTUREPdPiS_S_S0_PP14IndexStructureS0_S0_
        .type           _Z18INDEXING_STRUCTUREPdPiS_S_S0_PP14IndexStructureS0_S0_,@function
        .size           _Z18INDEXING_STRUCTUREPdPiS_S_S0_PP14IndexStructureS0_S0_,(.L_x_379 - _Z18INDEXING_STRUCTUREPdPiS_S_S0_PP14IndexStructureS0_S0_)
        .other          _Z18INDEXING_STRUCTUREPdPiS_S_S0_PP14IndexStructureS0_S0_,@"STO_CUDA_ENTRY STV_DEFAULT"
_Z18INDEXING_STRUCTUREPdPiS_S_S0_PP14IndexStructureS0_S0_:
.text._Z18INDEXING_STRUCTUREPdPiS_S_S0_PP14IndexStructureS0_S0_:
[----:B------:R-:W0:Y:S08]  /*0000*/  LDC R1, c[0x0][0x37c] ;  /* 0x0000df00ff017b82 */ /* 0x000e300000000800 */
[----:B------:R-:W1:Y:S01]  /*0010*/  LDC.64 R8, c[0x0][0x388] ;  /* 0x0000e200ff087b82 */ /* 0x000e620000000a00 */
[----:B------:R-:W1:Y:S01]  /*0020*/  LDCU.64 UR4, c[0x0][0x358] ;  /* 0x00006b00ff0477ac */ /* 0x000e620008000a00 */
[----:B0-----:R-:W-:Y:S01]  /*0030*/  VIADD R1, R1, 0xfffffff0 ;  /* 0xfffffff001017836 */ /* 0x001fe20000000000 */
[----:B-1----:R-:W2:Y:S04]  /*0040*/  LDG.E R2, desc[UR4][R8.64] ;  /* 0x0000000408027981 */ /* 0x002ea8000c1e1900 */
[----:B------:R-:W3:Y:S01]  /*0050*/  LDG.E R4, desc[UR4][R8.64+0x4] ;  /* 0x0000040408047981 */ /* 0x000ee2000c1e1900 */
[----:B------:R-:W2:Y:S01]  /*0060*/  S2UR UR6, SR_CTAID.X ;  /* 0x00000000000679c3 */ /* 0x000ea20000002500 */
[----:B------:R-:W0:Y:S01]  /*0070*/  S2R R0, SR_TID.X ;  /* 0x0000000000007919 */ /* 0x000e220000002100 */
[----:B--2---:R-:W-:-:S02]  /*0080*/  VIADD R11, R2, UR6 ;  /* 0x00000006020b7c36 */ /* 0x004fc40008000000 */
[----:B0-----:R0:W1:Y:S03]  /*0090*/  I2F.F64.U32 R2, R0 ;  /* 0x0000000000027312 */ /* 0x0010660000201800 */
[----:B---3--:R-:W-:-:S13]  /*00a0*/  ISETP.GE.AND P0, PT, R11, R4, PT ;  /* 0x000000040b00720c */ /* 0x008fda0003f06270 */
[----:B01----:R-:W-:Y:S05]  /*00b0*/  @P0 BRA `(.L_x_280) ;  /* 0x0000000000c80947 */ /* 0x003fea0003800000 */
[----:B------:R-:W0:Y:S01]  /*00c0*/  LDC.64 R6, c[0x0][0x3a8] ;  /* 0x0000ea00ff067b82 */ /* 0x000e220000000a00 */
[----:B------:R-:W-:-:S13]  /*00d0*/  ISETP.NE.AND P0, PT, R0, RZ, PT ;  /* 0x000000ff0000720c */ /* 0x000fda0003f05270 */
.L_x_288:
[----:B------:R-:W-:Y:S01]  /*00e0*/  BSSY.RECONVERGENT B0, `(.L_x_281) ;  /* 0x0000005000007945 */ /* 0x000fe20003800200 */
[----:B01----:R-:W-:-:S03]  /*00f0*/  IMAD.WIDE R12, R11, 0x8, R6 ;  /* 0x000000080b0c7825 */ /* 0x003fc600078e0206 */
[----:B------:R-:W-:Y:S05]  /*0100*/  @P0 BRA `(.L_x_282) ;  /* 0x0000000000080947 */ /* 0x000fea0003800000 */
[----:B------:R-:W2:Y:S04]  /*0110*/  LDG.E.64 R4, desc[UR4][R12.64] ;  /* 0x000000040c047981 */ /* 0x000ea8000c1e1b00 */
[----:B--2---:R0:W-:Y:S02]  /*0120*/  STG.E desc[UR4][R4.64+0x4], RZ ;  /* 0x000004ff04007986 */ /* 0x0041e4000c101904 */
.L_x_282:
[----:B------:R-:W-:Y:S05]  /*0130*/  BSYNC.RECONVERGENT B0 ;  /* 0x0000000000007941 */ /* 0x000fea0003800200 */
.L_x_281:
[----:B------:R-:W-:Y:S01]  /*0140*/  BAR.SYNC.DEFER_BLOCKING 0x0 ;  /* 0x0000000000007b1d */ /* 0x000fe20000010000 */
[----:B------:R-:W-:-:S05]  /*0150*/  ISETP.GT.U32.AND P1, PT, R0, 0x63, PT ;  /* 0x000000630000780c */ /* 0x000fca0003f24070 */
[----:B------:R-:W-:Y:S08]  /*0160*/  BSSY.RECONVERGENT B0, `(.L_x_283) ;  /* 0x0000023000007945 */ /* 0x000ff00003800200 */
[----:B------:R-:W-:Y:S05]  /*0170*/  @P1 BRA `(.L_x_284) ;  /* 0x0000000000841947 */ /* 0x000fea0003800000 */
[----:B0-----:R-:W2:Y:S04]  /*0180*/  LDG.E R5, desc[UR4][R8.64+0x4] ;  /* 0x0000040408057981 */ /* 0x001ea8000c1e1900 */
[----:B------:R-:W3:Y:S01]  /*0190*/  LDG.E R4, desc[UR4][R8.64] ;  /* 0x0000000408047981 */ /* 0x000ee2000c1e1900 */
[----:B--2---:R-:W-:Y:S01]  /*01a0*/  IADD3 R5, PT, PT, R5, R0, RZ ;  /* 0x0000000005057210 */ /* 0x004fe20007ffe0ff */
[----:B---3--:R-:W-:-:S04]  /*01b0*/  IMAD.IADD R4, R11, 0x1, -R4 ;  /* 0x000000010b047824 */ /* 0x008fc800078e0a04 */
[----:B------:R-:W-:-:S04]  /*01c0*/  IMAD R27, R4, 0x64, R5 ;  /* 0x00000064041b7824 */ /* 0x000fc800078e0205 */
[----:B------:R-:W-:-:S05]  /*01d0*/  IMAD.WIDE R4, R27, 0x8, R6 ;  /* 0x000000081b047825 */ /* 0x000fca00078e0206 */
[----:B------:R-:W2:Y:S01]  /*01e0*/  LDG.E.64 R14, desc[UR4][R4.64] ;  /* 0x00000004040e7981 */ /* 0x000ea2000c1e1b00 */
[----:B------:R-:W-:-:S05]  /*01f0*/  IMAD.MOV.U32 R29, RZ, RZ, 0x1 ;  /* 0x00000001ff1d7424 */ /* 0x000fca00078e00ff */
[----:B--2---:R0:W-:Y:S04]  /*0200*/  STG.E desc[UR4][R14.64+0x4], R29 ;  /* 0x0000041d0e007986 */ /* 0x0041e8000c101904 */
[----:B------:R-:W2:Y:S01]  /*0210*/  LDG.E.64 R16, desc[UR4][R4.64] ;  /* 0x0000000404107981 */ /* 0x000ea2000c1e1b00 */
[----:B------:R-:W1:Y:S08]  /*0220*/  LDC.64 R20, c[0x0][0x390] ;  /* 0x0000e400ff147b82 */ /* 0x000e700000000a00 */
[----:B------:R-:W3:Y:S01]  /*0230*/  LDC.64 R22, c[0x0][0x398] ;  /* 0x0000e600ff167b82 */ /* 0x000ee20000000a00 */
[----:B--2---:R2:W-:Y:S04]  /*0240*/  STG.E desc[UR4][R16.64], R27 ;  /* 0x0000001b10007986 */ /* 0x0045e8000c101904 */
[----:B------:R-:W4:Y:S02]  /*0250*/  LDG.E.64 R12, desc[UR4][R12.64] ;  /* 0x000000040c0c7981 */ /* 0x000f24000c1e1b00 */
[----:B----4-:R-:W-:-:S05]  /*0260*/  IMAD.WIDE.U32 R18, R0, 0x4, R12 ;  /* 0x0000000400127825 */ /* 0x010fca00078e000c */
[----:B------:R2:W-:Y:S04]  /*0270*/  STG.E desc[UR4][R18.64+0x20], R27 ;  /* 0x0000201b12007986 */ /* 0x0005e8000c101904 */
[----:B-1----:R-:W4:Y:S04]  /*0280*/  LDG.E.64 R20, desc[UR4][R20.64] ;  /* 0x0000000414147981 */ /* 0x002f28000c1e1b00 */
[----:B---3--:R-:W4:Y:S01]  /*0290*/  LDG.E.64 R22, desc[UR4][R22.64] ;  /* 0x0000000416167981 */ /* 0x008f22000c1e1b00 */
[----:B------:R-:W-:Y:S01]  /*02a0*/  ISETP.NE.AND P1, PT, R0, 0x63, PT ;  /* 0x000000630000780c */ /* 0x000fe20003f25270 */
[----:B------:R-:W-:Y:S01]  /*02b0*/  BSSY.RECONVERGENT B1, `(.L_x_285) ;  /* 0x0000009000017945 */ /* 0x000fe20003800200 */
[----:B----4-:R-:W-:-:S08]  /*02c0*/  DFMA R24, R2, R22, R20 ;  /* 0x000000160218722b */ /* 0x010fd00000000014 */
[----:B0-----:R-:W-:-:S03]  /*02d0*/  DADD R14, R22, R24 ;  /* 0x00000000160e7229 */ /* 0x001fc60000000018 */
[----:B--2---:R-:W-:Y:S08]  /*02e0*/  @!P1 BRA `(.L_x_286) ;  /* 0x0000000000109947 */ /* 0x004ff00003800000 */
[----:B------:R-:W-:-:S13]  /*02f0*/  ISETP.NE.AND P0, PT, R0, RZ, PT ;  /* 0x000000ff0000720c */ /* 0x000fda0003f05270 */
[----:B------:R-:W-:Y:S05]  /*0300*/  @P0 BRA `(.L_x_287) ;  /* 0x00000000000c0947 */ /* 0x000fea0003800000 */
[----:B------:R-:W-:Y:S01]  /*0310*/  DADD R24, -R22, R24 ;  /* 0x0000000016187229 */ /* 0x000fe20000000118 */
[----:B------:R-:W-:Y:S10]  /*0320*/  BRA `(.L_x_287) ;  /* 0x0000000000047947 */ /* 0x000ff40003800000 */
.L_x_286:
[----:B------:R-:W-:-:S11]  /*0330*/  DADD R14, R22, R14 ;  /* 0x00000000160e7229 */ /* 0x000fd6000000000e */
.L_x_287:
[----:B------:R-:W-:Y:S05]  /*0340*/  BSYNC.RECONVERGENT B1 ;  /* 0x0000000000017941 */ /* 0x000fea0003800200 */
.L_x_285:
[----:B------:R-:W2:Y:S04]  /*0350*/  LDG.E.64 R12, desc[UR4][R4.64] ;  /* 0x00000004040c7981 */ /* 0x000ea8000c1e1b00 */
[----:B--2---:R1:W-:Y:S04]  /*0360*/  STG.E.64 desc[UR4][R12.64+0x10], R24 ;  /* 0x000010180c007986 */ /* 0x0043e8000c101b04 */
[----:B------:R-:W2:Y:S04]  /*0370*/  LDG.E.64 R16, desc[UR4][R4.64] ;  /* 0x0000000404107981 */ /* 0x000ea8000c1e1b00 */
[----:B--2---:R1:W-:Y:S02]  /*0380*/  STG.E.64 desc[UR4][R16.64+0x18], R14 ;  /* 0x0000180e10007986 */ /* 0x0043e4000c101b04 */
.L_x_284:
[----:B------:R-:W-:Y:S05]  /*0390*/  BSYNC.RECONVERGENT B0 ;  /* 0x0000000000007941 */ /* 0x000fea0003800200 */
.L_x_283:
[----:B0-----:R-:W2:Y:S01]  /*03a0*/  LDG.E R4, desc[UR4][R8.64+0x4] ;  /* 0x0000040408047981 */ /* 0x001ea2000c1e1900 */
[----:B------:R-:W-:-:S04]  /*03b0*/  IADD3 R11, PT, PT, R11, 0x400, RZ ;  /* 0x000004000b0b7810 */ /* 0x000fc80007ffe0ff */
[----:B--2---:R-:W-:-:S13]  /*03c0*/  ISETP.GE.AND P1, PT, R11, R4, PT ;  /* 0x000000040b00720c */ /* 0x004fda0003f26270 */
[----:B------:R-:W-:Y:S05]  /*03d0*/  @!P1 BRA `(.L_x_288) ;  /* 0xfffffffc00409947 */ /* 0x000fea000383ffff */
.L_x_280:
[----:B------:R-:W0:Y:S02]  /*03e0*/  LDC.64 R6, c[0x0][0x388] ;  /* 0x0000e200ff067b82 */ /* 0x000e240000000a00 */
[----:B0-----:R-:W2:Y:S04]  /*03f0*/  LDG.E R4, desc[UR4][R6.64+0x8] ;  /* 0x0000080406047981 */ /* 0x001ea8000c1e1900 */
[----:B------:R-:W3:Y:S01]  /*0400*/  LDG.E R8, desc[UR4][R6.64+0xc] ;  /* 0x00000c0406087981 */ /* 0x000ee2000c1e1900 */
[----:B--2---:R-:W-:-:S05]  /*0410*/  VIADD R11, R4, UR6 ;  /* 0x00000006040b7c36 */ /* 0x004fca0008000000 */
[----:B---3--:R-:W-:-:S13]  /*0420*/  ISETP.GE.AND P0, PT, R11, R8, PT ;  /* 0x000000080b00720c */ /* 0x008fda0003f06270 */
[----:B------:R-:W-:Y:S05]  /*0430*/  @P0 BRA `(.L_x_289) ;  /* 0x0000000000cc0947 */ /* 0x000fea0003800000 */
[----:B------:R-:W0:Y:S01]  /*0440*/  LDC.64 R4, c[0x0][0x3a8] ;  /* 0x0000ea00ff047b82 */ /* 0x000e220000000a00 */
[----:B------:R-:W-:-:S13]  /*0450*/  ISETP.NE.AND P0, PT, R0, RZ, PT ;  /* 0x000000ff0000720c */ /* 0x000fda0003f05270 */
.L_x_297:
[----:B------:R-:W-:Y:S01]  /*0460*/  BSSY.RECONVERGENT B0, `(.L_x_290) ;  /* 0x0000006000007945 */ /* 0x000fe20003800200 */
[----:B01----:R-:W-:-:S03]  /*0470*/  IMAD.WIDE R12, R11, 0x8, R4 ;  /* 0x000000080b0c7825 */ /* 0x003fc600078e0204 */
[----:B------:R-:W-:Y:S05]  /*0480*/  @P0 BRA `(.L_x_291) ;  /* 0x00000000000c0947 */ /* 0x000fea0003800000 */
[----:B------:R-:W2:Y:S01]  /*0490*/  LDG.E.64 R8, desc[UR4][R12.64] ;  /* 0x000000040c087981 */ /* 0x000ea2000c1e1b00 */
[----:B------:R-:W-:-:S05]  /*04a0*/  IMAD.MOV.U32 R15, RZ, RZ, 0x1 ;  /* 0x00000001ff0f7424 */ /* 0x000fca00078e00ff */
[----:B--2---:R0:W-:Y:S02]  /*04b0*/  STG.E desc[UR4][R8.64+0x4], R15 ;  /* 0x0000040f08007986 */ /* 0x0041e4000c101904 */
.L_x_291:
[----:B------:R-:W-:Y:S05]  /*04c0*/  BSYNC.RECONVERGENT B0 ;  /* 0x0000000000007941 */ /* 0x000fea0003800200 */
.L_x_290:
        /* <DEDUP_REMOVED lines=22> */
[----:B------:R-:W-:Y:S01]  /*0630*/  ISETP.NE.AND P1, PT, R0, RZ, PT ;  /* 0x000000ff0000720c */ /* 0x000fe20003f25270 */
[----:B------:R-:W-:Y:S01]  /*0640*/  BSSY.RECONVERGENT B1, `(.L_x_294) ;  /* 0x0000009000017945 */ /* 0x000fe20003800200 */
[----:B----4-:R-:W-:-:S08]  /*0650*/  DFMA R20, R2, R22, R20 ;  /* 0x000000160214722b */ /* 0x010fd00000000014 */
[----:B0-----:R-:W-:-:S03]  /*0660*/  DADD R14, R22, R20 ;  /* 0x00000000160e7229 */ /* 0x001fc60000000014 */
[----:B--2---:R-:W-:Y:S08]  /*0670*/  @!P1 BRA `(.L_x_295) ;  /* 0x0000000000109947 */ /* 0x004ff00003800000 */
[----:B------:R-:W-:-:S13]  /*0680*/  ISETP.NE.AND P1, PT, R0, 0x63, PT ;  /* 0x000000630000780c */ /* 0x000fda0003f25270 */
[----:B------:R-:W-:Y:S05]  /*0690*/  @P1 BRA `(.L_x_296) ;  /* 0x00000000000c1947 */ /* 0x000fea0003800000 */
[----:B------:R-:W-:Y:S01]  /*06a0*/  DADD R14, R22, R14 ;  /* 0x00000000160e7229 */ /* 0x000fe2000000000e */
[----:B------:R-:W-:Y:S10]  /*06b0*/  BRA `(.L_x_296) ;  /* 0x0000000000047947 */ /* 0x000ff40003800000 */
.L_x_295:
[----:B------:R-:W-:-:S11]  /*06c0*/  DADD R20, -R22, R20 ;  /* 0x0000000016147229 */ /* 0x000fd60000000114 */
.L_x_296:
[----:B------:R-:W-:Y:S05]  /*06d0*/  BSYNC.RECONVERGENT B1 ;  /* 0x0000000000017941 */ /* 0x000fea0003800200 */
.L_x_294:
[----:B------:R-:W2:Y:S04]  /*06e0*/  LDG.E.64 R12, desc[UR4][R8.64] ;  /* 0x00000004080c7981 */ /* 0x000ea8000c1e1b00 */
[----:B--2---:R1:W-:Y:S04]  /*06f0*/  STG.E.64 desc[UR4][R12.64+0x10], R20 ;  /* 0x000010140c007986 */ /* 0x0043e8000c101b04 */
[----:B------:R-:W2:Y:S04]  /*0700*/  LDG.E.64 R16, desc[UR4][R8.64] ;  /* 0x0000000408107981 */ /* 0x000ea8000c1e1b00 */
[----:B--2---:R1:W-:Y:S02]  /*0710*/  STG.E.64 desc[UR4][R16.64+0x18], R14 ;  /* 0x0000180e10007986 */ /* 0x0043e4000c101b04 */
.L_x_293:
[----:B------:R-:W-:Y:S05]  /*0720*/  BSYNC.RECONVERGENT B0 ;  /* 0x0000000000007941 */ /* 0x000fea0003800200 */
.L_x_292:
[----:B0-----:R-:W2:Y:S01]  /*0730*/  LDG.E R8, desc[UR4][R6.64+0xc] ;  /* 0x00000c0406087981 */ /* 0x001ea2000c1e1900 */
[----:B------:R-:W-:-:S04]  /*0740*/  IADD3 R11, PT, PT, R11, 0x400, RZ ;  /* 0x000004000b0b7810 */ /* 0x000fc80007ffe0ff */
[----:B--2---:R-:W-:-:S13]  /*0750*/  ISETP.GE.AND P1, PT, R11, R8, PT ;  /* 0x000000080b00720c */ /* 0x004fda0003f26270 */
[----:B------:R-:W-:Y:S05]  /*0760*/  @!P1 BRA `(.L_x_297) ;  /* 0xfffffffc003c9947 */ /* 0x000fea000383ffff */
.L_x_289:
[----:B------:R-:W0:Y:S08]  /*0770*/  LDC R3, c[0x0][0x360] ;  /* 0x0000d800ff037b82 */ /* 0x000e300000000800 */
[----:B------:R-:W-:Y:S06]  /*0780*/  BAR.SYNC.DEFER_BLOCKING 0x0 ;  /* 0x0000000000007b1d */ /* 0x000fec0000010000 */
[----:B------:R-:W-:Y:S01]  /*0790*/  BSSY.RECONVERGENT B0, `(.L_x_298) ;  /* 0x0000079000007945 */ /* 0x000fe20003800200 */
[----:B0-----:R-:W-:-:S05]  /*07a0*/  IMAD R10, R3, UR6, R0 ;  /* 0x00000006030a7c24 */ /* 0x001fca000f8e0200 */
[----:B------:R-:W-:-:S13]  /*07b0*/  ISETP.GT.AND P0, PT, R10, 0x2faf07f, PT ;  /* 0x02faf07f0a00780c */ /* 0x000fda0003f04270 */
[----:B------:R-:W-:Y:S05]  /*07c0*/  @P0 BRA `(.L_x_299) ;  /* 0x0000000400d40947 */ /* 0x000fea0003800000 */
.L_x_311:
[----:B------:R-:W0:Y:S01]  /*07d0*/  LDC.64 R2, c[0x0][0x380] ;  /* 0x0000e000ff027b82 */ /* 0x000e220000000a00 */
[----:B------:R-:W-:-:S04]  /*07e0*/  IMAD.SHL.U32 R5, R10, 0x2, RZ ;  /* 0x000000020a057824 */ /* 0x000fc800078e00ff */
[----:B0-----:R-:W-:-:S05]  /*07f0*/  IMAD.WIDE R2, R5, 0x8, R2 ;  /* 0x0000000805027825 */ /* 0x001fca00078e0202 */
[----:B------:R-:W2:Y:S04]  /*0800*/  LDG.E.64 R4, desc[UR4][R2.64] ;  /* 0x0000000402047981 */ /* 0x000ea8000c1e1b00 */
[----:B------:R-:W2:Y:S01]  /*0810*/  LDG.E.64 R6, desc[UR4][R2.64+0x8] ;  /* 0x0000080402067981 */ /* 0x000ea2000c1e1b00 */
[----:B------:R-:W-:Y:S01]  /*0820*/  BSSY.RECONVERGENT B1, `(.L_x_300) ;  /* 0x000006c000017945 */ /* 0x000fe20003800200 */
[----:B------:R-:W-:Y:S02]  /*0830*/  IMAD.MOV.U32 R0, RZ, RZ, RZ ;  /* 0x000000ffff007224 */ /* 0x000fe400078e00ff */
[----:B--2---:R0:W-:Y:S05]  /*0840*/  STL.128 [R1], R4 ;  /* 0x0000000401007387 */ /* 0x0041ea0000100c00 */
.L_x_310:
[----:B0-----:R-:W2:Y:S02]  /*0850*/  LDC.64 R8, c[0x0][0x3a8] ;  /* 0x0000ea00ff087b82 */ /* 0x001ea40000000a00 */
[----:B--2---:R-:W-:-:S05]  /*0860*/  IMAD.WIDE R2, R0, 0x8, R8 ;  /* 0x0000000800027825 */ /* 0x004fca00078e0208 */
[----:B0-----:R-:W1:Y:S04]  /*0870*/  LDG.E.64 R6, desc[UR4][R2.64] ;  /* 0x0000000402067981 */ /* 0x001e68000c1e1b00 */
[----:B-1----:R-:W2:Y:S01]  /*0880*/  LDG.E R12, desc[UR4][R6.64+0x4] ;  /* 0x00000404060c7981 */ /* 0x002ea2000c1e1900 */
[----:B------:R-:W-:Y:S02]  /*0890*/  MOV R11, R0 ;  /* 0x00000000000b7202 */ /* 0x000fe40000000f00 */
[----:B--2---:R-:W-:-:S13]  /*08a0*/  ISETP.GT.AND P0, PT, R12, 0x1, PT ;  /* 0x000000010c00780c */ /* 0x004fda0003f04270 */
[----:B------:R-:W-:Y:S05]  /*08b0*/  @P0 BRA `(.L_x_301) ;  /* 0x0000000400880947 */ /* 0x000fea0003800000 */
[----:B------:R-:W2:Y:S02]  /*08c0*/  LDG.E R0, desc[UR4][R6.64+0x20] ;  /* 0x0000200406007981 */ /* 0x000ea4000c1e1900 */
[----:B--2---:R-:W-:-:S06]  /*08d0*/  IMAD.WIDE R8, R0, 0x8, R8 ;  /* 0x0000000800087825 */ /* 0x004fcc00078e0208 */
[----:B------:R-:W2:Y:S01]  /*08e0*/  LDG.E.64 R8, desc[UR4][R8.64] ;  /* 0x0000000408087981 */ /* 0x000ea2000c1e1b00 */
[----:B------:R-:W-:-:S06]  /*08f0*/  IMAD R4, R12, 0x8, R1 ;  /* 0x000000080c047824 */ /* 0x000fcc00078e0201 */
[----:B------:R-:W3:Y:S04]  /*0900*/  LDL.64 R4, [R4] ;  /* 0x0000000004047983 */ /* 0x000ee80000100a00 */
[----:B--2---:R-:W3:Y:S04]  /*0910*/  LDG.E.64 R16, desc[UR4][R8.64+0x18] ;  /* 0x0000180408107981 */ /* 0x004ee8000c1e1b00 */
[----:B------:R-:W2:Y:S01]  /*0920*/  LDG.E.64 R14, desc[UR4][R8.64+0x10] ;  /* 0x00001004080e7981 */ /* 0x000ea2000c1e1b00 */
[----:B------:R-:W-:Y:S01]  /*0930*/  BSSY.RECONVERGENT B2, `(.L_x_302) ;  /* 0x0000059000027945 */ /* 0x000fe20003800200 */
[----:B------:R-:W-:Y:S01]  /*0940*/  IMAD.MOV.U32 R13, RZ, RZ, 0x3 ;  /* 0x00000003ff0d7424 */ /* 0x000fe200078e00ff */
[----:B---3--:R-:W-:-:S06]  /*0950*/  DSETP.GEU.AND P0, PT, R4, R16, PT ;  /* 0x000000100400722a */ /* 0x008fcc0003f0e000 */
[----:B--2---:R-:W-:Y:S01]  /*0960*/  DSETP.LTU.OR P0, PT, R4, R14, P0 ;  /* 0x0000000e0400722a */ /* 0x004fe20000709400 */
[----:B------:R-:W-:Y:S01]  /*0970*/  IADD3 R15, P1, PT, R6, 0x2c, RZ ;  /* 0x0000002c060f7810 */ /* 0x000fe20007f3e0ff */
[----:B------:R-:W-:-:S03]  /*0980*/  IMAD.MOV.U32 R14, RZ, RZ, RZ ;  /* 0x000000ffff0e7224 */ /* 0x000fc600078e00ff */
[----:B------:R-:W-:-:S09]  /*0990*/  IADD3.X R23, PT, PT, RZ, R7, RZ, P1, !PT ;  /* 0x00000007ff177210 */ /* 0x000fd20000ffe4ff */
[----:B------:R-:W-:Y:S05]  /*09a0*/  @!P0 BRA `(.L_x_303) ;  /* 0x0000000400008947 */ /* 0x000fea0003800000 */
[----:B------:R-:W0:Y:S01]  /*09b0*/  LDC.64 R6, c[0x0][0x3a8] ;  /* 0x0000ea00ff067b82 */ /* 0x000e220000000a00 */
[----:B------:R-:W-:Y:S01]  /*09c0*/  BSSY.RELIABLE B3, `(.L_x_304) ;  /* 0x0000036000037945 */ /* 0x000fe20003800100 */
[----:B------:R-:W-:Y:S01]  /*09d0*/  IMAD.MOV.U32 R0, RZ, RZ, R15 ;  /* 0x000000ffff007224 */ /* 0x000fe200078e000f */
[----:B------:R-:W-:-:S07]  /*09e0*/  MOV R15, RZ ;  /* 0x000000ff000f7202 */ /* 0x000fce0000000f00 */
.L_x_309:
[----:B------:R-:W-:Y:S02]  /*09f0*/  IMAD.MOV.U32 R8, RZ, RZ, R0 ;  /* 0x000000ffff087224 */ /* 0x000fe400078e0000 */
[----:B------:R-:W-:-:S05]  /*0a00*/  IMAD.MOV.U32 R9, RZ, RZ, R23 ;  /* 0x000000ffff097224 */ /* 0x000fca00078e0017 */
[----:B------:R-:W0:Y:S02]  /*0a10*/  LDG.E R0, desc[UR4][R8.64+-0x8] ;  /* 0xfffff80408007981 */ /* 0x000e24000c1e1900 */
[----:B0-----:R-:W-:-:S06]  /*0a20*/  IMAD.WIDE R18, R0, 0x8, R6 ;  /* 0x0000000800127825 */ /* 0x001fcc00078e0206 */
[----:B------:R-:W2:Y:S04]  /*0a30*/  LDG.E.64 R18, desc[UR4][R18.64] ;  /* 0x0000000412127981 */ /* 0x000ea8000c1e1b00 */
[----:B--2---:R-:W2:Y:S04]  /*0a40*/  LDG.E.64 R16, desc[UR4][R18.64+0x10] ;  /* 0x0000100412107981 */ /* 0x004ea8000c1e1b00 */
[----:B------:R-:W3:Y:S01]  /*0a50*/  LDG.E.64 R20, desc[UR4][R18.64+0x18] ;  /* 0x0000180412147981 */ /* 0x000ee2000c1e1b00 */
[C---:B--2---:R-:W-:Y:S02]  /*0a60*/  DSETP.GE.AND P1, PT, R4.reuse, R16, PT ;  /* 0x000000100400722a */ /* 0x044fe40003f26000 */
[----:B---3--:R-:W-:-:S14]  /*0a70*/  DSETP.GEU.AND P0, PT, R4, R20, PT ;  /* 0x000000140400722a */ /* 0x008fdc0003f0e000 */
[----:B------:R-:W-:Y:S05]  /*0a80*/  @!P0 BREAK.RELIABLE P1, B3 ;  /* 0x0000000000038942 */ /* 0x000fea0000800100 */
[----:B------:R-:W-:Y:S05]  /*0a90*/  @!P0 BRA P1, `(.L_x_305) ;  /* 0x0000000000b88947 */ /* 0x000fea0000800000 */
[----:B------:R-:W2:Y:S02]  /*0aa0*/  LDG.E R0, desc[UR4][R8.64+-0x4] ;  /* 0xfffffc0408007981 */ /* 0x000ea4000c1e1900 */
[----:B--2---:R-:W-:-:S06]  /*0ab0*/  IMAD.WIDE R18, R0, 0x8, R6 ;  /* 0x0000000800127825 */ /* 0x004fcc00078e0206 */
        /* <DEDUP_REMOVED lines=16> */
[----:B------:R-:W-:Y:S01]  /*0bc0*/  IADD3 R15, PT, PT, R15, 0x10, RZ ;  /* 0x000000100f0f7810 */ /* 0x000fe20007ffe0ff */
[----:B------:R-:W-:Y:S01]  /*0bd0*/  IMAD.MOV.U32 R0, RZ, RZ, R11 ;  /* 0x000000ffff007224 */ /* 0x000fe200078e000b */
[----:B------:R-:W-:Y:S02]  /*0be0*/  IADD3 R8, P3, PT, R8, 0x10, RZ ;  /* 0x0000001008087810 */ /* 0x000fe40007f7e0ff */
[----:B------:R-:W-:Y:S02]  /*0bf0*/  ISETP.NE.AND P1, PT, R15, 0x190, PT ;  /* 0x000001900f00780c */ /* 0x000fe40003f25270 */
[----:B------:R-:W-:Y:S01]  /*0c00*/  IADD3 R13, P2, PT, R13, 0x4, RZ ;  /* 0x000000040d0d7810 */ /* 0x000fe20007f5e0ff */
[----:B------:R-:W-:Y:S01]  /*0c10*/  IMAD.X R9, RZ, RZ, R9, P3 ;  /* 0x000000ffff097224 */ /* 0x000fe200018e0609 */
[----:B------:R-:W-:Y:S02]  /*0c20*/  PLOP3.LUT P0, PT, PT, PT, PT, 0x80, 0x8 ;  /* 0x000000000008781c */ /* 0x000fe40003f0f070 */
[----:B------:R-:W-:-:S07]  /*0c30*/  IADD3.X R14, PT, PT, RZ, R14, RZ, P2, !PT ;  /* 0x0000000eff0e7210 */ /* 0x000fce00017fe4ff */
[----:B------:R-:W-:Y:S05]  /*0c40*/  @!P1 BREAK.RELIABLE B3 ;  /* 0x0000000000039942 */ /* 0x000fea0003800100 */
[----:B------:R-:W-:Y:S05]  /*0c50*/  @!P1 BRA `(.L_x_308) ;  /* 0x0000000000989947 */ /* 0x000fea0003800000 */
[----:B------:R-:W-:Y:S02]  /*0c60*/  IMAD.MOV.U32 R0, RZ, RZ, R8 ;  /* 0x000000ffff007224 */ /* 0x000fe400078e0008 */
[----:B------:R-:W-:-:S03]  /*0c70*/  IMAD.MOV.U32 R23, RZ, RZ, R9 ;  /* 0x000000ffff177224 */ /* 0x000fc600078e0009 */
[----:B------:R-:W-:Y:S01]  /*0c80*/  MOV R20, R0 ;  /* 0x0000000000147202 */ /* 0x000fe20000000f00 */
[----:B------:R-:W-:-:S06]  /*0c90*/  IMAD.MOV.U32 R21, RZ, RZ, R23 ;  /* 0x000000ffff157224 */ /* 0x000fcc00078e0017 */
[----:B------:R-:W2:Y:S02]  /*0ca0*/  LDG.E R21, desc[UR4][R20.64+-0xc] ;  /* 0xfffff40414157981 */ /* 0x000ea4000c1e1900 */
[----:B--2---:R-:W-:-:S06]  /*0cb0*/  IMAD.WIDE R16, R21, 0x8, R6 ;  /* 0x0000000815107825 */ /* 0x004fcc00078e0206 */
[----:B------:R-:W2:Y:S04]  /*0cc0*/  LDG.E.64 R16, desc[UR4][R16.64] ;  /* 0x0000000410107981 */ /* 0x000ea8000c1e1b00 */
[----:B--2---:R-:W2:Y:S04]  /*0cd0*/  LDG.E.64 R8, desc[UR4][R16.64+0x18] ;  /* 0x0000180410087981 */ /* 0x004ea8000c1e1b00 */
[----:B------:R-:W3:Y:S01]  /*0ce0*/  LDG.E.64 R18, desc[UR4][R16.64+0x10] ;  /* 0x0000100410127981 */ /* 0x000ee2000c1e1b00 */
[----:B--2---:R-:W-:-:S06]  /*0cf0*/  DSETP.GEU.AND P0, PT, R4, R8, PT ;  /* 0x000000080400722a */ /* 0x004fcc0003f0e000 */
[----:B---3--:R-:W-:-:S14]  /*0d00*/  DSETP.LTU.OR P0, PT, R4, R18, P0 ;  /* 0x000000120400722a */ /* 0x008fdc0000709400 */
[----:B------:R-:W-:Y:S05]  /*0d10*/  @P0 BRA `(.L_x_309) ;  /* 0xfffffffc00340947 */ /* 0x000fea000383ffff */
[----:B------:R-:W-:Y:S05]  /*0d20*/  BSYNC.RELIABLE B3 ;  /* 0x0000000000037941 */ /* 0x000fea0003800100 */
.L_x_304:
[----:B------:R-:W-:Y:S01]  /*0d30*/  MOV R0, R21 ;  /* 0x0000001500007202 */ /* 0x000fe20000000f00 */
[----:B------:R-:W-:Y:S06]  /*0d40*/  BRA `(.L_x_303) ;  /* 0x0000000000187947 */ /* 0x000fec0003800000 */
.L_x_306:
[----:B------:R-:W-:-:S04]  /*0d50*/  IADD3 R13, P0, PT, R13, -0x1, RZ ;  /* 0xffffffff0d0d7810 */ /* 0x000fc80007f1e0ff */
[----:B------:R-:W-:Y:S01]  /*0d60*/  IADD3.X R14, PT, PT, R14, -0x1, RZ, P0, !PT ;  /* 0xffffffff0e0e7810 */ /* 0x000fe200007fe4ff */
[----:B------:R-:W-:Y:S08]  /*0d70*/  BRA `(.L_x_307) ;  /* 0x0000000000147947 */ /* 0x000ff00003800000 */
.L_x_305:
[----:B------:R-:W-:-:S04]  /*0d80*/  IADD3 R13, P0, PT, R13, -0x2, RZ ;  /* 0xfffffffe0d0d7810 */ /* 0x000fc80007f1e0ff */
[----:B------:R-:W-:Y:S01]  /*0d90*/  IADD3.X R14, PT, PT, R14, -0x1, RZ, P0, !PT ;  /* 0xffffffff0e0e7810 */ /* 0x000fe200007fe4ff */
[----:B------:R-:W-:Y:S08]  /*0da0*/  BRA `(.L_x_307) ;  /* 0x0000000000087947 */ /* 0x000ff00003800000 */
.L_x_303:
[----:B------:R-:W-:-:S04]  /*0db0*/  IADD3 R13, P0, PT, R13, -0x3, RZ ;  /* 0xfffffffd0d0d7810 */ /* 0x000fc80007f1e0ff */
[----:B------:R-:W-:-:S09]  /*0dc0*/  IADD3.X R14, PT, PT, R14, -0x1, RZ, P0, !PT ;  /* 0xffffffff0e0e7810 */ /* 0x000fd200007fe4ff */
.L_x_307:
[----:B------:R-:W-:Y:S02]  /*0dd0*/  ISETP.NE.AND P1, PT, R12, 0x1, PT ;  /* 0x000000010c00780c */ /* 0x000fe40003f25270 */
[----:B------:R-:W-:-:S11]  /*0de0*/  PLOP3.LUT P0, PT, PT, PT, PT, 0x80, 0x8 ;  /* 0x000000000008781c */ /* 0x000fd60003f0f070 */
[----:B------:R-:W-:Y:S05]  /*0df0*/  @P1 BRA `(.L_x_308) ;  /* 0x0000000000301947 */ /* 0x000fea0003800000 */
[----:B------:R-:W0:Y:S08]  /*0e00*/  LDC.64 R4, c[0x0][0x3b8] ;  /* 0x0000ee00ff047b82 */ /* 0x000e300000000a00 */
[----:B------:R-:W1:Y:S01]  /*0e10*/  LDC.64 R6, c[0x0][0x3b0] ;  /* 0x0000ec00ff067b82 */ /* 0x000e620000000a00 */
[----:B0-----:R-:W-:-:S05]  /*0e20*/  IMAD.WIDE R4, R10, 0x4, R4 ;  /* 0x000000040a047825 */ /* 0x001fca00078e0204 */
[----:B------:R0:W-:Y:S04]  /*0e30*/  STG.E desc[UR4][R4.64], R10 ;  /* 0x0000000a04007986 */ /* 0x0001e8000c101904 */
[----:B------:R-:W2:Y:S02]  /*0e40*/  LDG.E.64 R2, desc[UR4][R2.64] ;  /* 0x0000000402027981 */ /* 0x000ea4000c1e1b00 */
[----:B--2---:R-:W-:-:S04]  /*0e50*/  LEA R8, P0, R13, R2, 0x2 ;  /* 0x000000020d087211 */ /* 0x004fc800078010ff */
[----:B------:R-:W-:-:S06]  /*0e60*/  LEA.HI.X R9, R13, R3, R14, 0x2, P0 ;  /* 0x000000030d097211 */ /* 0x000fcc00000f140e */
[----:B------:R-:W2:Y:S01]  /*0e70*/  LDG.E R9, desc[UR4][R8.64+0x20] ;  /* 0x0000200408097981 */ /* 0x000ea2000c1e1900 */
[----:B-1----:R-:W-:Y:S01]  /*0e80*/  IMAD.WIDE R6, R10, 0x4, R6 ;  /* 0x000000040a067825 */ /* 0x002fe200078e0206 */
[----:B------:R-:W-:-:S03]  /*0e90*/  PLOP3.LUT P0, PT, PT, PT, PT, 0x8, 0x80 ;  /* 0x000000000080781c */ /* 0x000fc60003f0e170 */
[----:B------:R-:W-:Y:S01]  /*0ea0*/  IMAD.MOV.U32 R0, RZ, RZ, R11 ;  /* 0x000000ffff007224 */ /* 0x000fe200078e000b */
[----:B--2---:R0:W-:Y:S09]  /*0eb0*/  STG.E desc[UR4][R6.64], R9 ;  /* 0x0000000906007986 */ /* 0x0041f2000c101904 */
.L_x_308:
[----:B------:R-:W-:Y:S05]  /*0ec0*/  BSYNC.RECONVERGENT B2 ;  /* 0x0000000000027941 */ /* 0x000fea0003800200 */
.L_x_302:
[----:B------:R-:W-:Y:S05]  /*0ed0*/  @P0 BRA `(.L_x_310) ;  /* 0xfffffff8005c0947 */ /* 0x000fea000383ffff */
.L_x_301:
[----:B------:R-:W-:Y:S05]  /*0ee0*/  BSYNC.RECONVERGENT B1 ;  /* 0x0000000000017941 */ /* 0x000fea0003800200 */
.L_x_300:
[C---:B------:R-:W-:Y:S02]  /*0ef0*/  ISETP.GE.AND P0, PT, R10.reuse, 0x2f2f080, PT ;  /* 0x02f2f0800a00780c */ /* 0x040fe40003f06270 */
[----:B0-----:R-:W-:-:S11]  /*0f00*/  IADD3 R10, PT, PT, R10, 0x80000, RZ ;  /* 0x000800000a0a7810 */ /* 0x001fd60007ffe0ff */
[----:B------:R-:W-:Y:S05]  /*0f10*/  @!P0 BRA `(.L_x_311) ;  /* 0xfffffff8002c8947 */ /* 0x000fea000383ffff */
.L_x_299:
[----:B------:R-:W-:Y:S05]  /*0f20*/  BSYNC.RECONVERGENT B0 ;  /* 0x0000000000007941 */ /* 0x000fea0003800200 */
.L_x_298:
[----:B------:R-:W-:Y:S05]  /*0f30*/  WARPSYNC.ALL ;  /* 0x0000000000007948 */ /* 0x000fea0003800000 */
[----:B------:R-:W-:Y:S06]  /*0f40*/  BAR.SYNC.DEFER_BLOCKING 0x0 ;  /* 0x0000000000007b1d */ /* 0x000fec0000010000 */
[----:B------:R-:W-:Y:S05]  /*0f50*/  EXIT ;  /* 0x000000000000794d */ /* 0x000fea0003800000 */
.L_x_312:
        /* <DEDUP_REMOVED lines=10> */
.L_x_379:


//--------------------- .text._Z6DBSCANPdPiS0_S0_S0_S0_S0_PP14IndexStructureS0_S0_ --------------------------
	.section	.text._Z6DBSCANPdPiS0_S0_S0_S0_S0_PP14IndexStructureS0_S0_,"ax",@progbits
	.align	128
        .global         _Z6DBSCANPdPiS0_S0_S0_S0_S0_PP14IndexStructureS0_S0_
        .type           _Z6DBSCANPdPiS0_S0_S0_S0_S0_PP14IndexStructureS0_S0_,@function
        .size           _Z6DBSCANPdPiS0_S0_S0_S0_S0_PP14IndexStructureS0_S0_,(.L_x_380 - _Z6DBSCANPdPiS0_S0_S0_S0_S0_PP14IndexStructureS0_S0_)
        .other          _Z6DBSCANPdPiS0_S0_S0_S0_S0_PP14IndexStructureS0_S0_,@"STO_CUDA_ENTRY STV_DEFAULT"
_Z6DBSCANPdPiS0_S0_S0_S0_S0_PP14IndexStructureS0_S0_:
.text._Z6DBSCANPdPiS0_S0_S0_S0_S0_PP14IndexStructureS0_S0_:
[----:B------:R-:W0:Y:S01]  /*0000*/  LDC R1, c[0x0][0x37c] ;  /* 0x0000df00ff017b82 */ /* 0x000e220000000800 */
[----:B------:R-:W1:Y:S07]  /*0010*/  S2R R17, SR_TID.X ;  /* 0x0000000000117919 */ /* 0x000e6e0000002100 */
[----:B------:R-:W2:Y:S01]  /*0020*/  LDC.64 R2, c[0x0][0x398] ;  /* 0x0000e600ff027b82 */ /* 0x000ea20000000a00 */
[----:B------:R-:W3:Y:S01]  /*0030*/  LDCU.64 UR36, c[0x0][0x358] ;  /* 0x00006b00ff2477ac */ /* 0x000ee20008000a00 */
[----:B0-----:R-:W-:-:S06]  /*0040*/  VIADD R1, R1, 0xfffffff8 ;  /* 0xfffffff801017836 */ /* 0x001fcc0000000000 */
[----:B------:R-:W0:Y:S01]  /*0050*/  LDC.64 R4, c[0x0][0x390] ;  /* 0x0000e400ff047b82 */ /* 0x000e220000000a00 */
[----:B-1----:R-:W-:-:S13]  /*0060*/  ISETP.NE.AND P0, PT, R17, RZ, PT ;  /* 0x000000ff1100720c */ /* 0x002fda0003f05270 */
[----:B------:R-:W2:Y:S02]  /*0070*/  @!P0 S2R R9, SR_CTAID.X ;  /* 0x0000000000098919 */ /* 0x000ea40000002500 */
[----:B--2---:R-:W-:-:S06]  /*0080*/  @!P0 IMAD.WIDE.U32 R2, R9, 0x4, R2 ;  /* 0x0000000409028825 */ /* 0x004fcc00078e0002 */
[----:B---3--:R-:W2:Y:S01]  /*0090*/  @!P0 LDG.E R2, desc[UR36][R2.64] ;  /* 0x0000002402028981 */ /* 0x008ea2000c1e1900 */
[----:B------:R-:W1:Y:S01]  /*00a0*/  S2UR UR40, SR_CgaCtaId ;  /* 0x00000000002879c3 */ /* 0x000e620000008800 */
[----:B--2---:R-:W-:-:S04]  /*00b0*/  @!P0 IMAD R0, R9, 0x100, R2 ;  /* 0x0000010009008824 */ /* 0x004fc800078e0202 */
[----:B------:R-:W-:-:S04]  /*00c0*/  @!P0 VIADD R7, R0, 0xffffffff ;  /* 0xffffffff00078836 */ /* 0x000fc80000000000 */
[----:B0-----:R-:W-:-:S06]  /*00d0*/  @!P0 IMAD.WIDE R4, R7, 0x4, R4 ;  /* 0x0000000407048825 */ /* 0x001fcc00078e0204 */
[----:B------:R-:W2:Y:S01]  /*00e0*/  @!P0 LDG.E R4, desc[UR36][R4.64] ;  /* 0x0000002404048981 */ /* 0x000ea2000c1e1900 */
[----:B------:R-:W-:Y:S01]  /*00f0*/  UMOV UR39, 0x400 ;  /* 0x0000040000277882 */ /* 0x000fe20000000000 */
[----:B------:R-:W0:Y:S01]  /*0100*/  LDCU UR5, c[0x0][0x2fc] ;  /* 0x00005f80ff0577ac */ /* 0x000e220008000800 */
[----:B-1----:R-:W-:-:S06]  /*0110*/  ULEA UR4, UR40, UR39, 0x18 ;  /* 0x0000002728047291 */ /* 0x002fcc000f8ec0ff */
[----:B------:R-:W-:-:S03]  /*0120*/  IMAD.U32 R0, RZ, RZ, UR4 ;  /* 0x00000004ff007e24 */ /* 0x000fc6000f8e00ff */
[----:B------:R-:W-:Y:S04]  /*0130*/  @!P0 STS [UR4+0x18], R9 ;  /* 0x00001809ff008988 */ /* 0x000fe80008000804 */
[----:B------:R-:W-:Y:S04]  /*0140*/  @!P0 STS [UR4+0x30], R2 ;  /* 0x00003002ff008988 */ /* 0x000fe80008000804 */
[----:B--2---:R-:W-:Y:S01]  /*0150*/  @!P0 STS [UR4], R4 ;  /* 0x00000004ff008988 */ /* 0x004fe20008000804 */
[----:B------:R-:W1:Y:S01]  /*0160*/  LDCU UR4, c[0x0][0x2f8] ;  /* 0x00005f00ff0477ac */ /* 0x000e620008000800 */
[----:B------:R-:W-:Y:S01]  /*0170*/  BAR.SYNC.DEFER_BLOCKING 0x0 ;  /* 0x0000000000007b1d */ /* 0x000fe20000010000 */
[----:B-1----:R-:W-:-:S04]  /*0180*/  IADD3 R6, P2, PT, R1, UR4, RZ ;  /* 0x0000000401067c10 */ /* 0x002fc8000ff5e0ff */
[----:B0-----:R-:W-:Y:S01]  /*0190*/  IADD3.X R7, PT, PT, RZ, UR5, RZ, P2, !PT ;  /* 0x00000005ff077c10 */ /* 0x001fe200097fe4ff */
[----:B------:R-:W0:Y:S02]  /*01a0*/  LDS R8, [R0+0x30] ;  /* 0x0000300000087984 */ /* 0x000e240000000800 */
[----:B0-----:R-:W-:-:S13]  /*01b0*/  ISETP.NE.AND P1, PT, R8, RZ, PT ;  /* 0x000000ff0800720c */ /* 0x001fda0003f25270 */
[----:B------:R-:W-:Y:S05]  /*01c0*/  @!P1 EXIT ;  /* 0x000000000000994d */ /* 0x000fea0003800000 */
[----:B------:R-:W-:Y:S04]  /*01d0*/  BSSY.RECONVERGENT B0, `(.L_x_313) ;  /* 0x000000f000007945 */ /* 0x000fe80003800200 */
[----:B------:R-:W-:Y:S05]  /*01e0*/  @P0 BRA `(.L_x_314) ;  /* 0x0000000000340947 */ /* 0x000fea0003800000 */
[----:B------:R-:W0:Y:S01]  /*01f0*/  LDS R10, [R0] ;  /* 0x00000000000a7984 */ /* 0x000e220000000800 */
[----:B------:R-:W1:Y:S01]  /*0200*/  LDC.64 R2, c[0x0][0x398] ;  /* 0x0000e600ff027b82 */ /* 0x000e620000000a00 */
[----:B------:R-:W-:Y:S02]  /*0210*/  VIADD R13, R8, 0xffffffff ;  /* 0xffffffff080d7836 */ /* 0x000fe40000000000 */
[----:B------:R-:W1:Y:S05]  /*0220*/  LDS R9, [R0+0x18] ;  /* 0x0000180000097984 */ /* 0x000e6a0000000800 */
[----:B------:R-:W2:Y:S01]  /*0230*/  LDC.64 R4, c[0x0][0x380] ;  /* 0x0000e000ff047b82 */ /* 0x000ea20000000a00 */
[----:B0-----:R-:W-:-:S02]  /*0240*/  IMAD.SHL.U32 R11, R10, 0x2, RZ ;  /* 0x000000020a0b7824 */ /* 0x001fc400078e00ff */
[----:B-1----:R-:W-:-:S04]  /*0250*/  IMAD.WIDE R2, R9, 0x4, R2 ;  /* 0x0000000409027825 */ /* 0x002fc800078e0202 */
[----:B--2---:R-:W-:Y:S01]  /*0260*/  IMAD.WIDE R4, R11, 0x8, R4 ;  /* 0x000000080b047825 */ /* 0x004fe200078e0204 */
[----:B------:R0:W-:Y:S04]  /*0270*/  STG.E desc[UR36][R2.64], R13 ;  /* 0x0000000d02007986 */ /* 0x0001e8000c101924 */
[----:B------:R-:W2:Y:S04]  /*0280*/  LDG.E.64 R8, desc[UR36][R4.64] ;  /* 0x0000002404087981 */ /* 0x000ea8000c1e1b00 */
[----:B------:R-:W2:Y:S04]  /*0290*/  LDG.E.64 R10, desc[UR36][R4.64+0x8] ;  /* 0x00000824040a7981 */ /* 0x000ea8000c1e1b00 */
[----:B------:R0:W-:Y:S04]  /*02a0*/  STS [R0+0x14], RZ ;  /* 0x000014ff00007388 */ /* 0x0001e80000000800 */
[----:B--2---:R0:W-:Y:S02]  /*02b0*/  STS.128 [R0+0x20], R8 ;  /* 0x0000200800007388 */ /* 0x0041e40000000c00 */
.L_x_314:
[----:B------:R-:W-:Y:S05]  /*02c0*/  BSYNC.RECONVERGENT B0 ;  /* 0x0000000000007941 */ /* 0x000fea0003800200 */
.L_x_313:
[----:B------:R-:W-:Y:S06]  /*02d0*/  BAR.SYNC.DEFER_BLOCKING 0x0 ;  /* 0x0000000000007b1d */ /* 0x000fec0000010000 */
[----:B------:R-:W-:Y:S01]  /*02e0*/  BSSY.RECONVERGENT B0, `(.L_x_315) ;  /* 0x000000d000007945 */ /* 0x000fe20003800200 */
[----:B------:R1:W2:Y:S03]  /*02f0*/  LDS R16, [R0+0x18] ;  /* 0x0000180000107984 */ /* 0x0002a60000000800 */
[----:B------:R-:W-:Y:S05]  /*0300*/  @P0 BRA `(.L_x_316) ;  /* 0x0000000000280947 */ /* 0x000fea0003800000 */
[----:B0-----:R-:W0:Y:S01]  /*0310*/  LDC.64 R2, c[0x0][0x3c0] ;  /* 0x0000f000ff027b82 */ /* 0x001e220000000a00 */
[----:B--2---:R-:W-:Y:S01]  /*0320*/  IMAD R9, R16, 0x9, RZ ;  /* 0x0000000910097824 */ /* 0x004fe200078e02ff */
[----:B------:R3:W-:Y:S01]  /*0330*/  STS [R0+0xfc], RZ ;  /* 0x0000fcff00007388 */ /* 0x0007e20000000800 */
[----:B------:R-:W-:Y:S02]  /*0340*/  IMAD.MOV.U32 R8, RZ, RZ, RZ ;  /* 0x000000ffff087224 */ /* 0x000fe400078e00ff */
[C---:B------:R-:W-:Y:S01]  /*0350*/  VIADD R5, R9.reuse, 0x1 ;  /* 0x0000000109057836 */ /* 0x040fe20000000000 */
[----:B------:R3:W-:Y:S04]  /*0360*/  STS [R0+0x110], RZ ;  /* 0x000110ff00007388 */ /* 0x0007e80000000800 */
[----:B------:R3:W-:Y:S04]  /*0370*/  STS.64 [R0+0x100], R8 ;  /* 0x0001000800007388 */ /* 0x0007e80000000a00 */
[----:B------:R3:W-:Y:S01]  /*0380*/  STS [R0+0x10c], R5 ;  /* 0x00010c0500007388 */ /* 0x0007e20000000800 */
[----:B0-----:R-:W-:-:S05]  /*0390*/  IMAD.WIDE R2, R9, 0x4, R2 ;  /* 0x0000000409027825 */ /* 0x001fca00078e0202 */
[----:B------:R3:W-:Y:S02]  /*03a0*/  STG.E desc[UR36][R2.64], RZ ;  /* 0x000000ff02007986 */ /* 0x0007e4000c101924 */
.L_x_316:
[----:B------:R-:W-:Y:S05]  /*03b0*/  BSYNC.RECONVERGENT B0 ;  /* 0x0000000000007941 */ /* 0x000fea0003800200 */
.L_x_315:
[----:B------:R-:W-:Y:S06]  /*03c0*/  BAR.SYNC.DEFER_BLOCKING 0x0 ;  /* 0x0000000000007b1d */ /* 0x000fec0000010000 */
[----:B0--3--:R-:W-:Y:S04]  /*03d0*/  LDS R3, [R0+0x104] ;  /* 0x0001040000037984 */ /* 0x009fe80000000800 */
[----:B------:R-:W0:Y:S02]  /*03e0*/  LDS R8, [R0+0x10c] ;  /* 0x00010c0000087984 */ /* 0x000e240000000800 */
[----:B0-----:R-:W-:-:S13]  /*03f0*/  ISETP.GT.AND P0, PT, R8, R3, PT ;  /* 0x000000030800720c */ /* 0x001fda0003f04270 */
[----:B------:R-:W-:Y:S05]  /*0400*/  @!P0 BRA `(.L_x_317) ;  /* 0x00000008003c8947 */ /* 0x000fea0003800000 */
[----:B------:R-:W0:Y:S01]  /*0410*/  LDC.64 R4, c[0x0][0x3b8] ;  /* 0x0000ee00ff047b82 */ /* 0x000e220000000a00 */
[----:B------:R-:W-:Y:S01]  /*0420*/  UIADD3 UR4, UPT, UPT, UR39, 0x20, URZ ;  /* 0x0000002027047890 */ /* 0x000fe2000fffe0ff */
[----:B------:R-:W-:Y:S01]  /*0430*/  MOV R13, R8 ;  /* 0x00000008000d7202 */ /* 0x000fe20000000f00 */
[----:B------:R-:W-:Y:S02]  /*0440*/  VIADD R24, R17, 0xffffffff ;  /* 0xffffffff11187836 */ /* 0x000fe40000000000 */
[----:B------:R-:W-:-:S03]  /*0450*/  ULEA UR38, UR40, UR4, 0x18 ;  /* 0x0000000428267291 */ /* 0x000fc6000f8ec0ff */
[----:B------:R-:W3:Y:S09]  /*0460*/  LDC.64 R2, c[0x0][0x3c0] ;  /* 0x0000f000ff027b82 */ /* 0x000ef20000000a00 */
.L_x_326:
[----:B----4-:R-:W0:Y:S02]  /*0470*/  LDS R9, [R0+0x108] ;  /* 0x0001080000097984 */ /* 0x010e240000000800 */
[----:B0-----:R-:W-:-:S06]  /*0480*/  IMAD.WIDE R8, R9, 0x8, R4 ;  /* 0x0000000809087825 */ /* 0x001fcc00078e0204 */
[----:B------:R-:W4:Y:S04]  /*0490*/  LDG.E.64 R8, desc[UR36][R8.64] ;  /* 0x0000002408087981 */ /* 0x000f28000c1e1b00 */
[----:B----4-:R-:W4:Y:S02]  /*04a0*/  LD.E R10, desc[UR36][R8.64+0x4] ;  /* 0x00000424080a7980 */ /* 0x010f24000c101900 */
[----:B----4-:R-:W-:-:S13]  /*04b0*/  ISETP.GT.AND P0, PT, R10, 0x1, PT ;  /* 0x000000010a00780c */ /* 0x010fda0003f04270 */
[----:B------:R-:W-:Y:S05]  /*04c0*/  @P0 BRA `(.L_x_317) ;  /* 0x00000008000c0947 */ /* 0x000fea0003800000 */
[----:B------:R-:W-:-:S13]  /*04d0*/  ISETP.NE.AND P0, PT, R17, RZ, PT ;  /* 0x000000ff1100720c */ /* 0x000fda0003f05270 */
[----:B------:R-:W-:Y:S05]  /*04e0*/  @P0 BRA `(.L_x_318) ;  /* 0x0000000000380947 */ /* 0x000fea0003800000 */
[----:B---3--:R-:W-:-:S05]  /*04f0*/  IMAD.WIDE R8, R13, 0x4, R2 ;  /* 0x000000040d087825 */ /* 0x008fca00078e0202 */
[----:B------:R-:W3:Y:S01]  /*0500*/  LDG.E R12, desc[UR36][R8.64+-0x4] ;  /* 0xfffffc24080c7981 */ /* 0x000ee2000c1e1900 */
[----:B------:R-:W0:Y:S01]  /*0510*/  S2UR UR5, SR_CgaCtaId ;  /* 0x00000000000579c3 */ /* 0x000e220000008800 */
[----:B------:R-:W-:Y:S01]  /*0520*/  UMOV UR4, 0x400 ;  /* 0x0000040000047882 */ /* 0x000fe20000000000 */
[----:B---3--:R-:W-:-:S06]  /*0530*/  IMAD.WIDE R10, R12, 0x8, R4 ;  /* 0x000000080c0a7825 */ /* 0x008fcc00078e0204 */
[----:B------:R-:W1:Y:S01]  /*0540*/  LDG.E.64 R10, desc[UR36][R10.64] ;  /* 0x000000240a0a7981 */ /* 0x000e62000c1e1b00 */
[----:B0-----:R-:W-:Y:S01]  /*0550*/  ULEA UR4, UR5, UR4, 0x18 ;  /* 0x0000000405047291 */ /* 0x001fe2000f8ec0ff */
[----:B------:R-:W-:-:S08]  /*0560*/  VIADD R13, R13, 0xffffffff ;  /* 0xffffffff0d0d7836 */ /* 0x000fd00000000000 */
[----:B------:R-:W-:Y:S04]  /*0570*/  STS.64 [UR4+0x108], R12 ;  /* 0x0001080cff007988 */ /* 0x000fe80008000a04 */
[----:B------:R-:W-:Y:S04]  /*0580*/  STS [UR4+0x110], RZ ;  /* 0x000110ffff007988 */ /* 0x000fe80008000804 */
[----:B-1----:R-:W3:Y:S02]  /*0590*/  LD.E R0, desc[UR36][R10.64+0x4] ;  /* 0x000004240a007980 */ /* 0x002ee4000c101900 */
[----:B---3--:R-:W-:-:S05]  /*05a0*/  LEA R0, R0, UR38, 0x3 ;  /* 0x0000002600007c11 */ /* 0x008fca000f8e18ff */
[----:B------:R-:W0:Y:S04]  /*05b0*/  LDS.64 R8, [R0] ;  /* 0x0000000000087984 */ /* 0x000e280000000a00 */
[----:B0-----:R0:W-:Y:S02]  /*05c0*/  STS.64 [UR4+0x118], R8 ;  /* 0x00011808ff007988 */ /* 0x0011e40008000a04 */
.L_x_318:
[----:B------:R-:W-:Y:S05]  /*05d0*/  WARPSYNC.ALL ;  /* 0x0000000000007948 */ /* 0x000fea0003800000 */
[----:B------:R-:W1:Y:S01]  /*05e0*/  S2R R25, SR_CgaCtaId ;  /* 0x0000000000197919 */ /* 0x000e620000008800 */
[----:B------:R-:W-:Y:S01]  /*05f0*/  MOV R26, 0x400 ;  /* 0x00000400001a7802 */ /* 0x000fe20000000f00 */
[----:B------:R-:W-:Y:S01]  /*0600*/  BSSY.RECONVERGENT B0, `(.L_x_319) ;  /* 0x0000069000007945 */ /* 0x000fe20003800200 */
[----:B------:R-:W-:Y:S02]  /*0610*/  BAR.SYNC.DEFER_BLOCKING 0x0 ;  /* 0x0000000000007b1d */ /* 0x000fe40000010000 */
[----:B-1----:R-:W-:-:S05]  /*0620*/  LEA R0, R25, R26, 0x18 ;  /* 0x0000001a19007211 */ /* 0x002fca00078ec0ff */
[----:B0-----:R-:W0:Y:S02]  /*0630*/  LDS R8, [R0+0x110] ;  /* 0x0001100000087984 */ /* 0x001e240000000800 */
[----:B0-----:R-:W-:-:S04]  /*0640*/  ISETP.NE.AND P0, PT, R8, 0x1, PT ;  /* 0x000000010800780c */ /* 0x001fc80003f05270 */
[----:B------:R-:W-:-:S13]  /*0650*/  ISETP.GT.U32.OR P0, PT, R17, 0x63, !P0 ;  /* 0x000000631100780c */ /* 0x000fda0004704470 */
[----:B------:R-:W-:Y:S05]  /*0660*/  @P0 BRA `(.L_x_320) ;  /* 0x0000000400880947 */ /* 0x000fea0003800000 */
[----:B------:R-:W0:Y:S04]  /*0670*/  LDS R9, [R0+0x108] ;  /* 0x0001080000097984 */ /* 0x000e280000000800 */
[----:B------:R-:W1:Y:S01]  /*0680*/  LDS.64 R20, [R0+0x118] ;  /* 0x0001180000147984 */ /* 0x000e620000000a00 */
[----:B0-----:R-:W-:-:S05]  /*0690*/  IMAD.WIDE R8, R9, 0x8, R4 ;  /* 0x0000000809087825 */ /* 0x001fca00078e0204 */
[----:B------:R-:W4:Y:S02]  /*06a0*/  LDG.E.64 R10, desc[UR36][R8.64] ;  /* 0x00000024080a7981 */ /* 0x000f24000c1e1b00 */
[----:B----4-:R-:W-:-:S05]  /*06b0*/  IMAD.WIDE.U32 R12, R17, 0x4, R10 ;  /* 0x00000004110c7825 */ /* 0x010fca00078e000a */
[----:B------:R-:W4:Y:S02]  /*06c0*/  LD.E R23, desc[UR36][R12.64+0x20] ;  /* 0x000020240c177980 */ /* 0x000f24000c101900 */
[----:B----4-:R-:W-:-:S06]  /*06d0*/  IMAD.WIDE R22, R23, 0x8, R4 ;  /* 0x0000000817167825 */ /* 0x010fcc00078e0204 */
[----:B------:R-:W4:Y:S04]  /*06e0*/  LDG.E.64 R22, desc[UR36][R22.64] ;  /* 0x0000002416167981 */ /* 0x000f28000c1e1b00 */
[----:B----4-:R-:W1:Y:S04]  /*06f0*/  LD.E.64 R14, desc[UR36][R22.64+0x18] ;  /* 0x00001824160e7980 */ /* 0x010e68000c101b00 */
[----:B------:R-:W4:Y:S01]  /*0700*/  LD.E.64 R18, desc[UR36][R22.64+0x10] ;  /* 0x0000102416127980 */ /* 0x000f22000c101b00 */
[----:B-1----:R-:W-:-:S06]  /*0710*/  DSETP.GEU.AND P0, PT, R20, R14, PT ;  /* 0x0000000e1400722a */ /* 0x002fcc0003f0e000 */
[----:B----4-:R-:W-:-:S14]  /*0720*/  DSETP.LTU.OR P0, PT, R20, R18, P0 ;  /* 0x000000121400722a */ /* 0x010fdc0000709400 */
[----:B------:R-:W-:Y:S05]  /*0730*/  @P0 BRA `(.L_x_320) ;  /* 0x0000000400540947 */ /* 0x000fea0003800000 */
[----:B------:R-:W4:Y:S02]  /*0740*/  LD.E R10, desc[UR36][R10.64+0x4] ;  /* 0x000004240a0a7980 */ /* 0x000f24000c101900 */
[----:B----4-:R-:W-:-:S13]  /*0750*/  ISETP.NE.AND P0, PT, R10, 0x1, PT ;  /* 0x000000010a00780c */ /* 0x010fda0003f05270 */
[----:B------:R-:W-:Y:S05]  /*0760*/  @P0 BRA `(.L_x_321) ;  /* 0x0000000000600947 */ /* 0x000fea0003800000 */
[----:B------:R-:W0:Y:S01]  /*0770*/  S2R R9, SR_LANEID ;  /* 0x0000000000097919 */ /* 0x000e220000000000 */
[----:B------:R-:W-:Y:S01]  /*0780*/  VOTEU.ANY UR4, UPT, PT ;  /* 0x0000000000047886 */ /* 0x000fe200038e0100 */
[----:B------:R-:W-:Y:S01]  /*0790*/  VIADD R8, R26, 0xfc ;  /* 0x000000fc1a087836 */ /* 0x000fe20000000000 */
[----:B------:R-:W0:Y:S04]  /*07a0*/  FLO.U32 R14, UR4 ;  /* 0x00000004000e7d00 */ /* 0x000e2800080e0000 */
[----:B------:R-:W-:-:S04]  /*07b0*/  LEA R8, R25, R8, 0x18 ;  /* 0x0000000819087211 */ /* 0x000fc800078ec0ff */
[----:B------:R-:W1:Y:S01]  /*07c0*/  POPC R11, UR4 ;  /* 0x00000004000b7d09 */ /* 0x000e620008000000 */
[----:B0-----:R-:W-:-:S13]  /*07d0*/  ISETP.EQ.U32.AND P0, PT, R14, R9, PT ;  /* 0x000000090e00720c */ /* 0x001fda0003f02070 */
[----:B-1----:R-:W0:Y:S04]  /*07e0*/  @P0 ATOMS.ADD R11, [R8], R11 ;  /* 0x0000000b080b038c */ /* 0x002e280000000000 */
[----:B------:R-:W4:Y:S01]  /*07f0*/  LD.E R12, desc[UR36][R12.64+0x20] ;  /* 0x000020240c0c7980 */ /* 0x000f22000c101900 */
[----:B------:R-:W-:Y:S01]  /*0800*/  IMAD.MOV.U32 R19, RZ, RZ, 0x1 ;  /* 0x00000001ff137424 */ /* 0x000fe200078e00ff */
[----:B------:R-:W1:Y:S02]  /*0810*/  S2R R10, SR_LTMASK ;  /* 0x00000000000a7919 */ /* 0x000e640000003900 */
[----:B0-----:R-:W0:Y:S01]  /*0820*/  SHFL.IDX PT, R9, R11, R14, 0x1f ;  /* 0x00001f0e0b097589 */ /* 0x001e2200000e0000 */
[----:B-1----:R-:W-:Y:S01]  /*0830*/  LOP3.LUT R15, R10, UR4, RZ, 0xc0, !PT ;  /* 0x000000040a0f7c12 */ /* 0x002fe2000f8ec0ff */
[----:B------:R-:W-:-:S02]  /*0840*/  VIADD R10, R26, 0x34 ;  /* 0x000000341a0a7836 */ /* 0x000fc40000000000 */
[----:B------:R-:W-:Y:S01]  /*0850*/  VIADD R26, R26, 0x110 ;  /* 0x000001101a1a7836 */ /* 0x000fe20000000000 */
[----:B------:R-:W0:Y:S02]  /*0860*/  POPC R18, R15 ;  /* 0x0000000f00127309 */ /* 0x000e240000000000 */
[C---:B------:R-:W-:Y:S02]  /*0870*/  LEA R10, R25.reuse, R10, 0x18 ;  /* 0x0000000a190a7211 */ /* 0x040fe400078ec0ff */
[----:B------:R-:W-:Y:S02]  /*0880*/  LEA R26, R25, R26, 0x18 ;  /* 0x0000001a191a7211 */ /* 0x000fe400078ec0ff */
[----:B0-----:R-:W-:Y:S01]  /*0890*/  IADD3 R9, PT, PT, R9, R18, RZ ;  /* 0x0000001209097210 */ /* 0x001fe20007ffe0ff */
[----:B------:R-:W-:-:S04]  /*08a0*/  IMAD.MOV.U32 R18, RZ, RZ, RZ ;  /* 0x000000ffff127224 */ /* 0x000fc800078e00ff */
[----:B------:R-:W-:-:S05]  /*08b0*/  IMAD R9, R9, 0x4, R10 ;  /* 0x0000000409097824 */ /* 0x000fca00078e020a */
[----:B----4-:R4:W-:Y:S04]  /*08c0*/  STS [R9], R12 ;  /* 0x0000000c09007388 */ /* 0x0109e80000000800 */
[----:B------:R4:W-:Y:S01]  /*08d0*/  ATOMS.CAS RZ, [R26], R18, R19 ;  /* 0x000000121aff738d */ /* 0x0009e20000000013 */
[----:B------:R-:W-:Y:S05]  /*08e0*/  BRA `(.L_x_320) ;  /* 0x0000000000e87947 */ /* 0x000fea0003800000 */
.L_x_321:
[----:B------:R-:W0:Y:S01]  /*08f0*/  S2R R15, SR_LANEID ;  /* 0x00000000000f7919 */ /* 0x000e220000000000 */
[----:B------:R-:W-:Y:S01]  /*0900*/  VOTEU.ANY UR4, UPT, PT ;  /* 0x0000000000047886 */ /* 0x000fe200038e0100 */
[----:B------:R-:W-:Y:S01]  /*0910*/  IADD3 R14, PT, PT, R26, 0x10c, RZ ;  /* 0x0000010c1a0e7810 */ /* 0x000fe20007ffe0ff */
[----:B------:R-:W0:Y:S03]  /*0920*/  FLO.U32 R20, UR4 ;  /* 0x0000000400147d00 */ /* 0x000e2600080e0000 */
[----:B------:R-:W-:-:S05]  /*0930*/  LEA R14, R25, R14, 0x18 ;  /* 0x0000000e190e7211 */ /* 0x000fca00078ec0ff */
[----:B------:R-:W1:Y:S01]  /*0940*/  POPC R19, UR4 ;  /* 0x0000000400137d09 */ /* 0x000e620008000000 */
[----:B0-----:R-:W-:-:S13]  /*0950*/  ISETP.EQ.U32.AND P0, PT, R20, R15, PT ;  /* 0x0000000f1400720c */ /* 0x001fda0003f02070 */
[----:B-1----:R-:W0:Y:S04]  /*0960*/  @P0 ATOMS.ADD R19, [R14], R19 ;  /* 0x000000130e13038c */ /* 0x002e280000000000 */
[----:B------:R-:W4:Y:S01]  /*0970*/  LD.E R13, desc[UR36][R12.64+0x20] ;  /* 0x000020240c0d7980 */ /* 0x000f22000c101900 */
[----:B------:R-:W-:Y:S01]  /*0980*/  ISETP.NE.AND P0, PT, R17, RZ, PT ;  /* 0x000000ff1100720c */ /* 0x000fe20003f05270 */
[----:B------:R-:W-:Y:S04]  /*0990*/  BSSY.RECONVERGENT B1, `(.L_x_322) ;  /* 0x000002a000017945 */ /* 0x000fe80003800200 */
[----:B------:R-:W-:Y:S01]  /*09a0*/  BSSY.RELIABLE B2, `(.L_x_323) ;  /* 0x000001a000027945 */ /* 0x000fe20003800100 */
[----:B------:R-:W1:Y:S01]  /*09b0*/  S2R R18, SR_LTMASK ;  /* 0x0000000000127919 */ /* 0x000e620000003900 */
[----:B0-----:R-:W0:Y:S01]  /*09c0*/  SHFL.IDX PT, R11, R19, R20, 0x1f ;  /* 0x00001f14130b7589 */ /* 0x001e2200000e0000 */
[----:B-1----:R-:W-:-:S04]  /*09d0*/  LOP3.LUT R21, R18, UR4, RZ, 0xc0, !PT ;  /* 0x0000000412157c12 */ /* 0x002fc8000f8ec0ff */
[----:B------:R-:W0:Y:S02]  /*09e0*/  POPC R10, R21 ;  /* 0x00000015000a7309 */ /* 0x000e240000000000 */
[----:B0-----:R-:W-:-:S04]  /*09f0*/  IMAD.IADD R11, R11, 0x1, R10 ;  /* 0x000000010b0b7824 */ /* 0x001fc800078e020a */
[----:B---3--:R-:W-:-:S05]  /*0a00*/  IMAD.WIDE R10, R11, 0x4, R2 ;  /* 0x000000040b0a7825 */ /* 0x008fca00078e0202 */
[----:B----4-:R0:W-:Y:S01]  /*0a10*/  STG.E desc[UR36][R10.64], R13 ;  /* 0x0000000d0a007986 */ /* 0x0101e2000c101924 */
[----:B------:R-:W-:Y:S05]  /*0a20*/  @!P0 BRA `(.L_x_324) ;  /* 0x0000000000448947 */ /* 0x000fea0003800000 */
[----:B0-----:R-:W3:Y:S01]  /*0a30*/  LDG.E.64 R10, desc[UR36][R8.64] ;  /* 0x00000024080a7981 */ /* 0x001ee2000c1e1b00 */
[----:B------:R-:W-:Y:S02]  /*0a40*/  VOTEU.ANY UR4, UPT, PT ;  /* 0x0000000000047886 */ /* 0x000fe400038e0100 */
[----:B------:R-:W0:Y:S08]  /*0a50*/  FLO.U32 R20, UR4 ;  /* 0x0000000400147d00 */ /* 0x000e3000080e0000 */
[----:B------:R-:W1:Y:S01]  /*0a60*/  POPC R19, UR4 ;  /* 0x0000000400137d09 */ /* 0x000e620008000000 */
[----:B0-----:R-:W-:-:S13]  /*0a70*/  ISETP.EQ.U32.AND P0, PT, R20, R15, PT ;  /* 0x0000000f1400720c */ /* 0x001fda0003f02070 */
[----:B-1----:R-:W0:Y:S01]  /*0a80*/  @P0 ATOMS.ADD R19, [R14], R19 ;  /* 0x000000130e13038c */ /* 0x002e220000000000 */
[----:B---3--:R-:W-:-:S06]  /*0a90*/  IMAD.WIDE.U32 R10, R24, 0x4, R10 ;  /* 0x00000004180a7825 */ /* 0x008fcc00078e000a */
[----:B------:R-:W3:Y:S01]  /*0aa0*/  LD.E R11, desc[UR36][R10.64+0x20] ;  /* 0x000020240a0b7980 */ /* 0x000ee2000c101900 */
[----:B------:R-:W-:Y:S02]  /*0ab0*/  LOP3.LUT R21, R18, UR4, RZ, 0xc0, !PT ;  /* 0x0000000412157c12 */ /* 0x000fe4000f8ec0ff */
[----:B------:R-:W-:Y:S01]  /*0ac0*/  ISETP.GT.U32.AND P0, PT, R17, 0x62, PT ;  /* 0x000000621100780c */ /* 0x000fe20003f04070 */
[----:B0-----:R-:W0:Y:S01]  /*0ad0*/  SHFL.IDX PT, R13, R19, R20, 0x1f ;  /* 0x00001f14130d7589 */ /* 0x001e2200000e0000 */
[----:B------:R-:W0:Y:S11]  /*0ae0*/  POPC R12, R21 ;  /* 0x00000015000c7309 */ /* 0x000e360000000000 */
[----:B------:R-:W-:Y:S05]  /*0af0*/  @P0 BREAK.RELIABLE B2 ;  /* 0x0000000000020942 */ /* 0x000fea0003800100 */
[----:B0-----:R-:W-:-:S04]  /*0b00*/  IMAD.IADD R13, R13, 0x1, R12 ;  /* 0x000000010d0d7824 */ /* 0x001fc800078e020c */
[----:B------:R-:W-:-:S05]  /*0b10*/  IMAD.WIDE R12, R13, 0x4, R2 ;  /* 0x000000040d0c7825 */ /* 0x000fca00078e0202 */
[----:B---3--:R1:W-:Y:S01]  /*0b20*/  STG.E desc[UR36][R12.64], R11 ;  /* 0x0000000b0c007986 */ /* 0x0083e2000c101924 */
[----:B------:R-:W-:Y:S05]  /*0b30*/  @P0 BRA `(.L_x_325) ;  /* 0x00000000003c0947 */ /* 0x000fea0003800000 */
.L_x_324:
[----:B------:R-:W-:Y:S05]  /*0b40*/  BSYNC.RELIABLE B2 ;  /* 0x0000000000027941 */ /* 0x000fea0003800100 */
.L_x_323:
[----:B------:R-:W3:Y:S01]  /*0b50*/  LDG.E.64 R8, desc[UR36][R8.64] ;  /* 0x0000002408087981 */ /* 0x000ee2000c1e1b00 */
[----:B------:R-:W-:Y:S02]  /*0b60*/  VOTEU.ANY UR4, UPT, PT ;  /* 0x0000000000047886 */ /* 0x000fe400038e0100 */
[----:B-1----:R-:W1:Y:S08]  /*0b70*/  FLO.U32 R12, UR4 ;  /* 0x00000004000c7d00 */ /* 0x002e7000080e0000 */
[----:B0-----:R-:W0:Y:S01]  /*0b80*/  POPC R13, UR4 ;  /* 0x00000004000d7d09 */ /* 0x001e220008000000 */
[----:B-1----:R-:W-:-:S13]  /*0b90*/  ISETP.EQ.U32.AND P0, PT, R12, R15, PT ;  /* 0x0000000f0c00720c */ /* 0x002fda0003f02070 */
[----:B0-----:R-:W0:Y:S01]  /*0ba0*/  @P0 ATOMS.ADD R13, [R14], R13 ;  /* 0x0000000d0e0d038c */ /* 0x001e220000000000 */
[----:B---3--:R-:W-:-:S06]  /*0bb0*/  IMAD.WIDE.U32 R10, R17, 0x4, R8 ;  /* 0x00000004110a7825 */ /* 0x008fcc00078e0008 */
[----:B------:R-:W3:Y:S01]  /*0bc0*/  LD.E R11, desc[UR36][R10.64+0x24] ;  /* 0x000024240a0b7980 */ /* 0x000ee2000c101900 */
[----:B------:R-:W-:-:S03]  /*0bd0*/  LOP3.LUT R18, R18, UR4, RZ, 0xc0, !PT ;  /* 0x0000000412127c12 */ /* 0x000fc6000f8ec0ff */
[----:B0-----:R-:W0:Y:S01]  /*0be0*/  SHFL.IDX PT, R12, R13, R12, 0x1f ;  /* 0x00001f0c0d0c7589 */ /* 0x001e2200000e0000 */
[----:B------:R-:W0:Y:S02]  /*0bf0*/  POPC R15, R18 ;  /* 0x00000012000f7309 */ /* 0x000e240000000000 */
[----:B0-----:R-:W-:-:S04]  /*0c00*/  IMAD.IADD R9, R12, 0x1, R15 ;  /* 0x000000010c097824 */ /* 0x001fc800078e020f */
[----:B------:R-:W-:-:S05]  /*0c10*/  IMAD.WIDE R8, R9, 0x4, R2 ;  /* 0x0000000409087825 */ /* 0x000fca00078e0202 */
[----:B---3--:R0:W-:Y:S02]  /*0c20*/  STG.E desc[UR36][R8.64], R11 ;  /* 0x0000000b08007986 */ /* 0x0081e4000c101924 */
.L_x_325:
[----:B------:R-:W-:Y:S05]  /*0c30*/  BSYNC.RECONVERGENT B1 ;  /* 0x0000000000017941 */ /* 0x000fea0003800200 */
.L_x_322:
[----:B------:R-:W-:Y:S01]  /*0c40*/  VIADD R26, R26, 0x110 ;  /* 0x000001101a1a7836 */ /* 0x000fe20000000000 */
[----:B0-----:R-:W-:Y:S01]  /*0c50*/  MOV R9, 0x1 ;  /* 0x0000000100097802 */ /* 0x001fe20000000f00 */
[----:B------:R-:W-:-:S03]  /*0c60*/  IMAD.MOV.U32 R8, RZ, RZ, RZ ;  /* 0x000000ffff087224 */ /* 0x000fc600078e00ff */
[----:B------:R-:W-:-:S05]  /*0c70*/  LEA R26, R25, R26, 0x18 ;  /* 0x0000001a191a7211 */ /* 0x000fca00078ec0ff */
[----:B------:R0:W-:Y:S02]  /*0c80*/  ATOMS.CAS RZ, [R26], R8, R9 ;  /* 0x000000081aff738d */ /* 0x0001e40000000009 */
.L_x_320:
[----:B------:R-:W-:Y:S05]  /*0c90*/  BSYNC.RECONVERGENT B0 ;  /* 0x0000000000007941 */ /* 0x000fea0003800200 */
.L_x_319:
[----:B------:R-:W-:Y:S05]  /*0ca0*/  WARPSYNC.ALL ;  /* 0x0000000000007948 */ /* 0x000fea0003800000 */
[----:B------:R-:W-:Y:S06]  /*0cb0*/  BAR.SYNC.DEFER_BLOCKING 0x0 ;  /* 0x0000000000007b1d */ /* 0x000fec0000010000 */
[----:B0-----:R-:W-:Y:S04]  /*0cc0*/  LDS R8, [R0+0x104] ;  /* 0x0001040000087984 */ /* 0x001fe80000000800 */
[----:B-1----:R-:W0:Y:S02]  /*0cd0*/  LDS R13, [R0+0x10c] ;  /* 0x00010c00000d7984 */ /* 0x002e240000000800 */
[----:B0-----:R-:W-:-:S13]  /*0ce0*/  ISETP.GT.AND P0, PT, R13, R8, PT ;  /* 0x000000080d00720c */ /* 0x001fda0003f04270 */
[----:B------:R-:W-:Y:S05]  /*0cf0*/  @P0 BRA `(.L_x_326) ;  /* 0xfffffff400dc0947 */ /* 0x000fea000383ffff */
.L_x_317:
[----:B------:R-:W0:Y:S01]  /*0d00*/  S2UR UR5, SR_CgaCtaId ;  /* 0x00000000000579c3 */ /* 0x000e220000008800 */
[----:B------:R-:W-:Y:S01]  /*0d10*/  UMOV UR4, 0x400 ;  /* 0x0000040000047882 */ /* 0x000fe20000000000 */
[----:B---3--:R-:W-:-:S06]  /*0d20*/  MOV R2, 0x180 ;  /* 0x0000018000027802 */ /* 0x008fcc0000000f00 */
[----:B------:R-:W3:Y:S01]  /*0d30*/  LDC.64 R2, c[0x4][R2] ;  /* 0x0100000002027b82 */ /* 0x000ee20000000a00 */
[----:B0-----:R-:W-:-:S09]  /*0d40*/  ULEA UR4, UR5, UR4, 0x18 ;  /* 0x0000000405047291 */ /* 0x001fd2000f8ec0ff */
[----:B-1----:R-:W0:Y:S02]  /*0d50*/  LDS R0, [UR4+0xfc] ;  /* 0x0000fc04ff007984 */ /* 0x002e240008000800 */
[----:B------:R-:W1:Y:S02]  /*0d60*/  LDCU.64 UR4, c[0x4][0x168] ;  /* 0x01002d00ff0477ac */ /* 0x000e640008000a00 */
[----:B-1----:R-:W-:Y:S02]  /*0d70*/  IMAD.U32 R4, RZ, RZ, UR4 ;  /* 0x00000004ff047e24 */ /* 0x002fe4000f8e00ff */
[----:B------:R-:W-:Y:S01]  /*0d80*/  IMAD.U32 R5, RZ, RZ, UR5 ;  /* 0x00000005ff057e24 */ /* 0x000fe2000f8e00ff */
[----:B0--3--:R0:W-:Y:S06]  /*0d90*/  STL [R1], R0 ;  /* 0x0000000001007387 */ /* 0x0091ec0000100800 */
[----:B------:R-:W-:-:S07]  /*0da0*/  LEPC R20, `(.L_x_327) ;  /* 0x000000001014794e */ /* 0x000fce0000000000 */
[----:B0-2-4-:R-:W-:Y:S05]  /*0db0*/  CALL.ABS.NOINC R2 ;  /* 0x0000000002007343 */ /* 0x015fea0003c00000 */
.L_x_327:
[----:B------:R-:W0:Y:S01]  /*0dc0*/  S2R R3, SR_CgaCtaId ;  /* 0x0000000000037919 */ /* 0x000e220000008800 */
[----:B------:R-:W-:-:S04]  /*0dd0*/  MOV R0, 0x400 ;  /* 0x0000040000007802 */ /* 0x000fc80000000f00 */
[----:B0-----:R-:W-:-:S06]  /*0de0*/  LEA R4, R3, R0, 0x18 ;  /* 0x0000000003047211 */ /* 0x001fcc00078ec0ff */
[----:B------:R-:W0:Y:S02]  /*0df0*/  LDS R4, [R4+0xfc] ;  /* 0x0000fc0004047984 */ /* 0x000e240000000800 */
[----:B0-----:R-:W-:-:S13]  /*0e00*/  ISETP.GE.AND P0, PT, R4, 0x1, PT ;  /* 0x000000010400780c */ /* 0x001fda0003f06270 */
[----:B------:R-:W-:Y:S05]  /*0e10*/  @!P0 BRA `(.L_x_328) ;  /* 0x0000000800188947 */ /* 0x000fea0003800000 */
[----:B------:R-:W-:Y:S02]  /*0e20*/  VIADD R0, R0, 0x34 ;  /* 0x0000003400007836 */ /* 0x000fe40000000000 */
[----:B------:R-:W-:-:S03]  /*0e30*/  HFMA2 R5, -RZ, RZ, 0, 0 ;  /* 0x00000000ff057431 */ /* 0x000fc600000001ff */
[----:B------:R-:W-:-:S07]  /*0e40*/  LEA R0, R3, R0, 0x18 ;  /* 0x0000000003007211 */ /* 0x000fce00078ec0ff */
.L_x_344:
[----:B--2---:R-:W-:Y:S01]  /*0e50*/  IMAD R6, R5, 0x4, R0 ;  /* 0x0000000405067824 */ /* 0x004fe200078e0200 */
[----:B01----:R-:W0:Y:S05]  /*0e60*/  LDC.64 R2, c[0x0][0x3b8] ;  /* 0x0000ee00ff027b82 */ /* 0x003e2a0000000a00 */
[----:B------:R-:W0:Y:S02]  /*0e70*/  LDS R6, [R6] ;  /* 0x0000000006067984 */ /* 0x000e240000000800 */
[----:B0-----:R-:W-:-:S05]  /*0e80*/  IMAD.WIDE R2, R6, 0x8, R2 ;  /* 0x0000000806027825 */ /* 0x001fca00078e0202 */
[----:B------:R-:W2:Y:S04]  /*0e90*/  LDG.E.64 R12, desc[UR36][R2.64] ;  /* 0x00000024020c7981 */ /* 0x000ea8000c1e1b00 */
[----:B--2---:R-:W2:Y:S01]  /*0ea0*/  LD.E.64 R8, desc[UR36][R12.64+0x8] ;  /* 0x000008240c087980 */ /* 0x004ea2000c101b00 */
[----:B------:R-:W-:Y:S01]  /*0eb0*/  VIADD R5, R5, 0x1 ;  /* 0x0000000105057836 */ /* 0x000fe20000000000 */
[----:B------:R-:W-:Y:S04]  /*0ec0*/  BSSY B0, `(.L_x_329) ;  /* 0x0000025000007945 */ /* 0x000fe80003800000 */
[----:B------:R-:W-:Y:S01]  /*0ed0*/  ISETP.NE.AND P0, PT, R5, R4, PT ;  /* 0x000000040500720c */ /* 0x000fe20003f05270 */
[----:B--2---:R-:W-:-:S05]  /*0ee0*/  IMAD.IADD R15, R8, 0x1, R17 ;  /* 0x00000001080f7824 */ /* 0x004fca00078e0211 */
[----:B------:R-:W-:-:S13]  /*0ef0*/  ISETP.GE.AND P1, PT, R15, R9, PT ;  /* 0x000000090f00720c */ /* 0x000fda0003f26270 */
[----:B------:R-:W-:Y:S05]  /*0f00*/  @P1 BRA `(.L_x_330) ;  /* 0x0000000000801947 */ /* 0x000fea0003800000 */
[----:B------:R-:W0:Y:S01]  /*0f10*/  S2R R14, SR_CgaCtaId ;  /* 0x00000000000e7919 */ /* 0x000e220000008800 */
[----:B------:R-:W1:Y:S01]  /*0f20*/  LDC.64 R8, c[0x0][0x3b0] ;  /* 0x0000ec00ff087b82 */ /* 0x000e620000000a00 */
[----:B------:R-:W-:-:S05]  /*0f30*/  MOV R7, 0x400 ;  /* 0x0000040000077802 */ /* 0x000fca0000000f00 */
[----:B------:R-:W-:Y:S02]  /*0f40*/  VIADD R7, R7, 0x100 ;  /* 0x0000010007077836 */ /* 0x000fe40000000000 */
[----:B------:R-:W2:Y:S03]  /*0f50*/  LDC.64 R10, c[0x0][0x3c8] ;  /* 0x0000f200ff0a7b82 */ /* 0x000ea60000000a00 */
[----:B0-----:R-:W-:-:S07]  /*0f60*/  LEA R7, R14, R7, 0x18 ;  /* 0x000000070e077211 */ /* 0x001fce00078ec0ff */
.L_x_333:
[----:B0-----:R-:W0:Y:S01]  /*0f70*/  S2R R19, SR_LANEID ;  /* 0x0000000000137919 */ /* 0x001e220000000000 */
[----:B------:R-:W-:Y:S05]  /*0f80*/  YIELD ;  /* 0x0000000000007946 */ /* 0x000fea0003800000 */
[----:B------:R-:W-:Y:S01]  /*0f90*/  VOTEU.ANY UR4, UPT, PT ;  /* 0x0000000000047886 */ /* 0x000fe200038e0100 */
[----:B------:R-:W3:Y:S01]  /*0fa0*/  S2R R20, SR_LTMASK ;  /* 0x0000000000147919 */ /* 0x000ee20000003900 */
[----:B------:R-:W0:Y:S01]  /*0fb0*/  FLO.U32 R18, UR4 ;  /* 0x0000000400127d00 */ /* 0x000e2200080e0000 */
[----:B------:R-:W-:Y:S07]  /*0fc0*/  BSSY.RECONVERGENT B1, `(.L_x_331) ;  /* 0x0000010000017945 */ /* 0x000fee0003800200 */
[----:B------:R-:W4:Y:S01]  /*0fd0*/  POPC R14, UR4 ;  /* 0x00000004000e7d09 */ /* 0x000f220008000000 */
[----:B0-----:R-:W-:-:S02]  /*0fe0*/  ISETP.EQ.U32.AND P1, PT, R18, R19, PT ;  /* 0x000000131200720c */ /* 0x001fc40003f22070 */
[----:B---3--:R-:W-:-:S11]  /*0ff0*/  LOP3.LUT R20, R20, UR4, RZ, 0xc0, !PT ;  /* 0x0000000414147c12 */ /* 0x008fd6000f8ec0ff */
[----:B----4-:R-:W0:Y:S01]  /*1000*/  @P1 ATOMS.ADD R19, [R7], R14 ;  /* 0x0000000e0713138c */ /* 0x010e220000000000 */
[----:B------:R-:W3:Y:S03]  /*1010*/  POPC R20, R20 ;  /* 0x0000001400147309 */ /* 0x000ee60000000000 */
[----:B0-----:R-:W3:Y:S02]  /*1020*/  SHFL.IDX PT, R19, R19, R18, 0x1f ;  /* 0x00001f1213137589 */ /* 0x001ee400000e0000 */
[----:B---3--:R-:W-:-:S04]  /*1030*/  IADD3 R21, PT, PT, R19, R20, RZ ;  /* 0x0000001413157210 */ /* 0x008fc80007ffe0ff */
[----:B------:R-:W-:-:S13]  /*1040*/  ISETP.GT.AND P1, PT, R21, 0xc34ff, PT ;  /* 0x000c34ff1500780c */ /* 0x000fda0003f24270 */
[----:B------:R-:W-:Y:S05]  /*1050*/  @P1 BRA `(.L_x_332) ;  /* 0x0000000000181947 */ /* 0x000fea0003800000 */
[----:B--2---:R-:W-:-:S06]  /*1060*/  IMAD.WIDE R18, R15, 0x4, R10 ;  /* 0x000000040f127825 */ /* 0x004fcc00078e020a */
[----:B------:R-:W2:Y:S01]  /*1070*/  LDG.E R19, desc[UR36][R18.64] ;  /* 0x0000002412137981 */ /* 0x000ea2000c1e1900 */
[----:B------:R-:W-:-:S04]  /*1080*/  IMAD R21, R16, 0xc3500, R21 ;  /* 0x000c350010157824 */ /* 0x000fc800078e0215 */
[----:B-1----:R-:W-:-:S05]  /*1090*/  IMAD.WIDE R20, R21, 0x4, R8 ;  /* 0x0000000415147825 */ /* 0x002fca00078e0208 */
[----:B--2---:R0:W-:Y:S04]  /*10a0*/  STG.E desc[UR36][R20.64], R19 ;  /* 0x0000001314007986 */ /* 0x0041e8000c101924 */
[----:B------:R0:W5:Y:S02]  /*10b0*/  LDG.E.64 R12, desc[UR36][R2.64] ;  /* 0x00000024020c7981 */ /* 0x000164000c1e1b00 */
.L_x_332:
[----:B------:R-:W-:Y:S05]  /*10c0*/  BSYNC.RECONVERGENT B1 ;  /* 0x0000000000017941 */ /* 0x000fea0003800200 */
.L_x_331:
[----:B-----5:R-:W3:Y:S01]  /*10d0*/  LD.E R14, desc[UR36][R12.64+0xc] ;  /* 0x00000c240c0e7980 */ /* 0x020ee2000c101900 */
[----:B------:R-:W-:-:S05]  /*10e0*/  VIADD R15, R15, 0x200 ;  /* 0x000002000f0f7836 */ /* 0x000fca0000000000 */
[----:B---3--:R-:W-:-:S13]  /*10f0*/  ISETP.GE.AND P1, PT, R15, R14, PT ;  /* 0x0000000e0f00720c */ /* 0x008fda0003f26270 */
[----:B------:R-:W-:Y:S05]  /*1100*/  @!P1 BRA `(.L_x_333) ;  /* 0xfffffffc00989947 */ /* 0x000fea000383ffff */
.L_x_330:
[----:B------:R-:W-:Y:S05]  /*1110*/  BSYNC B0 ;  /* 0x0000000000007941 */ /* 0x000fea0003800000 */
.L_x_329:
[----:B------:R-:W-:Y:S01]  /*1120*/  ISETP.GE.AND P1, PT, R6, 0x1, PT ;  /* 0x000000010600780c */ /* 0x000fe20003f26270 */
[----:B------:R-:W-:-:S12]  /*1130*/  BSSY B0, `(.L_x_334) ;  /* 0x000002a000007945 */ /* 0x000fd80003800000 */
[----:B------:R-:W-:Y:S05]  /*1140*/  @!P1 BRA `(.L_x_335) ;  /* 0x0000000000a09947 */ /* 0x000fea0003800000 */
[----:B-1----:R-:W1:Y:S01]  /*1150*/  LDC.64 R8, c[0x0][0x3b8] ;  /* 0x0000ee00ff087b82 */ /* 0x002e620000000a00 */
[----:B------:R-:W-:-:S04]  /*1160*/  VIADD R7, R6, 0xffffffff ;  /* 0xffffffff06077836 */ /* 0x000fc80000000000 */
[----:B-1----:R-:W-:-:S05]  /*1170*/  IMAD.WIDE.U32 R8, R7, 0x8, R8 ;  /* 0x0000000807087825 */ /* 0x002fca00078e0008 */
[----:B------:R-:W2:Y:S04]  /*1180*/  LDG.E.64 R14, desc[UR36][R8.64] ;  /* 0x00000024080e7981 */ /* 0x000ea8000c1e1b00 */
[----:B--2---:R-:W0:Y:S02]  /*1190*/  LD.E.64 R10, desc[UR36][R14.64+0x8] ;  /* 0x000008240e0a7980 */ /* 0x004e24000c101b00 */
[----:B0-----:R-:W-:-:S05]  /*11a0*/  IMAD.IADD R19, R10, 0x1, R17 ;  /* 0x000000010a137824 */ /* 0x001fca00078e0211 */
        /* <DEDUP_REMOVED lines=8> */
.L_x_338:
        /* <DEDUP_REMOVED lines=21> */
.L_x_337:
[----:B------:R-:W-:Y:S05]  /*1380*/  BSYNC.RECONVERGENT B1 ;  /* 0x0000000000017941 */ /* 0x000fea0003800200 */
.L_x_336:
[----:B-----5:R-:W3:Y:S01]  /*1390*/  LD.E R18, desc[UR36][R14.64+0xc] ;  /* 0x00000c240e127980 */ /* 0x020ee2000c101900 */
[----:B------:R-:W-:-:S05]  /*13a0*/  VIADD R19, R19, 0x200 ;  /* 0x0000020013137836 */ /* 0x000fca0000000000 */
[----:B---3--:R-:W-:-:S13]  /*13b0*/  ISETP.GE.AND P1, PT, R19, R18, PT ;  /* 0x000000121300720c */ /* 0x008fda0003f26270 */
[----:B------:R-:W-:Y:S05]  /*13c0*/  @!P1 BRA `(.L_x_338) ;  /* 0xfffffffc00989947 */ /* 0x000fea000383ffff */
.L_x_335:
[----:B------:R-:W-:Y:S05]  /*13d0*/  BSYNC B0 ;  /* 0x0000000000007941 */ /* 0x000fea0003800000 */
.L_x_334:
[----:B------:R-:W-:Y:S01]  /*13e0*/  ISETP.GT.AND P1, PT, R6, 0x62, PT ;  /* 0x000000620600780c */ /* 0x000fe20003f24270 */
[----:B------:R-:W-:-:S12]  /*13f0*/  BSSY B0, `(.L_x_339) ;  /* 0x0000027000007945 */ /* 0x000fd80003800000 */
[----:B------:R-:W-:Y:S05]  /*1400*/  @P1 BRA `(.L_x_340) ;  /* 0x0000000000941947 */ /* 0x000fea0003800000 */
[----:B-12---:R-:W2:Y:S04]  /*1410*/  LDG.E.64 R10, desc[UR36][R2.64+0x8] ;  /* 0x00000824020a7981 */ /* 0x006ea8000c1e1b00 */
[----:B--2---:R-:W2:Y:S02]  /*1420*/  LD.E.64 R6, desc[UR36][R10.64+0x8] ;  /* 0x000008240a067980 */ /* 0x004ea4000c101b00 */
[----:B--2---:R-:W-:-:S05]  /*1430*/  IMAD.IADD R13, R6, 0x1, R17 ;  /* 0x00000001060d7824 */ /* 0x004fca00078e0211 */
[----:B------:R-:W-:-:S13]  /*1440*/  ISETP.GE.AND P1, PT, R13, R7, PT ;  /* 0x000000070d00720c */ /* 0x000fda0003f26270 */
[----:B------:R-:W-:Y:S05]  /*1450*/  @P1 BRA `(.L_x_340) ;  /* 0x0000000000801947 */ /* 0x000fea0003800000 */
[----:B------:R-:W1:Y:S01]  /*1460*/  S2R R15, SR_CgaCtaId ;  /* 0x00000000000f7919 */ /* 0x000e620000008800 */
[----:B------:R-:W2:Y:S01]  /*1470*/  LDC.64 R6, c[0x0][0x3b0] ;  /* 0x0000ec00ff067b82 */ /* 0x000ea20000000a00 */
[----:B------:R-:W-:-:S05]  /*1480*/  MOV R12, 0x400 ;  /* 0x00000400000c7802 */ /* 0x000fca0000000f00 */
[----:B------:R-:W-:Y:S02]  /*1490*/  VIADD R12, R12, 0x100 ;  /* 0x000001000c0c7836 */ /* 0x000fe40000000000 */
[----:B0-----:R-:W0:Y:S03]  /*14a0*/  LDC.64 R8, c[0x0][0x3c8] ;  /* 0x0000f200ff087b82 */ /* 0x001e260000000a00 */
[----:B-1----:R-:W-:-:S07]  /*14b0*/  LEA R12, R15, R12, 0x18 ;  /* 0x0000000c0f0c7211 */ /* 0x002fce00078ec0ff */
.L_x_343:
[----:B-1----:R-:W1:Y:S01]  /*14c0*/  S2R R19, SR_LANEID ;  /* 0x0000000000137919 */ /* 0x002e620000000000 */
[----:B------:R-:W-:Y:S05]  /*14d0*/  YIELD ;  /* 0x0000000000007946 */ /* 0x000fea0003800000 */
[----:B------:R-:W-:Y:S01]  /*14e0*/  VOTEU.ANY UR4, UPT, PT ;  /* 0x0000000000047886 */ /* 0x000fe200038e0100 */
[----:B------:R-:W3:Y:S01]  /*14f0*/  S2R R18, SR_LTMASK ;  /* 0x0000000000127919 */ /* 0x000ee20000003900 */
[----:B------:R-:W1:Y:S01]  /*1500*/  FLO.U32 R14, UR4 ;  /* 0x00000004000e7d00 */ /* 0x000e6200080e0000 */
[----:B------:R-:W-:Y:S07]  /*1510*/  BSSY.RECONVERGENT B1, `(.L_x_341) ;  /* 0x0000010000017945 */ /* 0x000fee0003800200 */
[----:B------:R-:W4:Y:S01]  /*1520*/  POPC R15, UR4 ;  /* 0x00000004000f7d09 */ /* 0x000f220008000000 */
[----:B-1----:R-:W-:-:S02]  /*1530*/  ISETP.EQ.U32.AND P1, PT, R14, R19, PT ;  /* 0x000000130e00720c */ /* 0x002fc40003f22070 */
[----:B---3--:R-:W-:-:S11]  /*1540*/  LOP3.LUT R18, R18, UR4, RZ, 0xc0, !PT ;  /* 0x0000000412127c12 */ /* 0x008fd6000f8ec0ff */
[----:B----4-:R-:W1:Y:S01]  /*1550*/  @P1 ATOMS.ADD R15, [R12], R15 ;  /* 0x0000000f0c0f138c */ /* 0x010e620000000000 */
[----:B------:R-:W3:Y:S03]  /*1560*/  POPC R18, R18 ;  /* 0x0000001200127309 */ /* 0x000ee60000000000 */
[----:B-1----:R-:W3:Y:S02]  /*1570*/  SHFL.IDX PT, R19, R15, R14, 0x1f ;  /* 0x00001f0e0f137589 */ /* 0x002ee400000e0000 */
[----:B---3--:R-:W-:-:S05]  /*1580*/  IMAD.IADD R19, R19, 0x1, R18 ;  /* 0x0000000113137824 */ /* 0x008fca00078e0212 */
[----:B------:R-:W-:-:S13]  /*1590*/  ISETP.GT.AND P1, PT, R19, 0xc34ff, PT ;  /* 0x000c34ff1300780c */ /* 0x000fda0003f24270 */
[----:B------:R-:W-:Y:S05]  /*15a0*/  @P1 BRA `(.L_x_342) ;  /* 0x0000000000181947 */ /* 0x000fea0003800000 */
[----:B0-----:R-:W-:-:S06]  /*15b0*/  IMAD.WIDE R14, R13, 0x4, R8 ;  /* 0x000000040d0e7825 */ /* 0x001fcc00078e0208 */
[----:B------:R-:W3:Y:S01]  /*15c0*/  LDG.E R15, desc[UR36][R14.64] ;  /* 0x000000240e0f7981 */ /* 0x000ee2000c1e1900 */
[----:B------:R-:W-:-:S04]  /*15d0*/  IMAD R19, R16, 0xc3500, R19 ;  /* 0x000c350010137824 */ /* 0x000fc800078e0213 */
[----:B--2---:R-:W-:-:S05]  /*15e0*/  IMAD.WIDE R18, R19, 0x4, R6 ;  /* 0x0000000413127825 */ /* 0x004fca00078e0206 */
[----:B---3--:R1:W-:Y:S04]  /*15f0*/  STG.E desc[UR36][R18.64], R15 ;  /* 0x0000000f12007986 */ /* 0x0083e8000c101924 */
[----:B------:R1:W5:Y:S02]  /*1600*/  LDG.E.64 R10, desc[UR36][R2.64+0x8] ;  /* 0x00000824020a7981 */ /* 0x000364000c1e1b00 */
.L_x_342:
[----:B------:R-:W-:Y:S05]  /*1610*/  BSYNC.RECONVERGENT B1 ;  /* 0x0000000000017941 */ /* 0x000fea0003800200 */
.L_x_341:
[----:B-----5:R-:W3:Y:S01]  /*1620*/  LD.E R14, desc[UR36][R10.64+0xc] ;  /* 0x00000c240a0e7980 */ /* 0x020ee2000c101900 */
[----:B------:R-:W-:-:S04]  /*1630*/  IADD3 R13, PT, PT, R13, 0x200, RZ ;  /* 0x000002000d0d7810 */ /* 0x000fc80007ffe0ff */
[----:B---3--:R-:W-:-:S13]  /*1640*/  ISETP.GE.AND P1, PT, R13, R14, PT ;  /* 0x0000000e0d00720c */ /* 0x008fda0003f26270 */
[----:B------:R-:W-:Y:S05]  /*1650*/  @!P1 BRA `(.L_x_343) ;  /* 0xfffffffc00989947 */ /* 0x000fea000383ffff */
.L_x_340:
[----:B------:R-:W-:Y:S05]  /*1660*/  BSYNC B0 ;  /* 0x0000000000007941 */ /* 0x000fea0003800000 */
.L_x_339:
[----:B------:R-:W-:Y:S05]  /*1670*/  @P0 BRA `(.L_x_344) ;  /* 0xfffffff400f40947 */ /* 0x000fea000383ffff */
.L_x_328:
[----:B------:R-:W-:Y:S05]  /*1680*/  WARPSYNC.ALL ;  /* 0x0000000000007948 */ /* 0x000fea0003800000 */
[----:B------:R-:W3:Y:S08]  /*1690*/  S2UR UR5, SR_CgaCtaId ;  /* 0x00000000000579c3 */ /* 0x000ef00000008800 */
[----:B------:R-:W-:Y:S01]  /*16a0*/  BAR.SYNC.DEFER_BLOCKING 0x0 ;  /* 0x0000000000007b1d */ /* 0x000fe20000010000 */
[----:B------:R-:W-:-:S05]  /*16b0*/  IMAD.MOV.U32 R0, RZ, RZ, R17 ;  /* 0x000000ffff007224 */ /* 0x000fca00078e0011 */
[----:B------:R-:W-:Y:S02]  /*16c0*/  UMOV UR4, 0x400 ;  /* 0x0000040000047882 */ /* 0x000fe40000000000 */
[----:B01----:R-:W0:Y:S01]  /*16d0*/  LDC.64 R8, c[0x0][0x398] ;  /* 0x0000e600ff087b82 */ /* 0x003e220000000a00 */
[----:B---3--:R-:W-:-:S09]  /*16e0*/  ULEA UR4, UR5, UR4, 0x18 ;  /* 0x0000000405047291 */ /* 0x008fd2000f8ec0ff */
[----:B------:R-:W1:Y:S04]  /*16f0*/  LDS R3, [UR4+0x18] ;  /* 0x00001804ff037984 */ /* 0x000e680008000800 */
[----:B--2---:R-:W2:Y:S01]  /*1700*/  LDS.128 R4, [UR4+0x20] ;  /* 0x00002004ff047984 */ /* 0x004ea20008000c00 */
[C---:B-1----:R-:W-:Y:S02]  /*1710*/  IMAD.SHL.U32 R10, R3.reuse, 0x200, RZ ;  /* 0x00000200030a7824 */ /* 0x042fe400078e00ff */
[----:B0-----:R-:W-:-:S07]  /*1720*/  IMAD.WIDE R8, R3, 0x4, R8 ;  /* 0x0000000403087825 */ /* 0x001fce00078e0208 */
.L_x_357:
[----:B0-2---:R-:W0:Y:S01]  /*1730*/  LDC.64 R12, c[0x0][0x3b0] ;  /* 0x0000ec00ff0c7b82 */ /* 0x005e220000000a00 */
[----:B------:R-:W-:-:S04]  /*1740*/  IMAD R11, R3, 0xc3500, R0 ;  /* 0x000c3500030b7824 */ /* 0x000fc800078e0200 */
[----:B0-----:R-:W-:-:S05]  /*1750*/  IMAD.WIDE R12, R11, 0x4, R12 ;  /* 0x000000040b0c7825 */ /* 0x001fca00078e020c */
[----:B------:R-:W3:Y:S02]  /*1760*/  LDG.E R11, desc[UR36][R12.64] ;  /* 0x000000240c0b7981 */ /* 0x000ee4000c1e1900 */
[----:B---3--:R-:W-:-:S13]  /*1770*/  ISETP.NE.AND P0, PT, R11, -0x1, PT ;  /* 0xffffffff0b00780c */ /* 0x008fda0003f05270 */
[----:B-1---5:R-:W-:Y:S05]  /*1780*/  @!P0 BRA `(.L_x_345) ;  /* 0x00000004009c8947 */ /* 0x022fea0003800000 */
[----:B------:R-:W0:Y:S01]  /*1790*/  LDC.64 R12, c[0x0][0x380] ;  /* 0x0000e000ff0c7b82 */ /* 0x000e220000000a00 */
[----:B------:R-:W-:-:S04]  /*17a0*/  IMAD.SHL.U32 R15, R11, 0x2, RZ ;  /* 0x000000020b0f7824 */ /* 0x000fc800078e00ff */
[----:B0-----:R-:W-:-:S05]  /*17b0*/  IMAD.WIDE R12, R15, 0x8, R12 ;  /* 0x000000080f0c7825 */ /* 0x001fca00078e020c */
[----:B------:R-:W2:Y:S04]  /*17c0*/  LDG.E.64 R18, desc[UR36][R12.64+0x8] ;  /* 0x000008240c127981 */ /* 0x000ea8000c1e1b00 */
[----:B------:R-:W3:Y:S01]  /*17d0*/  LDG.E.64 R14, desc[UR36][R12.64] ;  /* 0x000000240c0e7981 */ /* 0x000ee2000c1e1b00 */
[----:B------:R-:W-:Y:S01]  /*17e0*/  UMOV UR4, 0xeb1c432d ;  /* 0xeb1c432d00047882 */ /* 0x000fe20000000000 */
[----:B------:R-:W-:Y:S01]  /*17f0*/  UMOV UR5, 0x3f1a36e2 ;  /* 0x3f1a36e200057882 */ /* 0x000fe20000000000 */
[----:B------:R-:W-:Y:S01]  /*1800*/  BSSY B0, `(.L_x_346) ;  /* 0x000005c000007945 */ /* 0x000fe20003800000 */
[----:B--2---:R-:W-:Y:S02]  /*1810*/  DADD R18, -R18, R6 ;  /* 0x0000000012127229 */ /* 0x004fe40000000106 */
[----:B---3--:R-:W-:-:S06]  /*1820*/  DADD R14, R4, -R14 ;  /* 0x00000000040e7229 */ /* 0x008fcc000000080e */
[----:B------:R-:W-:-:S08]  /*1830*/  DMUL R18, R18, R18 ;  /* 0x0000001212127228 */ /* 0x000fd00000000000 */
[----:B------:R-:W-:-:S08]  /*1840*/  DFMA R18, R14, R14, R18 ;  /* 0x0000000e0e12722b */ /* 0x000fd00000000012 */
[----:B------:R-:W-:-:S14]  /*1850*/  DSETP.GTU.AND P0, PT, R18, UR4, PT ;  /* 0x0000000412007e2a */ /* 0x000fdc000bf0c000 */
[----:B------:R-:W-:Y:S05]  /*1860*/  @P0 BRA `(.L_x_347) ;  /* 0x0000000400540947 */ /* 0x000fea0003800000 */
[----:B------:R-:W0:Y:S01]  /*1870*/  S2R R12, SR_LANEID ;  /* 0x00000000000c7919 */ /* 0x000e220000000000 */
[----:B------:R-:W-:Y:S01]  /*1880*/  VOTEU.ANY UR4, UPT, PT ;  /* 0x0000000000047886 */ /* 0x000fe200038e0100 */
[----:B------:R-:W-:Y:S01]  /*1890*/  MOV R18, 0x400 ;  /* 0x0000040000127802 */ /* 0x000fe20000000f00 */
[----:B------:R-:W0:Y:S01]  /*18a0*/  FLO.U32 R19, UR4 ;  /* 0x0000000400137d00 */ /* 0x000e2200080e0000 */
[----:B------:R-:W1:Y:S03]  /*18b0*/  S2R R21, SR_CgaCtaId ;  /* 0x0000000000157919 */ /* 0x000e660000008800 */
[----:B------:R-:W-:Y:S01]  /*18c0*/  VIADD R2, R18, 0x14 ;  /* 0x0000001412027836 */ /* 0x000fe20000000000 */
[----:B------:R-:W2:Y:S03]  /*18d0*/  S2R R14, SR_LTMASK ;  /* 0x00000000000e7919 */ /* 0x000ea60000003900 */
[----:B------:R-:W3:Y:S01]  /*18e0*/  POPC R15, UR4 ;  /* 0x00000004000f7d09 */ /* 0x000ee20008000000 */
[----:B0-----:R-:W-:-:S02]  /*18f0*/  ISETP.EQ.U32.AND P0, PT, R19, R12, PT ;  /* 0x0000000c1300720c */ /* 0x001fc40003f02070 */
[----:B-1----:R-:W-:Y:S02]  /*1900*/  LEA R2, R21, R2, 0x18 ;  /* 0x0000000215027211 */ /* 0x002fe400078ec0ff */
[----:B--2---:R-:W-:-:S09]  /*1910*/  LOP3.LUT R16, R14, UR4, RZ, 0xc0, !PT ;  /* 0x000000040e107c12 */ /* 0x004fd2000f8ec0ff */
[----:B---3--:R-:W0:Y:S01]  /*1920*/  @P0 ATOMS.ADD R2, [R2], R15 ;  /* 0x0000000f0202038c */ /* 0x008e220000000000 */
[----:B------:R-:W1:Y:S03]  /*1930*/  POPC R16, R16 ;  /* 0x0000001000107309 */ /* 0x000e660000000000 */
[----:B0-----:R-:W1:Y:S02]  /*1940*/  SHFL.IDX PT, R13, R2, R19, 0x1f ;  /* 0x00001f13020d7589 */ /* 0x001e6400000e0000 */
[----:B-1----:R-:W-:-:S04]  /*1950*/  IADD3 R13, PT, PT, R13, R16, RZ ;  /* 0x000000100d0d7210 */ /* 0x002fc80007ffe0ff */
[----:B------:R-:W-:-:S13]  /*1960*/  ISETP.GE.AND P0, PT, R13, 0x4, PT ;  /* 0x000000040d00780c */ /* 0x000fda0003f06270 */
[----:B------:R-:W-:Y:S05]  /*1970*/  @!P0 BRA `(.L_x_348) ;  /* 0x0000000400008947 */ /* 0x000fea0003800000 */
[----:B------:R-:W0:Y:S01]  /*1980*/  LDC.64 R18, c[0x0][0x388] ;  /* 0x0000e200ff127b82 */ /* 0x000e220000000a00 */
[----:B------:R-:W-:Y:S02]  /*1990*/  IMAD.MOV.U32 R2, RZ, RZ, -0x1 ;  /* 0xffffffffff027424 */ /* 0x000fe400078e00ff */
[----:B0-----:R-:W-:-:S05]  /*19a0*/  IMAD.WIDE R18, R11, 0x4, R18 ;  /* 0x000000040b127825 */ /* 0x001fca00078e0212 */
[----:B------:R-:W2:Y:S02]  /*19b0*/  ATOMG.E.CAS.STRONG.GPU PT, R13, [R18], R2, R3 ;  /* 0x00000002120d73a9 */ /* 0x000ea400001ee103 */
[----:B--2---:R-:W-:-:S13]  /*19c0*/  ISETP.NE.AND P0, PT, R13, -0x1, PT ;  /* 0xffffffff0d00780c */ /* 0x004fda0003f05270 */
[----:B------:R-:W-:Y:S05]  /*19d0*/  @P0 BRA `(.L_x_349) ;  /* 0x0000000000480947 */ /* 0x000fea0003800000 */
[----:B------:R-:W-:Y:S02]  /*19e0*/  VOTEU.ANY UR4, UPT, PT ;  /* 0x0000000000047886 */ /* 0x000fe400038e0100 */
[----:B------:R-:W0:Y:S08]  /*19f0*/  FLO.U32 R15, UR4 ;  /* 0x00000004000f7d00 */ /* 0x000e3000080e0000 */
[----:B------:R-:W1:Y:S01]  /*1a00*/  POPC R13, UR4 ;  /* 0x00000004000d7d09 */ /* 0x000e620008000000 */
[----:B0-----:R-:W-:-:S13]  /*1a10*/  ISETP.EQ.U32.AND P0, PT, R15, R12, PT ;  /* 0x0000000c0f00720c */ /* 0x001fda0003f02070 */
[----:B-1----:R-:W2:Y:S01]  /*1a20*/  @P0 ATOMG.E.ADD.STRONG.GPU PT, R12, desc[UR36][R8.64], R13 ;  /* 0x8000000d080c09a8 */ /* 0x002ea200081ef124 */
[----:B------:R-:W-:Y:S01]  /*1a30*/  LOP3.LUT R14, R14, UR4, RZ, 0xc0, !PT ;  /* 0x000000040e0e7c12 */ /* 0x000fe2000f8ec0ff */
[----:B------:R-:W-:Y:S03]  /*1a40*/  BSSY.RECONVERGENT B1, `(.L_x_350) ;  /* 0x000000a000017945 */ /* 0x000fe60003800200 */
[----:B------:R-:W0:Y:S01]  /*1a50*/  POPC R19, R14 ;  /* 0x0000000e00137309 */ /* 0x000e220000000000 */
[----:B--2---:R-:W0:Y:S02]  /*1a60*/  SHFL.IDX PT, R2, R12, R15, 0x1f ;  /* 0x00001f0f0c027589 */ /* 0x004e2400000e0000 */
[----:B0-----:R-:W-:-:S05]  /*1a70*/  IMAD.IADD R2, R2, 0x1, R19 ;  /* 0x0000000102027824 */ /* 0x001fca00078e0213 */
[----:B------:R-:W-:-:S13]  /*1a80*/  ISETP.GT.AND P0, PT, R2, 0xff, PT ;  /* 0x000000ff0200780c */ /* 0x000fda0003f04270 */
[----:B------:R-:W-:Y:S05]  /*1a90*/  @P0 BRA `(.L_x_351) ;  /* 0x0000000000100947 */ /* 0x000fea0003800000 */
[----:B------:R-:W0:Y:S01]  /*1aa0*/  LDC.64 R12, c[0x0][0x390] ;  /* 0x0000e400ff0c7b82 */ /* 0x000e220000000a00 */
[----:B------:R-:W-:-:S04]  /*1ab0*/  IMAD R15, R3, 0x100, R2 ;  /* 0x00000100030f7824 */ /* 0x000fc800078e0202 */
[----:B0-----:R-:W-:-:S05]  /*1ac0*/  IMAD.WIDE R12, R15, 0x4, R12 ;  /* 0x000000040f0c7825 */ /* 0x001fca00078e020c */
[----:B------:R0:W-:Y:S02]  /*1ad0*/  STG.E desc[UR36][R12.64], R11 ;  /* 0x0000000b0c007986 */ /* 0x0001e4000c101924 */
.L_x_351:
[----:B------:R-:W-:Y:S05]  /*1ae0*/  BSYNC.RECONVERGENT B1 ;  /* 0x0000000000017941 */ /* 0x000fea0003800200 */
.L_x_350:
[----:B------:R-:W-:Y:S05]  /*1af0*/  BRA `(.L_x_347) ;  /* 0x0000000000b07947 */ /* 0x000fea0003800000 */
.L_x_349:
[----:B------:R-:W-:-:S13]  /*1b00*/  ISETP.GE.AND P0, PT, R13, 0x400, PT ;  /* 0x000004000d00780c */ /* 0x000fda0003f06270 */
[----:B------:R-:W-:Y:S05]  /*1b10*/  @!P0 BRA `(.L_x_352) ;  /* 0x0000000000548947 */ /* 0x000fea0003800000 */
[----:B------:R-:W0:Y:S01]  /*1b20*/  LDC.64 R14, c[0x0][0x3a8] ;  /* 0x0000ea00ff0e7b82 */ /* 0x000e220000000a00 */
[----:B------:R-:W-:Y:S02]  /*1b30*/  IMAD.MOV.U32 R12, RZ, RZ, -0x1 ;  /* 0xffffffffff0c7424 */ /* 0x000fe400078e00ff */
[----:B0-----:R-:W-:-:S05]  /*1b40*/  IMAD.WIDE R18, R10, 0x4, R14 ;  /* 0x000000040a127825 */ /* 0x001fca00078e020e */
[----:B------:R-:W2:Y:S01]  /*1b50*/  ATOMG.E.CAS.STRONG.GPU PT, R12, [R18], R12, R13 ;  /* 0x0000000c120c73a9 */ /* 0x000ea200001ee10d */
[----:B------:R-:W-:Y:S01]  /*1b60*/  BSSY B1, `(.L_x_353) ;  /* 0x000000f000017945 */ /* 0x000fe20003800000 */
[----:B--2---:R-:W-:-:S04]  /*1b70*/  ISETP.NE.AND P0, PT, R12, R13, PT ;  /* 0x0000000d0c00720c */ /* 0x004fc80003f05270 */
[----:B------:R-:W-:-:S13]  /*1b80*/  ISETP.EQ.OR P0, PT, R12, -0x1, !P0 ;  /* 0xffffffff0c00780c */ /* 0x000fda0004702670 */
[----:B------:R-:W-:Y:S05]  /*1b90*/  @P0 BRA `(.L_x_354) ;  /* 0x00000000002c0947 */ /* 0x000fea0003800000 */
[----:B------:R-:W-:-:S07]  /*1ba0*/  MOV R11, 0x1 ;  /* 0x00000001000b7802 */ /* 0x000fce0000000f00 */
.L_x_355:
[----:B------:R-:W-:Y:S01]  /*1bb0*/  IMAD.IADD R19, R10, 0x1, R11 ;  /* 0x000000010a137824 */ /* 0x000fe200078e020b */
[----:B------:R-:W-:Y:S05]  /*1bc0*/  YIELD ;  /* 0x0000000000007946 */ /* 0x000fea0003800000 */
[----:B------:R-:W-:-:S04]  /*1bd0*/  IMAD.WIDE R18, R19, 0x4, R14 ;  /* 0x0000000413127825 */ /* 0x000fc800078e020e */
[----:B------:R-:W-:-:S05]  /*1be0*/  IMAD.MOV.U32 R12, RZ, RZ, -0x1 ;  /* 0xffffffffff0c7424 */ /* 0x000fca00078e00ff */
[----:B------:R-:W2:Y:S02]  /*1bf0*/  ATOMG.E.CAS.STRONG.GPU PT, R18, [R18], R12, R13 ;  /* 0x0000000c121273a9 */ /* 0x000ea400001ee10d */
[----:B--2---:R-:W-:-:S04]  /*1c00*/  ISETP.NE.AND P0, PT, R18, R13, PT ;  /* 0x0000000d1200720c */ /* 0x004fc80003f05270 */
[----:B------:R-:W-:-:S04]  /*1c10*/  ISETP.EQ.OR P0, PT, R18, -0x1, !P0 ;  /* 0xffffffff1200780c */ /* 0x000fc80004702670 */
[C---:B------:R-:W-:Y:S01]  /*1c20*/  ISETP.GT.U32.OR P0, PT, R11.reuse, 0x1fe, P0 ;  /* 0x000001fe0b00780c */ /* 0x040fe20000704470 */
[----:B------:R-:W-:-:S12]  /*1c30*/  VIADD R11, R11, 0x1 ;  /* 0x000000010b0b7836 */ /* 0x000fd80000000000 */
[----:B------:R-:W-:Y:S05]  /*1c40*/  @!P0 BRA `(.L_x_355) ;  /* 0xfffffffc00d88947 */ /* 0x000fea000383ffff */
.L_x_354:
[----:B------:R-:W-:Y:S05]  /*1c50*/  BSYNC B1 ;  /* 0x0000000000017941 */ /* 0x000fea0003800000 */
.L_x_353:
[----:B------:R-:W-:Y:S05]  /*1c60*/  BRA `(.L_x_347) ;  /* 0x0000000000547947 */ /* 0x000fea0003800000 */
.L_x_352:
[----:B------:R-:W-:-:S04]  /*1c70*/  ISETP.NE.AND P0, PT, R13, R3, PT ;  /* 0x000000030d00720c */ /* 0x000fc80003f05270 */
[----:B------:R-:W-:-:S13]  /*1c80*/  ISETP.EQ.OR P0, PT, R13, -0x2, !P0 ;  /* 0xfffffffe0d00780c */ /* 0x000fda0004702670 */
[----:B------:R-:W-:Y:S05]  /*1c90*/  @P0 BRA `(.L_x_356) ;  /* 0x0000000000240947 */ /* 0x000fea0003800000 */
[----:B------:R-:W0:Y:S01]  /*1ca0*/  LDC.64 R14, c[0x0][0x3a0] ;  /* 0x0000e800ff0e7b82 */ /* 0x000e220000000a00 */
[----:B------:R-:W-:Y:S01]  /*1cb0*/  IMAD R11, R13, 0x400, R3 ;  /* 0x000004000d0b7824 */ /* 0x000fe200078e0203 */
[----:B------:R-:W-:Y:S01]  /*1cc0*/  LEA R19, R3, R13, 0xa ;  /* 0x0000000d03137211 */ /* 0x000fe200078e50ff */
[----:B------:R-:W-:Y:S02]  /*1cd0*/  IMAD.MOV.U32 R21, RZ, RZ, 0x1 ;  /* 0x00000001ff157424 */ /* 0x000fe400078e00ff */
[----:B0-----:R-:W-:-:S04]  /*1ce0*/  IMAD.WIDE R12, R11, 0x4, R14 ;  /* 0x000000040b0c7825 */ /* 0x001fc800078e020e */
[----:B------:R-:W-:Y:S01]  /*1cf0*/  IMAD.WIDE R14, R19, 0x4, R14 ;  /* 0x00000004130e7825 */ /* 0x000fe200078e020e */
[----:B------:R2:W-:Y:S04]  /*1d00*/  STG.E desc[UR36][R12.64], R21 ;  /* 0x000000150c007986 */ /* 0x0005e8000c101924 */
[----:B------:R2:W-:Y:S01]  /*1d10*/  STG.E desc[UR36][R14.64], R21 ;  /* 0x000000150e007986 */ /* 0x0005e2000c101924 */
[----:B------:R-:W-:Y:S05]  /*1d20*/  BRA `(.L_x_347) ;  /* 0x0000000000247947 */ /* 0x000fea0003800000 */
.L_x_356:
[----:B------:R-:W-:-:S13]  /*1d30*/  ISETP.NE.AND P0, PT, R13, -0x2, PT ;  /* 0xfffffffe0d00780c */ /* 0x000fda0003f05270 */
[----:B------:R-:W-:Y:S05]  /*1d40*/  @P0 BRA `(.L_x_347) ;  /* 0x00000000001c0947 */ /* 0x000fea0003800000 */
[----:B------:R-:W-:-:S05]  /*1d50*/  IMAD.MOV.U32 R2, RZ, RZ, -0x2 ;  /* 0xfffffffeff027424 */ /* 0x000fca00078e00ff */
[----:B------:R1:W5:Y:S01]  /*1d60*/  ATOMG.E.CAS.STRONG.GPU PT, RZ, [R18], R2, R3 ;  /* 0x0000000212ff73a9 */ /* 0x00036200001ee103 */
[----:B------:R-:W-:Y:S05]  /*1d70*/  BRA `(.L_x_347) ;  /* 0x0000000000107947 */ /* 0x000fea0003800000 */
.L_x_348:
[----:B------:R-:W-:-:S05]  /*1d80*/  VIADD R2, R18, 0x4 ;  /* 0x0000000412027836 */ /* 0x000fca0000000000 */
[----:B------:R-:W-:-:S05]  /*1d90*/  LEA R2, R21, R2, 0x18 ;  /* 0x0000000215027211 */ /* 0x000fca00078ec0ff */
[----:B------:R-:W-:-:S05]  /*1da0*/  IMAD R2, R13, 0x4, R2 ;  /* 0x000000040d027824 */ /* 0x000fca00078e0202 */
[----:B------:R0:W-:Y:S02]  /*1db0*/  STS [R2], R11 ;  /* 0x0000000b02007388 */ /* 0x0001e40000000800 */
.L_x_347:
[----:B------:R-:W-:Y:S05]  /*1dc0*/  BSYNC B0 ;  /* 0x0000000000007941 */ /* 0x000fea0003800000 */
.L_x_346:
[C---:B------:R-:W-:Y:S02]  /*1dd0*/  ISETP.GE.U32.AND P0, PT, R0.reuse, 0xc3300, PT ;  /* 0x000c33000000780c */ /* 0x040fe40003f06070 */
[----:B------:R-:W-:-:S11]  /*1de0*/  IADD3 R0, PT, PT, R0, 0x200, RZ ;  /* 0x0000020000007810 */ /* 0x000fd60007ffe0ff */
[----:B------:R-:W-:Y:S05]  /*1df0*/  @!P0 BRA `(.L_x_357) ;  /* 0xfffffff8004c8947 */ /* 0x000fea000383ffff */
.L_x_345:
[----:B------:R-:W-:Y:S05]  /*1e00*/  WARPSYNC.ALL ;  /* 0x0000000000007948 */ /* 0x000fea0003800000 */
[----:B------:R-:W3:Y:S08]  /*1e10*/  S2UR UR6, SR_CgaCtaId ;  /* 0x00000000000679c3 */ /* 0x000ef00000008800 */
[----:B------:R-:W-:Y:S06]  /*1e20*/  BAR.SYNC.DEFER_BLOCKING 0x0 ;  /* 0x0000000000007b1d */ /* 0x000fec0000010000 */
[----:B------:R-:W-:-:S02]  /*1e30*/  UMOV UR5, 0x400 ;  /* 0x0000040000057882 */ /* 0x000fc40000000000 */
[----:B---3--:R-:W-:-:S09]  /*1e40*/  ULEA UR7, UR6, UR5, 0x18 ;  /* 0x0000000506077291 */ /* 0x008fd2000f8ec0ff */
[----:B------:R-:W3:Y:S02]  /*1e50*/  LDS R0, [UR7+0x14] ;  /* 0x00001407ff007984 */ /* 0x000ee40008000800 */
[----:B---3--:R-:W-:-:S13]  /*1e60*/  ISETP.GE.AND P0, PT, R0, 0x4, PT ;  /* 0x000000040000780c */ /* 0x008fda0003f06270 */
[----:B------:R-:W-:Y:S05]  /*1e70*/  @!P0 BRA `(.L_x_358) ;  /* 0x0000000400388947 */ /* 0x000fea0003800000 */
[----:B--2---:R-:W2:Y:S01]  /*1e80*/  LDS R5, [UR7] ;  /* 0x00000007ff057984 */ /* 0x004ea20008000800 */
[----:B------:R-:W2:Y:S01]  /*1e90*/  LDC.64 R6, c[0x0][0x388] ;  /* 0x0000e200ff067b82 */ /* 0x000ea20000000a00 */
[----:B------:R-:W-:Y:S02]  /*1ea0*/  ISETP.GT.U32.AND P0, PT, R17, 0x3, PT ;  /* 0x000000031100780c */ /* 0x000fe40003f04070 */
[----:B-1----:R-:W1:Y:S01]  /*1eb0*/  LDS R3, [UR7+0x18] ;  /* 0x00001807ff037984 */ /* 0x002e620008000800 */
[----:B--2---:R-:W-:-:S05]  /*1ec0*/  IMAD.WIDE R4, R5, 0x4, R6 ;  /* 0x0000000405047825 */ /* 0x004fca00078e0206 */
[----:B-1----:R1:W-:Y:S05]  /*1ed0*/  STG.E desc[UR36][R4.64], R3 ;  /* 0x0000000304007986 */ /* 0x0023ea000c101924 */
[----:B------:R-:W-:Y:S05]  /*1ee0*/  @P0 BRA `(.L_x_359) ;  /* 0x0000000400300947 */ /* 0x000fea0003800000 */
[----:B------:R-:W-:Y:S01]  /*1ef0*/  UIADD3 UR4, UPT, UPT, UR5, 0x4, URZ ;  /* 0x0000000405047890 */ /* 0x000fe2000fffe0ff */
[----:B0-----:R-:W-:-:S03]  /*1f00*/  IMAD.MOV.U32 R2, RZ, RZ, -0x1 ;  /* 0xffffffffff027424 */ /* 0x001fc600078e00ff */
[----:B------:R-:W-:-:S06]  /*1f10*/  ULEA UR4, UR6, UR4, 0x18 ;  /* 0x0000000406047291 */ /* 0x000fcc000f8ec0ff */
[----:B------:R-:W-:-:S05]  /*1f20*/  LEA R0, R17, UR4, 0x2 ;  /* 0x0000000411007c11 */ /* 0x000fca000f8e10ff */
[----:B------:R-:W0:Y:S02]  /*1f30*/  LDS R9, [R0] ;  /* 0x0000000000097984 */ /* 0x000e240000000800 */
[----:B0-----:R-:W-:-:S05]  /*1f40*/  IMAD.WIDE R6, R9, 0x4, R6 ;  /* 0x0000000409067825 */ /* 0x001fca00078e0206 */
[----:B-1----:R-:W2:Y:S01]  /*1f50*/  ATOMG.E.CAS.STRONG.GPU PT, R5, [R6], R2, R3 ;  /* 0x00000002060573a9 */ /* 0x002ea200001ee103 */
[----:B------:R-:W-:Y:S01]  /*1f60*/  IMAD.MOV.U32 R4, RZ, RZ, -0x1 ;  /* 0xffffffffff047424 */ /* 0x000fe200078e00ff */
[----:B--2---:R-:W-:-:S13]  /*1f70*/  ISETP.NE.AND P0, PT, R5, -0x1, PT ;  /* 0xffffffff0500780c */ /* 0x004fda0003f05270 */
[----:B------:R-:W-:Y:S05]  /*1f80*/  @P0 BRA `(.L_x_360) ;  /* 0x0000000000580947 */ /* 0x000fea0003800000 */
[----:B------:R-:W0:Y:S01]  /*1f90*/  S2R R11, SR_LANEID ;  /* 0x00000000000b7919 */ /* 0x000e220000000000 */
[----:B------:R-:W-:Y:S01]  /*1fa0*/  VOTEU.ANY UR4, UPT, PT ;  /* 0x0000000000047886 */ /* 0x000fe200038e0100 */
[----:B------:R-:W1:Y:S01]  /*1fb0*/  LDC.64 R4, c[0x0][0x398] ;  /* 0x0000e600ff047b82 */ /* 0x000e620000000a00 */
[----:B------:R-:W0:Y:S08]  /*1fc0*/  FLO.U32 R2, UR4 ;  /* 0x0000000400027d00 */ /* 0x000e3000080e0000 */
[----:B------:R-:W2:Y:S01]  /*1fd0*/  POPC R7, UR4 ;  /* 0x0000000400077d09 */ /* 0x000ea20008000000 */
[----:B-1----:R-:W-:Y:S01]  /*1fe0*/  IMAD.WIDE R4, R3, 0x4, R4 ;  /* 0x0000000403047825 */ /* 0x002fe200078e0204 */
[----:B0-----:R-:W-:-:S13]  /*1ff0*/  ISETP.EQ.U32.AND P0, PT, R2, R11, PT ;  /* 0x0000000b0200720c */ /* 0x001fda0003f02070 */
[----:B--2---:R-:W2:Y:S01]  /*2000*/  @P0 ATOMG.E.ADD.STRONG.GPU PT, R5, desc[UR36][R4.64], R7 ;  /* 0x80000007040509a8 */ /* 0x004ea200081ef124 */
[----:B------:R-:W-:Y:S01]  /*2010*/  BSSY.RECONVERGENT B0, `(.L_x_361) ;  /* 0x000000c000007945 */ /* 0x000fe20003800200 */
[----:B------:R-:W0:Y:S02]  /*2020*/  S2R R6, SR_LTMASK ;  /* 0x0000000000067919 */ /* 0x000e240000003900 */
[----:B0-----:R-:W-:-:S04]  /*2030*/  LOP3.LUT R6, R6, UR4, RZ, 0xc0, !PT ;  /* 0x0000000406067c12 */ /* 0x001fc8000f8ec0ff */
[----:B------:R-:W0:Y:S01]  /*2040*/  POPC R11, R6 ;  /* 0x00000006000b7309 */ /* 0x000e220000000000 */
[----:B--2---:R-:W0:Y:S02]  /*2050*/  SHFL.IDX PT, R0, R5, R2, 0x1f ;  /* 0x00001f0205007589 */ /* 0x004e2400000e0000 */
[----:B0-----:R-:W-:-:S05]  /*2060*/  IMAD.IADD R0, R0, 0x1, R11 ;  /* 0x0000000100007824 */ /* 0x001fca00078e020b */
[----:B------:R-:W-:-:S13]  /*2070*/  ISETP.GT.AND P0, PT, R0, 0xff, PT ;  /* 0x000000ff0000780c */ /* 0x000fda0003f04270 */
[----:B------:R-:W-:Y:S05]  /*2080*/  @P0 BRA `(.L_x_362) ;  /* 0x0000000000100947 */ /* 0x000fea0003800000 */
[----:B------:R-:W0:Y:S01]  /*2090*/  LDC.64 R4, c[0x0][0x390] ;  /* 0x0000e400ff047b82 */ /* 0x000e220000000a00 */
[----:B------:R-:W-:-:S05]  /*20a0*/  LEA R3, R3, R0, 0x8 ;  /* 0x0000000003037211 */ /* 0x000fca00078e40ff */
[----:B0-----:R-:W-:-:S05]  /*20b0*/  IMAD.WIDE R2, R3, 0x4, R4 ;  /* 0x0000000403027825 */ /* 0x001fca00078e0204 */
[----:B------:R0:W-:Y:S02]  /*20c0*/  STG.E desc[UR36][R2.64], R9 ;  /* 0x0000000902007986 */ /* 0x0001e4000c101924 */
.L_x_362:
[----:B------:R-:W-:Y:S05]  /*20d0*/  BSYNC.RECONVERGENT B0 ;  /* 0x0000000000007941 */ /* 0x000fea0003800200 */
.L_x_361:
[----:B------:R-:W-:Y:S05]  /*20e0*/  BRA `(.L_x_359) ;  /* 0x0000000000b07947 */ /* 0x000fea0003800000 */
.L_x_360:
[----:B------:R-:W-:-:S13]  /*20f0*/  ISETP.GE.AND P0, PT, R5, 0x400, PT ;  /* 0x000004000500780c */ /* 0x000fda0003f06270 */
[----:B------:R-:W-:Y:S05]  /*2100*/  @!P0 BRA `(.L_x_363) ;  /* 0x0000000000508947 */ /* 0x000fea0003800000 */
[----:B------:R-:W0:Y:S01]  /*2110*/  LDC.64 R6, c[0x0][0x3a8] ;  /* 0x0000ea00ff067b82 */ /* 0x000e220000000a00 */
[----:B------:R-:W-:-:S04]  /*2120*/  IMAD.SHL.U32 R9, R3, 0x200, RZ ;  /* 0x0000020003097824 */ /* 0x000fc800078e00ff */
[----:B0-----:R-:W-:-:S06]  /*2130*/  IMAD.WIDE R2, R9, 0x4, R6 ;  /* 0x0000000409027825 */ /* 0x001fcc00078e0206 */
[----:B------:R-:W2:Y:S01]  /*2140*/  ATOMG.E.CAS.STRONG.GPU PT, R2, [R2], R4, R5 ;  /* 0x00000004020273a9 */ /* 0x000ea200001ee105 */
[----:B------:R-:W-:Y:S01]  /*2150*/  BSSY B0, `(.L_x_364) ;  /* 0x000000e000007945 */ /* 0x000fe20003800000 */
[----:B--2---:R-:W-:-:S04]  /*2160*/  ISETP.NE.AND P0, PT, R2, R5, PT ;  /* 0x000000050200720c */ /* 0x004fc80003f05270 */
[----:B------:R-:W-:-:S13]  /*2170*/  ISETP.EQ.OR P0, PT, R2, -0x1, !P0 ;  /* 0xffffffff0200780c */ /* 0x000fda0004702670 */
[----:B------:R-:W-:Y:S05]  /*2180*/  @P0 BRA `(.L_x_365) ;  /* 0x0000000000280947 */ /* 0x000fea0003800000 */
[----:B------:R-:W-:-:S07]  /*2190*/  IMAD.MOV.U32 R0, RZ, RZ, 0x1 ;  /* 0x00000001ff007424 */ /* 0x000fce00078e00ff */
.L_x_366:
[----:B------:R-:W-:Y:S01]  /*21a0*/  IMAD.IADD R3, R9, 0x1, R0 ;  /* 0x0000000109037824 */ /* 0x000fe200078e0200 */
[----:B------:R-:W-:Y:S05]  /*21b0*/  YIELD ;  /* 0x0000000000007946 */ /* 0x000fea0003800000 */
[----:B------:R-:W-:-:S06]  /*21c0*/  IMAD.WIDE R2, R3, 0x4, R6 ;  /* 0x0000000403027825 */ /* 0x000fcc00078e0206 */
[----:B------:R-:W2:Y:S02]  /*21d0*/  ATOMG.E.CAS.STRONG.GPU PT, R2, [R2], R4, R5 ;  /* 0x00000004020273a9 */ /* 0x000ea400001ee105 */
[----:B--2---:R-:W-:-:S04]  /*21e0*/  ISETP.NE.AND P0, PT, R2, R5, PT ;  /* 0x000000050200720c */ /* 0x004fc80003f05270 */
[----:B------:R-:W-:-:S04]  /*21f0*/  ISETP.EQ.OR P0, PT, R2, -0x1, !P0 ;  /* 0xffffffff0200780c */ /* 0x000fc80004702670 */
[C---:B------:R-:W-:Y:S02]  /*2200*/  ISETP.GT.U32.OR P0, PT, R0.reuse, 0x1fe, P0 ;  /* 0x000001fe0000780c */ /* 0x040fe40000704470 */
[----:B------:R-:W-:-:S11]  /*2210*/  IADD3 R0, PT, PT, R0, 0x1, RZ ;  /* 0x0000000100007810 */ /* 0x000fd60007ffe0ff */
[----:B------:R-:W-:Y:S05]  /*2220*/  @!P0 BRA `(.L_x_366) ;  /* 0xfffffffc00dc8947 */ /* 0x000fea000383ffff */
.L_x_365:
[----:B------:R-:W-:Y:S05]  /*2230*/  BSYNC B0 ;  /* 0x0000000000007941 */ /* 0x000fea0003800000 */
.L_x_364:
[----:B------:R-:W-:Y:S05]  /*2240*/  BRA `(.L_x_359) ;  /* 0x0000000000587947 */ /* 0x000fea0003800000 */
.L_x_363:
[----:B------:R-:W-:-:S04]  /*2250*/  ISETP.NE.AND P0, PT, R5, R3, PT ;  /* 0x000000030500720c */ /* 0x000fc80003f05270 */
[----:B------:R-:W-:-:S13]  /*2260*/  ISETP.EQ.OR P0, PT, R5, -0x2, !P0 ;  /* 0xfffffffe0500780c */ /* 0x000fda0004702670 */
[----:B------:R-:W-:Y:S05]  /*2270*/  @P0 BRA `(.L_x_367) ;  /* 0x0000000000240947 */ /* 0x000fea0003800000 */
[----:B------:R-:W0:Y:S01]  /*2280*/  LDC.64 R6, c[0x0][0x3a0] ;  /* 0x0000e800ff067b82 */ /* 0x000e220000000a00 */
[----:B------:R-:W-:Y:S02]  /*2290*/  IMAD R9, R5, 0x400, R3 ;  /* 0x0000040005097824 */ /* 0x000fe400078e0203 */
[----:B------:R-:W-:Y:S02]  /*22a0*/  IMAD R5, R3, 0x400, R5 ;  /* 0x0000040003057824 */ /* 0x000fe400078e0205 */
[----:B------:R-:W-:Y:S02]  /*22b0*/  IMAD.MOV.U32 R11, RZ, RZ, 0x1 ;  /* 0x00000001ff0b7424 */ /* 0x000fe400078e00ff */
[----:B0-----:R-:W-:-:S04]  /*22c0*/  IMAD.WIDE R2, R9, 0x4, R6 ;  /* 0x0000000409027825 */ /* 0x001fc800078e0206 */
[----:B------:R-:W-:Y:S01]  /*22d0*/  IMAD.WIDE R4, R5, 0x4, R6 ;  /* 0x0000000405047825 */ /* 0x000fe200078e0206 */
[----:B------:R3:W-:Y:S04]  /*22e0*/  STG.E desc[UR36][R2.64], R11 ;  /* 0x0000000b02007986 */ /* 0x0007e8000c101924 */
[----:B------:R3:W-:Y:S01]  /*22f0*/  STG.E desc[UR36][R4.64], R11 ;  /* 0x0000000b04007986 */ /* 0x0007e2000c101924 */
[----:B------:R-:W-:Y:S05]  /*2300*/  BRA `(.L_x_359) ;  /* 0x0000000000287947 */ /* 0x000fea0003800000 */
.L_x_367:
[----:B------:R-:W-:-:S13]  /*2310*/  ISETP.NE.AND P0, PT, R5, -0x2, PT ;  /* 0xfffffffe0500780c */ /* 0x000fda0003f05270 */
[----:B------:R-:W-:Y:S05]  /*2320*/  @P0 BRA `(.L_x_359) ;  /* 0x0000000000200947 */ /* 0x000fea0003800000 */
[----:B------:R-:W-:-:S05]  /*2330*/  MOV R2, 0xfffffffe ;  /* 0xfffffffe00027802 */ /* 0x000fca0000000f00 */
[----:B------:R2:W5:Y:S01]  /*2340*/  ATOMG.E.CAS.STRONG.GPU PT, RZ, [R6], R2, R3 ;  /* 0x0000000206ff73a9 */ /* 0x00056200001ee103 */
[----:B------:R-:W-:Y:S05]  /*2350*/  BRA `(.L_x_359) ;  /* 0x0000000000147947 */ /* 0x000fea0003800000 */
.L_x_358:
[----:B--2---:R-:W2:Y:S01]  /*2360*/  LDS R5, [UR7] ;  /* 0x00000007ff057984 */ /* 0x004ea20008000800 */
[----:B01----:R-:W2:Y:S01]  /*2370*/  LDC.64 R2, c[0x0][0x388] ;  /* 0x0000e200ff027b82 */ /* 0x003ea20000000a00 */
[----:B------:R-:W-:Y:S02]  /*2380*/  IMAD.MOV.U32 R7, RZ, RZ, -0x2 ;  /* 0xfffffffeff077424 */ /* 0x000fe400078e00ff */
[----:B--2---:R-:W-:-:S05]  /*2390*/  IMAD.WIDE R2, R5, 0x4, R2 ;  /* 0x0000000405027825 */ /* 0x004fca00078e0202 */
[----:B------:R0:W-:Y:S02]  /*23a0*/  STG.E desc[UR36][R2.64], R7 ;  /* 0x0000000702007986 */ /* 0x0001e4000c101924 */
.L_x_359:
[----:B------:R-:W-:Y:S01]  /*23b0*/  ISETP.NE.AND P0, PT, R17, RZ, PT ;  /* 0x000000ff1100720c */ /* 0x000fe20003f05270 */
[----:B------:R-:W-:Y:S05]  /*23c0*/  WARPSYNC.ALL ;  /* 0x0000000000007948 */ /* 0x000fea0003800000 */
[----:B------:R-:W-:Y:S06]  /*23d0*/  BAR.SYNC.DEFER_BLOCKING 0x0 ;  /* 0x0000000000007b1d */ /* 0x000fec0000010000 */
[----:B------:R-:W-:Y:S04]  /*23e0*/  BSSY.RECONVERGENT B0, `(.L_x_368) ;  /* 0x0000009000007945 */ /* 0x000fe80003800200 */
[----:B------:R-:W-:Y:S05]  /*23f0*/  @P0 BRA `(.L_x_369) ;  /* 0x00000000001c0947 */ /* 0x000fea0003800000 */
[----:B-1-3--:R-:W1:Y:S01]  /*2400*/  LDS R5, [UR7+0x18] ;  /* 0x00001807ff057984 */ /* 0x00ae620008000800 */
[----:B0-2---:R-:W1:Y:S02]  /*2410*/  LDC.64 R2, c[0x0][0x398] ;  /* 0x0000e600ff027b82 */ /* 0x005e640000000a00 */
[----:B-1----:R-:W-:-:S05]  /*2420*/  IMAD.WIDE R2, R5, 0x4, R2 ;  /* 0x0000000405027825 */ /* 0x002fca00078e0202 */
[----:B------:R-:W2:Y:S02]  /*2430*/  LDG.E R0, desc[UR36][R2.64] ;  /* 0x0000002402007981 */ /* 0x000ea4000c1e1900 */
[----:B--2---:R-:W-:-:S13]  /*2440*/  ISETP.GE.AND P0, PT, R0, 0x100, PT ;  /* 0x000001000000780c */ /* 0x004fda0003f06270 */
[----:B------:R-:W-:-:S05]  /*2450*/  @P0 IMAD.MOV.U32 R5, RZ, RZ, 0xff ;  /* 0x000000ffff050424 */ /* 0x000fca00078e00ff */
[----:B------:R4:W-:Y:S02]  /*2460*/  @P0 STG.E desc[UR36][R2.64], R5 ;  /* 0x0000000502000986 */ /* 0x0009e4000c101924 */
.L_x_369:
[----:B------:R-:W-:Y:S05]  /*2470*/  BSYNC.RECONVERGENT B0 ;  /* 0x0000000000007941 */ /* 0x000fea0003800200 */
.L_x_368:
[----:B------:R-:W-:Y:S06]  /*2480*/  BAR.SYNC.DEFER_BLOCKING 0x0 ;  /* 0x0000000000007b1d */ /* 0x000fec0000010000 */
[----:B------:R-:W-:Y:S05]  /*2490*/  EXIT ;  /* 0x000000000000794d */ /* 0x000fea0003800000 */
.L_x_370:
        /* <DEDUP_REMOVED lines=14> */
.L_x_380:


//--------------------- .nv.global.init           --------------------------
	.section	.nv.global.init,"aw",@progbits
.nv.global.init:
	.type		$str$5,@object
	.size		$str$5,($str - $str$5)
$str$5:
        /*0000*/ 	.byte	0x25, 0x73, 0x0a, 0x00
	.type		$str,@object
	.size		$str,($str$1 - $str)
$str:
        /*0004*/ 	.byte	0x25, 0x64, 0x0a, 0x00
	.type		$str$1,@object
	.size		$str$1,(.L_46 - $str$1)
$str$1:
        /*0008*/ 	.byte	0x74, 0x65, 0x6d, 0x70, 0x6f, 0x72, 0x61, 0x72, 0x79, 0x5f, 0x62, 0x75, 0x66, 0x66, 0x65, 0x72
        /*0018*/ 	.byte	0x3a, 0x3a, 0x61, 0x6c, 0x6c, 0x6f, 0x63, 0x61, 0x74, 0x65, 0x3a, 0x20, 0x67, 0x65, 0x74, 0x5f
        /*0028*/ 	.byte	0x74, 0x65, 0x6d, 0x70, 0x6f, 0x72, 0x61, 0x72, 0x79, 0x5f, 0x62, 0x75, 0x66, 0x66, 0x65, 0x72
        /*0038*/ 	.byte	0x20, 0x66, 0x61, 0x69, 0x6c, 0x65, 0x64, 0x00
.L_46:


//--------------------- .nv.shared._ZN3cub18CUB_300001_SM_10006detail10radix_sort29DeviceRadixSortOnesweepKernelINS1_5radix10policy_hubIiiyE10Policy1000ELNS0_9SortOrderE0EiiyiiNS1_21identity_decomposer_tEEEvPT5_SB_PT3_PKSC_PT1_PKSG_PT2_PKSK_T4_iiT6_ --------------------------
	.section	.nv.shared._ZN3cub18CUB_300001_SM_10006detail10radix_sort29DeviceRadixSortOnesweepKernelINS1_5radix10policy_hubIiiyE10Policy1000ELNS0_9SortOrderE0EiiyiiNS1_21identity_decomposer_tEEEvPT5_SB_PT3_PKSC_PT1_PKSG_PT2_PKSK_T4_iiT6_,"aw",@nobits
	.sectionflags	@""
	.align	16
.nv.shared._ZN3cub18CUB_300001_SM_10006detail10radix_sort29DeviceRadixSortOnesweepKernelINS1_5radix10policy_hubIiiyE10Policy1000ELNS0_9SortOrderE0EiiyiiNS1_21identity_decomposer_tEEEvPT5_SB_PT3_PKSC_PT1_PKSG_PT2_PKSK_T4_iiT6_:
	.zero		29184


//--------------------- .nv.shared.reserved.0     --------------------------
	.section	.nv.shared.reserved.0,"aw",@nobits
	.weak		__nv_reservedSMEM_offset_0_alias
	.size		__nv_reservedSMEM_offset_0_alias, 0, 64
	.other		__nv_reservedSMEM_offset_0_alias,@"STO_CUDA_RESERVED_SHARED STV_DEFAULT"
__nv_reservedSMEM_offset_0_alias:
	.zero		0
	.zero		64


//--------------------- .nv.global                --------------------------
	.section	.nv.global,"aw",@nobits
.nv.global:
	.type		_ZN34_INTERNAL_b3f01e41_4_k_cu_52019ccd6thrust24THRUST_300001_SM_1000_NS12placeholders2_8E,@object
	.size		_ZN34_INTERNAL_b3f01e41_4_k_cu_52019ccd6thrust24THRUST_300001_SM_1000_NS12placeholders2_8E,(_ZN34_INTERNAL_b3f01e41_4_k_cu_52019ccd4cuda3std3__436_GLOBAL__N__b3f01e41_4_k_cu_52019ccd6ignoreE - _ZN34_INTERNAL_b3f01e41_4_k_cu_52019ccd6thrust24THRUST_300001_SM_1000_NS12placeholders2_8E)
_ZN34_INTERNAL_b3f01e41_4_k_cu_52019ccd6thrust24THRUST_300001_SM_1000_NS12placeholders2_8E:
	.zero		1
	.type		_ZN34_INTERNAL_b3f01e41_4_k_cu_52019ccd4cuda3std3__436_GLOBAL__N__b3f01e41_4_k_cu_52019ccd6ignoreE,@object
	.size		_ZN34_INTERNAL_b3f01e41_4_k_cu_52019ccd4cuda3std3__436_GLOBAL__N__b3f01e41_4_k_cu_52019ccd6ignoreE,(_ZN34_INTERNAL_b3f01e41_4_k_cu_52019ccd4cuda3std6ranges3__45__cpo4dataE - _ZN34_INTERNAL_b3f01e41_4_k_cu_52019ccd4cuda3std3__436_GLOBAL__N__b3f01e41_4_k_cu_52019ccd6ignoreE)
_ZN34_INTERNAL_b3f01e41_4_k_cu_52019ccd4cuda3std3__436_GLOBAL__N__b3f01e41_4_k_cu_52019ccd6ignoreE:
	.zero		1
	.type		_ZN34_INTERNAL_b3f01e41_4_k_cu_52019ccd4cuda3std6ranges3__45__cpo4dataE,@object
	.size		_ZN34_INTERNAL_b3f01e41_4_k_cu_52019ccd4cuda3std6ranges3__45__cpo4dataE,(_ZN34_INTERNAL_b3f01e41_4_k_cu_52019ccd6thrust24THRUST_300001_SM_1000_NS6system3cpp3parE - _ZN34_INTERNAL_b3f01e41_4_k_cu_52019ccd4cuda3std6ranges3__45__cpo4dataE)
_ZN34_INTERNAL_b3f01e41_4_k_cu_52019ccd4cuda3std6ranges3__45__cpo4dataE:
	.zero		1
	.type		_ZN34_INTERNAL_b3f01e41_4_k_cu_52019ccd6thrust24THRUST_300001_SM_1000_NS6system3cpp3parE,@object
	.size		_ZN34_INTERNAL_b3f01e41_4_k_cu_52019ccd6thrust24THRUST_300001_SM_1000_NS6system3cpp3parE,(_ZN34_INTERNAL_b3f01e41_4_k_cu_52019ccd4cuda3std3__45__cpo5beginE - _ZN34_INTERNAL_b3f01e41_4_k_cu_52019ccd6thrust24THRUST_300001_SM_1000_NS6system3cpp3parE)
_ZN34_INTERNAL_b3f01e41_4_k_cu_52019ccd6thrust24THRUST_300001_SM_1000_NS6system3cpp3parE:
	.zero		1
	.type		_ZN34_INTERNAL_b3f01e41_4_k_cu_52019ccd4cuda3std3__45__cpo5beginE,@object
	.size		_ZN34_INTERNAL_b3f01e41_4_k_cu_52019ccd4cuda3std3__45__cpo5beginE,(_ZN34_INTERNAL_b3f01e41_4_k_cu_52019ccd4cuda3std6ranges3__45__cpo5beginE - _ZN34_INTERNAL_b3f01e41_4_k_cu_52019ccd4cuda3std3__45__cpo5beginE)
_ZN34_INTERNAL_b3f01e41_4_k_cu_52019ccd4cuda3std3__45__cpo5beginE:
	.zero		1
	.type		_ZN34_INTERNAL_b3f01e41_4_k_cu_52019ccd4cuda3std6ranges3__45__cpo5beginE,@object
	.size		_ZN34_INTERNAL_b3f01e41_4_k_cu_52019ccd4cuda3std6ranges3__45__cpo5beginE,(_ZN34_INTERNAL_b3f01e41_4_k_cu_52019ccd6thrust24THRUST_300001_SM_1000_NS6deviceE - _ZN34_INTERNAL_b3f01e41_4_k_cu_52019ccd4cuda3std6ranges3__45__cpo5beginE)
_ZN34_INTERNAL_b3f01e41_4_k_cu_52019ccd4cuda3std6ranges3__45__cpo5beginE:
	.zero		1
	.type		_ZN34_INTERNAL_b3f01e41_4_k_cu_52019ccd6thrust24THRUST_300001_SM_1000_NS6deviceE,@object
	.size		_ZN34_INTERNAL_b3f01e41_4_k_cu_52019ccd6thrust24THRUST_300001_SM_1000_NS6deviceE,(_ZN34_INTERNAL_b3f01e41_4_k_cu_52019ccd4cuda3std3__47nulloptE - _ZN34_INTERNAL_b3f01e41_4_k_cu_52019ccd6thrust24THRUST_300001_SM_1000_NS6deviceE)
_ZN34_INTERNAL_b3f01e41_4_k_cu_52019ccd6thrust24THRUST_300001_SM_1000_NS6deviceE:
	.zero		1
	.type		_ZN34_INTERNAL_b3f01e41_4_k_cu_52019ccd4cuda3std3__47nulloptE,@object
	.size		_ZN34_INTERNAL_b3f01e41_4_k_cu_52019ccd4cuda3std3__47nulloptE,(_ZN34_INTERNAL_b3f01e41_4_k_cu_52019ccd4cuda3std6ranges3__45__cpo8distanceE - _ZN34_INTERNAL_b3f01e41_4_k_cu_52019ccd4cuda3std3__47nulloptE)
_ZN34_INTERNAL_b3f01e41_4_k_cu_52019ccd4cuda3std3__47nulloptE:
	.zero		1
	.type		_ZN34_INTERNAL_b3f01e41_4_k_cu_52019ccd4cuda3std6ranges3__45__cpo8distanceE,@object
	.size		_ZN34_INTERNAL_b3f01e41_4_k_cu_52019ccd4cuda3std6ranges3__45__cpo8distanceE,(_ZN34_INTERNAL_b3f01e41_4_k_cu_52019ccd6thrust24THRUST_300001_SM_1000_NS12placeholders2_4E - _ZN34_INTERNAL_b3f01e41_4_k_cu_52019ccd4cuda3std6ranges3__45__cpo8distanceE)
_ZN34_INTERNAL_b3f01e41_4_k_cu_52019ccd4cuda3std6ranges3__45__cpo8distanceE:
	.zero		1
	.type		_ZN34_INTERNAL_b3f01e41_4_k_cu_52019ccd6thrust24THRUST_300001_SM_1000_NS12placeholders2_4E,@object
	.size		_ZN34_INTERNAL_b3f01e41_4_k_cu_52019ccd6thrust24THRUST_300001_SM_1000_NS12placeholders2_4E,(_ZN34_INTERNAL_b3f01e41_4_k_cu_52019ccd4cuda3std3__45__cpo6rbeginE - _ZN34_INTERNAL_b3f01e41_4_k_cu_52019ccd6thrust24THRUST_300001_SM_1000_NS12placeholders2_4E)
_ZN34_INTERNAL_b3f01e41_4_k_cu_52019ccd6thrust24THRUST_300001_SM_1000_NS12placeholders2_4E:
	.zero		1
	.type		_ZN34_INTERNAL_b3f01e41_4_k_cu_52019ccd4cuda3std3__45__cpo6rbeginE,@object
	.size		_ZN34_INTERNAL_b3f01e41_4_k_cu_52019ccd4cuda3std3__45__cpo6rbeginE,(_ZN34_INTERNAL_b3f01e41_4_k_cu_52019ccd4cuda3std6ranges3__45__cpo7advanceE - _ZN34_INTERNAL_b3f01e41_4_k_cu_52019ccd4cuda3std3__45__cpo6rbeginE)
_ZN34_INTERNAL_b3f01e41_4_k_cu_52019ccd4cuda3std3__45__cpo6rbeginE:
	.zero		1
	.type		_ZN34_INTERNAL_b3f01e41_4_k_cu_52019ccd4cuda3std6ranges3__45__cpo7advanceE,@object
	.size		_ZN34_INTERNAL_b3f01e41_4_k_cu_52019ccd4cuda3std6ranges3__45__cpo7advanceE,(_ZN34_INTERNAL_b3f01e41_4_k_cu_52019ccd6thrust24THRUST_300001_SM_1000_NS12placeholders3_10E - _ZN34_INTERNAL_b3f01e41_4_k_cu_52019ccd4cuda3std6ranges3__45__cpo7advanceE)
_ZN34_INTERNAL_b3f01e41_4_k_cu_52019ccd4cuda3std6ranges3__45__cpo7advanceE:
	.zero		1
	.type		_ZN34_INTERNAL_b3f01e41_4_k_cu_52019ccd6thrust24THRUST_300001_SM_1000_NS12placeholders3_10E,@object
	.size		_ZN34_INTERNAL_b3f01e41_4_k_cu_52019ccd6thrust24THRUST_300001_SM_1000_NS12placeholders3_10E,(_ZN34_INTERNAL_b3f01e41_4_k_cu_52019ccd4cuda3std3__48in_placeE - _ZN34_INTERNAL_b3f01e41_4_k_cu_52019ccd6thrust24THRUST_300001_SM_1000_NS12placeholders3_10E)
_ZN34_INTERNAL_b3f01e41_4_k_cu_52019ccd6thrust24THRUST_300001_SM_1000_NS12placeholders3_10E:
	.zero		1
	.type		_ZN34_INTERNAL_b3f01e41_4_k_cu_52019ccd4cuda3std3__48in_placeE,@object
	.size		_ZN34_INTERNAL_b3f01e41_4_k_cu_52019ccd4cuda3std3__48in_placeE,(_ZN34_INTERNAL_b3f01e41_4_k_cu_52019ccd4cuda3std6ranges3__45__cpo4sizeE - _ZN34_INTERNAL_b3f01e41_4_k_cu_52019ccd4cuda3std3__48in_placeE)
_ZN34_INTERNAL_b3f01e41_4_k_cu_52019ccd4cuda3std3__48in_placeE:
	.zero		1
	.type		_ZN34_INTERNAL_b3f01e41_4_k_cu_52019ccd4cuda3std6ranges3__45__cpo4sizeE,@object
	.size		_ZN34_INTERNAL_b3f01e41_4_k_cu_52019ccd4cuda3std6ranges3__45__cpo4sizeE,(_ZN34_INTERNAL_b3f01e41_4_k_cu_52019ccd6thrust24THRUST_300001_SM_1000_NS12placeholders2_2E - _ZN34_INTERNAL_b3f01e41_4_k_cu_52019ccd4cuda3std6ranges3__45__cpo4sizeE)
_ZN34_INTERNAL_b3f01e41_4_k_cu_52019ccd4cuda3std6ranges3__45__cpo4sizeE:
	.zero		1
	.type		_ZN34_INTERNAL_b3f01e41_4_k_cu_52019ccd6thrust24THRUST_300001_SM_1000_NS12placeholders2_2E,@object
	.size		_ZN34_INTERNAL_b3f01e41_4_k_cu_52019ccd6thrust24THRUST_300001_SM_1000_NS12placeholders2_2E,(_ZN34_INTERNAL_b3f01e41_4_k_cu_52019ccd4cuda3std3__45__cpo6cbeginE - _ZN34_INTERNAL_b3f01e41_4_k_cu_52019ccd6thrust24THRUST_300001_SM_1000_NS12placeholders2_2E)
_ZN34_INTERNAL_b3f01e41_4_k_cu_52019ccd6thrust24THRUST_300001_SM_1000_NS12placeholders2_2E:
	.zero		1
	.type		_ZN34_INTERNAL_b3f01e41_4_k_cu_52019ccd4cuda3std3__45__cpo6cbeginE,@object
	.size		_ZN34_INTERNAL_b3f01e41_4_k_cu_52019ccd4cuda3std3__45__cpo6cbeginE,(_ZN34_INTERNAL_b3f01e41_4_k_cu_52019ccd4cuda3std6ranges3__45__cpo6cbeginE - _ZN34_INTERNAL_b3f01e41_4_k_cu_52019ccd4cuda3std3__45__cpo6cbeginE)
_ZN34_INTERNAL_b3f01e41_4_k_cu_52019ccd4cuda3std3__45__cpo6cbeginE:
	.zero		1
	.type		_ZN34_INTERNAL_b3f01e41_4_k_cu_52019ccd4cuda3std6ranges3__45__cpo6cbeginE,@object
	.size		_ZN34_INTERNAL_b3f01e41_4_k_cu_52019ccd4cuda3std6ranges3__45__cpo6cbeginE,(_ZN34_INTERNAL_b3f01e41_4_k_cu_52019ccd6thrust24THRUST_300001_SM_1000_NS12placeholders2_6E - _ZN34_INTERNAL_b3f01e41_4_k_cu_52019ccd4cuda3std6ranges3__45__cpo6cbeginE)
_ZN34_INTERNAL_b3f01e41_4_k_cu_52019ccd4cuda3std6ranges3__45__cpo6cbeginE:
	.zero		1
	.type		_ZN34_INTERNAL_b3f01e41_4_k_cu_52019ccd6thrust24THRUST_300001_SM_1000_NS12placeholders2_6E,@object
	.size		_ZN34_INTERNAL_b3f01e41_4_k_cu_52019ccd6thrust24THRUST_300001_SM_1000_NS12placeholders2_6E,(_ZN34_INTERNAL_b3f01e41_4_k_cu_52019ccd4cuda3std3__45__cpo7crbeginE - _ZN34_INTERNAL_b3f01e41_4_k_cu_52019ccd6thrust24THRUST_300001_SM_1000_NS12placeholders2_6E)
_ZN34_INTERNAL_b3f01e41_4_k_cu_52019ccd6thrust24THRUST_300001_SM_1000_NS12placeholders2_6E:
	.zero		1
	.type		_ZN34_INTERNAL_b3f01e41_4_k_cu_52019ccd4cuda3std3__45__cpo7crbeginE,@object
	.size		_ZN34_INTERNAL_b3f01e41_4_k_cu_52019ccd4cuda3std3__45__cpo7crbeginE,(_ZN34_INTERNAL_b3f01e41_4_k_cu_52019ccd4cuda3std6ranges3__45__cpo4nextE - _ZN34_INTERNAL_b3f01e41_4_k_cu_52019ccd4cuda3std3__45__cpo7crbeginE)
_ZN34_INTERNAL_b3f01e41_4_k_cu_52019ccd4cuda3std3__45__cpo7crbeginE:
	.zero		1
	.type		_ZN34_INTERNAL_b3f01e41_4_k_cu_52019ccd4cuda3std6ranges3__45__cpo4nextE,@object
	.size		_ZN34_INTERNAL_b3f01e41_4_k_cu_52019ccd4cuda3std6ranges3__45__cpo4nextE,(_ZN34_INTERNAL_b3f01e41_4_k_cu_52019ccd4cuda3std6ranges3__45__cpo4swapE - _ZN34_INTERNAL_b3f01e41_4_k_cu_52019ccd4cuda3std6ranges3__45__cpo4nextE)
_ZN34_INTERNAL_b3f01e41_4_k_cu_52019ccd4cuda3std6ranges3__45__cpo4nextE:
	.zero		1
	.type		_ZN34_INTERNAL_b3f01e41_4_k_cu_52019ccd4cuda3std6ranges3__45__cpo4swapE,@object
	.size		_ZN34_INTERNAL_b3f01e41_4_k_cu_52019ccd4cuda3std6ranges3__45__cpo4swapE,(_ZN34_INTERNAL_b3f01e41_4_k_cu_52019ccd6thrust24THRUST_300001_SM_1000_NS8cuda_cub10par_nosyncE - _ZN34_INTERNAL_b3f01e41_4_k_cu_52019ccd4cuda3std6ranges3__45__cpo4swapE)
_ZN34_INTERNAL_b3f01e41_4_k_cu_52019ccd4cuda3std6ranges3__45__cpo4swapE:
	.zero		1
	.type		_ZN34_INTERNAL_b3f01e41_4_k_cu_52019ccd6thrust24THRUST_300001_SM_1000_NS8cuda_cub10par_nosyncE,@object
	.size		_ZN34_INTERNAL_b3f01e41_4_k_cu_52019ccd6thrust24THRUST_300001_SM_1000_NS8cuda_cub10par_nosyncE,(_ZN34_INTERNAL_b3f01e41_4_k_cu_52019ccd6thrust24THRUST_300001_SM_1000_NS3seqE - _ZN34_INTERNAL_b3f01e41_4_k_cu_52019ccd6thrust24THRUST_300001_SM_1000_NS8cuda_cub10par_nosyncE)
_ZN34_INTERNAL_b3f01e41_4_k_cu_52019ccd6thrust24THRUST_300001_SM_1000_NS8cuda_cub10par_nosyncE:
	.zero		1
	.type		_ZN34_INTERNAL_b3f01e41_4_k_cu_52019ccd6thrust24THRUST_300001_SM_1000_NS3seqE,@object
	.size		_ZN34_INTERNAL_b3f01e41_4_k_cu_52019ccd6thrust24THRUST_300001_SM_1000_NS3seqE,(_ZN34_INTERNAL_b3f01e41_4_k_cu_52019ccd4cuda3std3__420unreachable_sentinelE - _ZN34_INTERNAL_b3f01e41_4_k_cu_52019ccd6thrust24THRUST_300001_SM_1000_NS3seqE)
_ZN34_INTERNAL_b3f01e41_4_k_cu_52019ccd6thrust24THRUST_300001_SM_1000_NS3seqE:
	.zero		1
	.type		_ZN34_INTERNAL_b3f01e41_4_k_cu_52019ccd4cuda3std3__420unreachable_sentinelE,@object
	.size		_ZN34_INTERNAL_b3f01e41_4_k_cu_52019ccd4cuda3std3__420unreachable_sentinelE,(_ZN34_INTERNAL_b3f01e41_4_k_cu_52019ccd4cuda3std6ranges3__45__cpo5ssizeE - _ZN34_INTERNAL_b3f01e41_4_k_cu_52019ccd4cuda3std3__420unreachable_sentinelE)
_ZN34_INTERNAL_b3f01e41_4_k_cu_52019ccd4cuda3std3__420unreachable_sentinelE:
	.zero		1
	.type		_ZN34_INTERNAL_b3f01e41_4_k_cu_52019ccd4cuda3std6ranges3__45__cpo5ssizeE,@object
	.size		_ZN34_INTERNAL_b3f01e41_4_k_cu_52019ccd4cuda3std6ranges3__45__cpo5ssizeE,(_ZN34_INTERNAL_b3f01e41_4_k_cu_52019ccd6thrust24THRUST_300001_SM_1000_NS12placeholders2_3E - _ZN34_INTERNAL_b3f01e41_4_k_cu_52019ccd4cuda3std6ranges3__45__cpo5ssizeE)
_ZN34_INTERNAL_b3f01e41_4_k_cu_52019ccd4cuda3std6ranges3__45__cpo5ssizeE:
	.zero		1
	.type		_ZN34_INTERNAL_b3f01e41_4_k_cu_52019ccd6thrust24THRUST_300001_SM_1000_NS12placeholders2_3E,@object
	.size		_ZN34_INTERNAL_b3f01e41_4_k_cu_52019ccd6thrust24THRUST_300001_SM_1000_NS12placeholders2_3E,(_ZN34_INTERNAL_b3f01e41_4_k_cu_52019ccd4cuda3std3__45__cpo4cendE - _ZN34_INTERNAL_b3f01e41_4_k_cu_52019ccd6thrust24THRUST_300001_SM_1000_NS12placeholders2_3E)
_ZN34_INTERNAL_b3f01e41_4_k_cu_52019ccd6thrust24THRUST_300001_SM_1000_NS12placeholders2_3E:
	.zero		1
	.type		_ZN34_INTERNAL_b3f01e41_4_k_cu_52019ccd4cuda3std3__45__cpo4cendE,@object
	.size		_ZN34_INTERNAL_b3f01e41_4_k_cu_52019ccd4cuda3std3__45__cpo4cendE,(_ZN34_INTERNAL_b3f01e41_4_k_cu_52019ccd4cuda3std6ranges3__45__cpo4cendE - _ZN34_INTERNAL_b3f01e41_4_k_cu_52019ccd4cuda3std3__45__cpo4cendE)
_ZN34_INTERNAL_b3f01e41_4_k_cu_52019ccd4cuda3std3__45__cpo4cendE:
	.zero		1
	.type		_ZN34_INTERNAL_b3f01e41_4_k_cu_52019ccd4cuda3std6ranges3__45__cpo4cendE,@object
	.size		_ZN34_INTERNAL_b3f01e41_4_k_cu_52019ccd4cuda3std6ranges3__45__cpo4cendE,(_ZN34_INTERNAL_b3f01e41_4_k_cu_52019ccd6thrust24THRUST_300001_SM_1000_NS12placeholders2_7E - _ZN34_INTERNAL_b3f01e41_4_k_cu_52019ccd4cuda3std6ranges3__45__cpo4cendE)
_ZN34_INTERNAL_b3f01e41_4_k_cu_52019ccd4cuda3std6ranges3__45__cpo4cendE:
	.zero		1
	.type		_ZN34_INTERNAL_b3f01e41_4_k_cu_52019ccd6thrust24THRUST_300001_SM_1000_NS12placeholders2_7E,@object
	.size		_ZN34_INTERNAL_b3f01e41_4_k_cu_52019ccd6thrust24THRUST_300001_SM_1000_NS12placeholders2_7E,(_ZN34_INTERNAL_b3f01e41_4_k_cu_52019ccd4cuda3std3__45__cpo5crendE - _ZN34_INTERNAL_b3f01e41_4_k_cu_52019ccd6thrust24THRUST_300001_SM_1000_NS12placeholders2_7E)
_ZN34_INTERNAL_b3f01e41_4_k_cu_52019ccd6thrust24THRUST_300001_SM_1000_NS12placeholders2_7E:
	.zero		1
	.type		_ZN34_INTERNAL_b3f01e41_4_k_cu_52019ccd4cuda3std3__45__cpo5crendE,@object
	.size		_ZN34_INTERNAL_b3f01e41_4_k_cu_52019ccd4cuda3std3__45__cpo5crendE,(_ZN34_INTERNAL_b3f01e41_4_k_cu_52019ccd4cuda3std6ranges3__45__cpo4prevE - _ZN34_INTERNAL_b3f01e41_4_k_cu_52019ccd4cuda3std3__45__cpo5crendE)
_ZN34_INTERNAL_b3f01e41_4_k_cu_52019ccd4cuda3std3__45__cpo5crendE:
	.zero		1
	.type		_ZN34_INTERNAL_b3f01e41_4_k_cu_52019ccd4cuda3std6ranges3__45__cpo4prevE,@object
	.size		_ZN34_INTERNAL_b3f01e41_4_k_cu_52019ccd4cuda3std6ranges3__45__cpo4prevE,(_ZN34_INTERNAL_b3f01e41_4_k_cu_52019ccd4cuda3std6ranges3__45__cpo9iter_moveE - _ZN34_INTERNAL_b3f01e41_4_k_cu_52019ccd4cuda3std6ranges3__45__cpo4prevE)
_ZN34_INTERNAL_b3f01e41_4_k_cu_52019ccd4cuda3std6ranges3__45__cpo4prevE:
	.zero		1
	.type		_ZN34_INTERNAL_b3f01e41_4_k_cu_52019ccd4cuda3std6ranges3__45__cpo9iter_moveE,@object
	.size		_ZN34_INTERNAL_b3f01e41_4_k_cu_52019ccd4cuda3std6ranges3__45__cpo9iter_moveE,(_ZN34_INTERNAL_b3f01e41_4_k_cu_52019ccd6thrust24THRUST_300001_SM_1000_NS6system6detail10sequential3seqE - _ZN34_INTERNAL_b3f01e41_4_k_cu_52019ccd4cuda3std6ranges3__45__cpo9iter_moveE)
_ZN34_INTERNAL_b3f01e41_4_k_cu_52019ccd4cuda3std6ranges3__45__cpo9iter_moveE:
	.zero		1
	.type		_ZN34_INTERNAL_b3f01e41_4_k_cu_52019ccd6thrust24THRUST_300001_SM_1000_NS6system6detail10sequential3seqE,@object
	.size		_ZN34_INTERNAL_b3f01e41_4_k_cu_52019ccd6thrust24THRUST_300001_SM_1000_NS6system6detail10sequential3seqE,(_ZN34_INTERNAL_b3f01e41_4_k_cu_52019ccd6thrust24THRUST_300001_SM_1000_NS12placeholders2_9E - _ZN34_INTERNAL_b3f01e41_4_k_cu_52019ccd6thrust24THRUST_300001_SM_1000_NS6system6detail10sequential3seqE)
_ZN34_INTERNAL_b3f01e41_4_k_cu_52019ccd6thrust24THRUST_300001_SM_1000_NS6system6detail10sequential3seqE:
	.zero		1
	.type		_ZN34_INTERNAL_b3f01e41_4_k_cu_52019ccd6thrust24THRUST_300001_SM_1000_NS12placeholders2_9E,@object
	.size		_ZN34_INTERNAL_b3f01e41_4_k_cu_52019ccd6thrust24THRUST_300001_SM_1000_NS12placeholders2_9E,(_ZN34_INTERNAL_b3f01e41_4_k_cu_52019ccd4cuda3std3__419piecewise_constructE - _ZN34_INTERNAL_b3f01e41_4_k_cu_52019ccd6thrust24THRUST_300001_SM_1000_NS12placeholders2_9E)
_ZN34_INTERNAL_b3f01e41_4_k_cu_52019ccd6thrust24THRUST_300001_SM_1000_NS12placeholders2_9E:
	.zero		1
	.type		_ZN34_INTERNAL_b3f01e41_4_k_cu_52019ccd4cuda3std3__419piecewise_constructE,@object
	.size		_ZN34_INTERNAL_b3f01e41_4_k_cu_52019ccd4cuda3std3__419piecewise_constructE,(_ZN34_INTERNAL_b3f01e41_4_k_cu_52019ccd4cuda3std6ranges3__45__cpo5cdataE - _ZN34_INTERNAL_b3f01e41_4_k_cu_52019ccd4cuda3std3__419piecewise_constructE)
_ZN34_INTERNAL_b3f01e41_4_k_cu_52019ccd4cuda3std3__419piecewise_constructE:
	.zero		1
	.type		_ZN34_INTERNAL_b3f01e41_4_k_cu_52019ccd4cuda3std6ranges3__45__cpo5cdataE,@object
	.size		_ZN34_INTERNAL_b3f01e41_4_k_cu_52019ccd4cuda3std6ranges3__45__cpo5cdataE,(_ZN34_INTERNAL_b3f01e41_4_k_cu_52019ccd6thrust24THRUST_300001_SM_1000_NS12placeholders2_1E - _ZN34_INTERNAL_b3f01e41_4_k_cu_52019ccd4cuda3std6ranges3__45__cpo5cdataE)
_ZN34_INTERNAL_b3f01e41_4_k_cu_52019ccd4cuda3std6ranges3__45__cpo5cdataE:
	.zero		1
	.type		_ZN34_INTERNAL_b3f01e41_4_k_cu_52019ccd6thrust24THRUST_300001_SM_1000_NS12placeholders2_1E,@object
	.size		_ZN34_INTERNAL_b3f01e41_4_k_cu_52019ccd6thrust24THRUST_300001_SM_1000_NS12placeholders2_1E,(_ZN34_INTERNAL_b3f01e41_4_k_cu_52019ccd4cuda3std3__45__cpo3endE - _ZN34_INTERNAL_b3f01e41_4_k_cu_52019ccd6thrust24THRUST_300001_SM_1000_NS12placeholders2_1E)
_ZN34_INTERNAL_b3f01e41_4_k_cu_52019ccd6thrust24THRUST_300001_SM_1000_NS12placeholders2_1E:
	.zero		1
	.type		_ZN34_INTERNAL_b3f01e41_4_k_cu_52019ccd4cuda3std3__45__cpo3endE,@object
	.size		_ZN34_INTERNAL_b3f01e41_4_k_cu_52019ccd4cuda3std3__45__cpo3endE,(_ZN34_INTERNAL_b3f01e41_4_k_cu_52019ccd4cuda3std6ranges3__45__cpo3endE - _ZN34_INTERNAL_b3f01e41_4_k_cu_52019ccd4cuda3std3__45__cpo3endE)
_ZN34_INTERNAL_b3f01e41_4_k_cu_52019ccd4cuda3std3__45__cpo3endE:
	.zero		1
	.type		_ZN34_INTERNAL_b3f01e41_4_k_cu_52019ccd4cuda3std6ranges3__45__cpo3endE,@object
	.size		_ZN34_INTERNAL_b3f01e41_4_k_cu_52019ccd4cuda3std6ranges3__45__cpo3endE,(_ZN34_INTERNAL_b3f01e41_4_k_cu_52019ccd6thrust24THRUST_300001_SM_1000_NS12placeholders2_5E - _ZN34_INTERNAL_b3f01e41_4_k_cu_52019ccd4cuda3std6ranges3__45__cpo3endE)
_ZN34_INTERNAL_b3f01e41_4_k_cu_52019ccd4cuda3std6ranges3__45__cpo3endE:
	.zero		1
	.type		_ZN34_INTERNAL_b3f01e41_4_k_cu_52019ccd6thrust24THRUST_300001_SM_1000_NS12placeholders2_5E,@object
	.size		_ZN34_INTERNAL_b3f01e41_4_k_cu_52019ccd6thrust24THRUST_300001_SM_1000_NS12placeholders2_5E,(_ZN34_INTERNAL_b3f01e41_4_k_cu_52019ccd4cuda3std3__45__cpo4rendE - _ZN34_INTERNAL_b3f01e41_4_k_cu_52019ccd6thrust24THRUST_300001_SM_1000_NS12placeholders2_5E)
_ZN34_INTERNAL_b3f01e41_4_k_cu_52019ccd6thrust24THRUST_300001_SM_1000_NS12placeholders2_5E:
	.zero		1
	.type		_ZN34_INTERNAL_b3f01e41_4_k_cu_52019ccd4cuda3std3__45__cpo4rendE,@object
	.size		_ZN34_INTERNAL_b3f01e41_4_k_cu_52019ccd4cuda3std3__45__cpo4rendE,(_ZN34_INTERNAL_b3f01e41_4_k_cu_52019ccd4cuda3std6ranges3__45__cpo9iter_swapE - _ZN34_INTERNAL_b3f01e41_4_k_cu_52019ccd4cuda3std3__45__cpo4rendE)
_ZN34_INTERNAL_b3f01e41_4_k_cu_52019ccd4cuda3std3__45__cpo4rendE:
	.zero		1
	.type		_ZN34_INTERNAL_b3f01e41_4_k_cu_52019ccd4cuda3std6ranges3__45__cpo9iter_swapE,@object
	.size		_ZN34_INTERNAL_b3f01e41_4_k_cu_52019ccd4cuda3std6ranges3__45__cpo9iter_swapE,(_ZN34_INTERNAL_b3f01e41_4_k_cu_52019ccd4cuda3std3__48unexpectE - _ZN34_INTERNAL_b3f01e41_4_k_cu_52019ccd4cuda3std6ranges3__45__cpo9iter_swapE)
_ZN34_INTERNAL_b3f01e41_4_k_cu_52019ccd4cuda3std6ranges3__45__cpo9iter_swapE:
	.zero		1
	.type		_ZN34_INTERNAL_b3f01e41_4_k_cu_52019ccd4cuda3std3__48unexpectE,@object
	.size		_ZN34_INTERNAL_b3f01e41_4_k_cu_52019ccd4cuda3std3__48unexpectE,(_ZN34_INTERNAL_b3f01e41_4_k_cu_52019ccd6thrust24THRUST_300001_SM_1000_NS8cuda_cub3parE - _ZN34_INTERNAL_b3f01e41_4_k_cu_52019ccd4cuda3std3__48unexpectE)
_ZN34_INTERNAL_b3f01e41_4_k_cu_52019ccd4cuda3std3__48unexpectE:
	.zero		1
	.type		_ZN34_INTERNAL_b3f01e41_4_k_cu_52019ccd6thrust24THRUST_300001_SM_1000_NS8cuda_cub3parE,@object
	.size		_ZN34_INTERNAL_b3f01e41_4_k_cu_52019ccd6thrust24THRUST_300001_SM_1000_NS8cuda_cub3parE,(.L_29 - _ZN34_INTERNAL_b3f01e41_4_k_cu_52019ccd6thrust24THRUST_300001_SM_1000_NS8cuda_cub3parE)
_ZN34_INTERNAL_b3f01e41_4_k_cu_52019ccd6thrust24THRUST_300001_SM_1000_NS8cuda_cub3parE:
	.zero		1
.L_29:


//--------------------- .nv.shared._ZN3cub18CUB_300001_SM_10006detail10radix_sort33DeviceRadixSortExclusiveSumKernelINS1_5radix10policy_hubIiiyE10Policy1000EyEEvPT0_ --------------------------
	.section	.nv.shared._ZN3cub18CUB_300001_SM_10006detail10radix_sort33DeviceRadixSortExclusiveSumKernelINS1_5radix10policy_hubIiiyE10Policy1000EyEEvPT0_,"aw",@nobits
	.sectionflags	@""
	.align	16
.nv.shared._ZN3cub18CUB_300001_SM_10006detail10radix_sort33DeviceRadixSortExclusiveSumKernelINS1_5radix10policy_hubIiiyE10Policy1000EyEEvPT0_:
	.zero		3360


//--------------------- .nv.shared._ZN3cub18CUB_300001_SM_10006detail10radix_sort30DeviceRadixSortHistogramKernelINS1_5radix10policy_hubIiiyE10Policy1000ELNS0_9SortOrderE0EiyNS1_21identity_decomposer_tEEEvPT2_PKT1_SA_iiT3_ --------------------------
	.section	.nv.shared._ZN3cub18CUB_300001_SM_10006detail10radix_sort30DeviceRadixSortHistogramKernelINS1_5radix10policy_hubIiiyE10Policy1000ELNS0_9SortOrderE0EiyNS1_21identity_decomposer_tEEEvPT2_PKT1_SA_iiT3_,"aw",@nobits
	.sectionflags	@""
	.align	4
.nv.shared._ZN3cub18CUB_300001_SM_10006detail10radix_sort30DeviceRadixSortHistogramKernelINS1_5radix10policy_hubIiiyE10Policy1000ELNS0_9SortOrderE0EiyNS1_21identity_decomposer_tEEEvPT2_PKT1_SA_iiT3_:
	.zero		5120


//--------------------- .nv.shared._ZN3cub18CUB_300001_SM_10006detail10radix_sort31DeviceRadixSortSingleTileKernelINS1_5radix10policy_hubIiiyE10Policy1000ELNS0_9SortOrderE0EiiyNS1_21identity_decomposer_tEEEvPKT1_PSA_PKT2_PSE_T3_iiT4_ --------------------------
	.section	.nv.shared._ZN3cub18CUB_300001_SM_10006detail10radix_sort31DeviceRadixSortSingleTileKernelINS1_5radix10policy_hubIiiyE10Policy1000ELNS0_9SortOrderE0EiiyNS1_21identity_decomposer_tEEEvPKT1_PSA_PKT2_PSE_T3_iiT4_,"aw",@nobits
	.sectionflags	@""
	.align	16
.nv.shared._ZN3cub18CUB_300001_SM_10006detail10radix_sort31DeviceRadixSortSingleTileKernelINS1_5radix10policy_hubIiiyE10Policy1000ELNS0_9SortOrderE0EiiyNS1_21identity_decomposer_tEEEvPKT1_PSA_PKT2_PSE_T3_iiT4_:
	.zero		34880


//--------------------- .nv.shared._Z19INDEXING_ADJUSTMENTPiPP14IndexStructureS_ --------------------------
	.section	.nv.shared._Z19INDEXING_ADJUSTMENTPiPP14IndexStructureS_,"aw",@nobits
	.sectionflags	@""
	.align	4
.nv.shared._Z19INDEXING_ADJUSTMENTPiPP14IndexStructureS_:
	.zero		1028


//--------------------- .nv.shared._Z6DBSCANPdPiS0_S0_S0_S0_S0_PP14IndexStructureS0_S0_ --------------------------
	.section	.nv.shared._Z6DBSCANPdPiS0_S0_S0_S0_S0_PP14IndexStructureS0_S0_,"aw",@nobits
	.sectionflags	@""
	.align	8
.nv.shared._Z6DBSCANPdPiS0_S0_S0_S0_S0_PP14IndexStructureS0_S0_:
	.zero		1312


//--------------------- .nv.constant0._ZN3cub18CUB_300001_SM_10006detail10radix_sort29DeviceRadixSortOnesweepKernelINS1_5radix10policy_hubIiiyE10Policy1000ELNS0_9SortOrderE0EiiyiiNS1_21identity_decomposer_tEEEvPT5_SB_PT3_PKSC_PT1_PKSG_PT2_PKSK_T4_iiT6_ --------------------------
	.section	.nv.constant0._ZN3cub18CUB_300001_SM_10006detail10radix_sort29DeviceRadixSortOnesweepKernelINS1_5radix10policy_hubIiiyE10Policy1000ELNS0_9SortOrderE0EiiyiiNS1_21identity_decomposer_tEEEvPT5_SB_PT3_PKSC_PT1_PKSG_PT2_PKSK_T4_iiT6_,"a",@progbits
	.sectionflags	@""
	.align	4
.nv.constant0._ZN3cub18CUB_300001_SM_10006detail10radix_sort29DeviceRadixSortOnesweepKernelINS1_5radix10policy_hubIiiyE10Policy1000ELNS0_9SortOrderE0EiiyiiNS1_21identity_decomposer_tEEEvPT5_SB_PT3_PKSC_PT1_PKSG_PT2_PKSK_T4_iiT6_:
	.zero		973


//--------------------- .nv.constant0._ZN3cub18CUB_300001_SM_10006detail10radix_sort33DeviceRadixSortExclusiveSumKernelINS1_5radix10policy_hubIiiyE10Policy1000EyEEvPT0_ --------------------------
	.section	.nv.constant0._ZN3cub18CUB_300001_SM_10006detail10radix_sort33DeviceRadixSortExclusiveSumKernelINS1_5radix10policy_hubIiiyE10Policy1000EyEEvPT0_,"a",@progbits
	.sectionflags	@""
	.align	4
.nv.constant0._ZN3cub18CUB_300001_SM_10006detail10radix_sort33DeviceRadixSortExclusiveSumKernelINS1_5radix10policy_hubIiiyE10Policy1000EyEEvPT0_:
	.zero		904


//--------------------- .nv.constant0._ZN3cub18CUB_300001_SM_10006detail10radix_sort30DeviceRadixSortHistogramKernelINS1_5radix10policy_hubIiiyE10Policy1000ELNS0_9SortOrderE0EiyNS1_21identity_decomposer_tEEEvPT2_PKT1_SA_iiT3_ --------------------------
	.section	.nv.constant0._ZN3cub18CUB_300001_SM_10006detail10radix_sort30DeviceRadixSortHistogramKernelINS1_5radix10policy_hubIiiyE10Policy1000ELNS0_9SortOrderE0EiyNS1_21identity_decomposer_tEEEvPT2_PKT1_SA_iiT3_,"a",@progbits
	.sectionflags	@""
	.align	4
.nv.constant0._ZN3cub18CUB_300001_SM_10006detail10radix_sort30DeviceRadixSortHistogramKernelINS1_5radix10policy_hubIiiyE10Policy1000ELNS0_9SortOrderE0EiyNS1_21identity_decomposer_tEEEvPT2_PKT1_SA_iiT3_:
	.zero		929


//--------------------- .nv.constant0._ZN3cub18CUB_300001_SM_10006detail10radix_sort31DeviceRadixSortSingleTileKernelINS1_5radix10policy_hubIiiyE10Policy1000ELNS0_9SortOrderE0EiiyNS1_21identity_decomposer_tEEEvPKT1_PSA_PKT2_PSE_T3_iiT4_ --------------------------
	.section	.nv.constant0._ZN3cub18CUB_300001_SM_10006detail10radix_sort31DeviceRadixSortSingleTileKernelINS1_5radix10policy_hubIiiyE10Policy1000ELNS0_9SortOrderE0EiiyNS1_21identity_decomposer_tEEEvPKT1_PSA_PKT2_PSE_T3_iiT4_,"a",@progbits
	.sectionflags	@""
	.align	4
.nv.constant0._ZN3cub18CUB_300001_SM_10006detail10radix_sort31DeviceRadixSortSingleTileKernelINS1_5radix10policy_hubIiiyE10Policy1000ELNS0_9SortOrderE0EiiyNS1_21identity_decomposer_tEEEvPKT1_PSA_PKT2_PSE_T3_iiT4_:
	.zero		945


//--------------------- .nv.constant0._ZN3cub18CUB_300001_SM_10006detail8for_each13static_kernelINS2_12policy_hub_t12policy_500_tElNS2_12op_wrapper_tIlN6thrust24THRUST_300001_SM_1000_NS6system6detail7generic6detail21binary_search_functorIPiNSC_18binary_search_lessENSC_3ubfEEENS8_12zip_iteratorIN4cuda3std3__45tupleIJNS8_6detail15normal_iteratorINS8_7pointerIiNS8_8cuda_cub5par_tENS8_11use_defaultESS_EEEENSO_INSP_IlSR_SS_SS_EEEEEEEEEEEEEvT0_T1_ --------------------------
	.section	.nv.constant0._ZN3cub18CUB_300001_SM_10006detail8for_each13static_kernelINS2_12policy_hub_t12policy_500_tElNS2_12op_wrapper_tIlN6thrust24THRUST_300001_SM_1000_NS6system6detail7generic6detail21binary_search_functorIPiNSC_18binary_search_lessENSC_3ubfEEENS8_12zip_iteratorIN4cuda3std3__45tupleIJNS8_6detail15normal_iteratorINS8_7pointerIiNS8_8cuda_cub5par_tENS8_11use_defaultESS_EEEENSO_INSP_IlSR_SS_SS_EEEEEEEEEEEEEvT0_T1_,"a",@progbits
	.sectionflags	@""
	.align	4
.nv.constant0._ZN3cub18CUB_300001_SM_10006detail8for_each13static_kernelINS2_12policy_hub_t12policy_500_tElNS2_12op_wrapper_tIlN6thrust24THRUST_300001_SM_1000_NS6system6detail7generic6detail21binary_search_functorIPiNSC_18binary_search_lessENSC_3ubfEEENS8_12zip_iteratorIN4cuda3std3__45tupleIJNS8_6detail15normal_iteratorINS8_7pointerIiNS8_8cuda_cub5par_tENS8_11use_defaultESS_EEEENSO_INSP_IlSR_SS_SS_EEEEEEEEEEEEEvT0_T1_:
	.zero		944


//--------------------- .nv.constant0._ZN3cub18CUB_300001_SM_10006detail8for_each13static_kernelINS2_12policy_hub_t12policy_500_tElNS2_12op_wrapper_tIlN6thrust24THRUST_300001_SM_1000_NS6system6detail7generic6detail21binary_search_functorIPiNSC_18binary_search_lessENSC_3lbfEEENS8_12zip_iteratorIN4cuda3std3__45tupleIJNS8_6detail15normal_iteratorINS8_7pointerIiNS8_8cuda_cub5par_tENS8_11use_defaultESS_EEEENSO_INSP_IlSR_SS_SS_EEEEEEEEEEEEEvT0_T1_ --------------------------
	.section	.nv.constant0._ZN3cub18CUB_300001_SM_10006detail8for_each13static_kernelINS2_12policy_hub_t12policy_500_tElNS2_12op_wrapper_tIlN6thrust24THRUST_300001_SM_1000_NS6system6detail7generic6detail21binary_search_functorIPiNSC_18binary_search_lessENSC_3lbfEEENS8_12zip_iteratorIN4cuda3std3__45tupleIJNS8_6detail15normal_iteratorINS8_7pointerIiNS8_8cuda_cub5par_tENS8_11use_defaultESS_EEEENSO_INSP_IlSR_SS_SS_EEEEEEEEEEEEEvT0_T1_,"a",@progbits
	.sectionflags	@""
	.align	4
.nv.constant0._ZN3cub18CUB_300001_SM_10006detail8for_each13static_kernelINS2_12policy_hub_t12policy_500_tElNS2_12op_wrapper_tIlN6thrust24THRUST_300001_SM_1000_NS6system6detail7generic6detail21binary_search_functorIPiNSC_18binary_search_lessENSC_3lbfEEENS8_12zip_iteratorIN4cuda3std3__45tupleIJNS8_6detail15normal_iteratorINS8_7pointerIiNS8_8cuda_cub5par_tENS8_11use_defaultESS_EEEENSO_INSP_IlSR_SS_SS_EEEEEEEEEEEEEvT0_T1_:
	.zero		944


//--------------------- .nv.constant0._ZN3cub18CUB_300001_SM_10006detail11EmptyKernelIvEEvv --------------------------
	.section	.nv.constant0._ZN3cub18CUB_300001_SM_10006detail11EmptyKernelIvEEvv,"a",@progbits
	.sectionflags	@""
	.align	4
.nv.constant0._ZN3cub18CUB_300001_SM_10006detail11EmptyKernelIvEEvv:
	.zero		896


//--------------------- .nv.constant0._Z19INDEXING_ADJUSTMENTPiPP14IndexStructureS_ --------------------------
	.section	.nv.constant0._Z19INDEXING_ADJUSTMENTPiPP14IndexStructureS_,"a",@progbits
	.sectionflags	@""
	.align	4
.nv.constant0._Z19INDEXING_ADJUSTMENTPiPP14IndexStructureS_:
	.zero		920


//--------------------- .nv.constant0._Z18INDEXING_STRUCTUREPdPiS_S_S0_PP14IndexStructureS0_S0_ --------------------------
	.section	.nv.constant0._Z18INDEXING_STRUCTUREPdPiS_S_S0_PP14IndexStructureS0_S0_,"a",@progbits
	.sectionflags	@""
	.align	4
.nv.constant0._Z18INDEXING_STRUCTUREPdPiS_S_S0_PP14IndexStructureS0_S0_:
	.zero		960


//--------------------- .nv.constant0._Z6DBSCANPdPiS0_S0_S0_S0_S0_PP14IndexStructureS0_S0_ --------------------------
	.section	.nv.constant0._Z6DBSCANPdPiS0_S0_S0_S0_S0_PP14IndexStructureS0_S0_,"a",@progbits
	.sectionflags	@""
	.align	4
.nv.constant0._Z6DBSCANPdPiS0_S0_S0_S0_S0_PP14IndexStructureS0_S0_:
	.zero		976


//--------------------- SYMBOLS --------------------------

	.type		.nv.reservedSmem.offset0,@object
	.size		.nv.reservedSmem.offset0,0x4
	.type		.nv.reservedSmem.cap,@object
	.size		.nv.reservedSmem.cap,0x4
	.type		vprintf,@function
	.type		malloc,@function
	.type		free,@function
